	.target	sm_80

	.elftype	@"ET_EXEC"


//--------------------- .note.nv.tkinfo           --------------------------
	.section	.note.nv.tkinfo,"",@"SHT_NOTE"
	.sectionflags	@"SHF_NOTE_NV_TKINFO"
	.tkinfo
        /*0018*/ 	.word	0x00000002
        /*0030*/ 	.string	""
        /*0030*/ 	.string	"ptxas"
        /*0030*/ 	.string	"Cuda compilation tools, release 13.0, V13.0.88"
        /*0030*/ 	.string	"Build cuda_13.0.r13.0/compiler.36424714_0"
        /*0030*/ 	.string	"-arch sm_80 -m 64 "



//--------------------- .note.nv.cuinfo           --------------------------
	.section	.note.nv.cuinfo,"",@"SHT_NOTE"
	.sectionflags	@"SHF_NOTE_NV_CUINFO"
        /*0018*/ 	.short	0x0002
        /*001a*/ 	.short	0x0050
        /*001c*/ 	.short	0x0082
	.zero		2


//--------------------- .nv.info                  --------------------------
	.section	.nv.info,"",@"SHT_CUDA_INFO"
	.align	4


	//----- nvinfo : EIATTR_REGCOUNT
	.align		4
        /*0000*/ 	.byte	0x04, 0x2f
        /*0002*/ 	.short	(.L_39 - .L_38)
	.align		4
.L_38:
        /*0004*/ 	.word	index@(_ZN2at6native29vectorized_elementwise_kernelILi8EZZZNS0_44_GLOBAL__N__40a83637_7_Lerp_cu_1520ed90_301318lerp_tensor_kernelERNS_18TensorIteratorBaseEENKUlvE0_clEvENKUlvE_clEvEUldddE_St5arrayIPcLm4EEEEviT0_T1_)
        /*0008*/ 	.word	0x00000004


	//----- nvinfo : EIATTR_FRAME_SIZE
	.align		4
.L_39:
        /*000c*/ 	.byte	0x04, 0x11
        /*000e*/ 	.short	(.L_41 - .L_40)
	.align		4
.L_40:
        /*0010*/ 	.word	index@(_ZN2at6native29vectorized_elementwise_kernelILi8EZZZNS0_44_GLOBAL__N__40a83637_7_Lerp_cu_1520ed90_301318lerp_tensor_kernelERNS_18TensorIteratorBaseEENKUlvE0_clEvENKUlvE_clEvEUldddE_St5arrayIPcLm4EEEEviT0_T1_)
        /*0014*/ 	.word	0x00000000


	//----- nvinfo : EIATTR_REGCOUNT
	.align		4
.L_41:
        /*0018*/ 	.byte	0x04, 0x2f
        /*001a*/ 	.short	(.L_43 - .L_42)
	.align		4
.L_42:
        /*001c*/ 	.word	index@(_ZN2at6native29vectorized_elementwise_kernelILi4EZZZNS0_44_GLOBAL__N__40a83637_7_Lerp_cu_1520ed90_301318lerp_tensor_kernelERNS_18TensorIteratorBaseEENKUlvE0_clEvENKUlvE_clEvEUldddE_St5arrayIPcLm4EEEEviT0_T1_)
        /*0020*/ 	.word	0x0000003c


	//----- nvinfo : EIATTR_FRAME_SIZE
	.align		4
.L_43:
        /*0024*/ 	.byte	0x04, 0x11
        /*0026*/ 	.short	(.L_45 - .L_44)
	.align		4
.L_44:
        /*0028*/ 	.word	index@(_ZN2at6native29vectorized_elementwise_kernelILi4EZZZNS0_44_GLOBAL__N__40a83637_7_Lerp_cu_1520ed90_301318lerp_tensor_kernelERNS_18TensorIteratorBaseEENKUlvE0_clEvENKUlvE_clEvEUldddE_St5arrayIPcLm4EEEEviT0_T1_)
        /*002c*/ 	.word	0x00000000


	//----- nvinfo : EIATTR_REGCOUNT
	.align		4
.L_45:
        /*0030*/ 	.byte	0x04, 0x2f
        /*0032*/ 	.short	(.L_47 - .L_46)
	.align		4
.L_46:
        /*0034*/ 	.word	index@(_ZN2at6native29vectorized_elementwise_kernelILi2EZZZNS0_44_GLOBAL__N__40a83637_7_Lerp_cu_1520ed90_301318lerp_tensor_kernelERNS_18TensorIteratorBaseEENKUlvE0_clEvENKUlvE_clEvEUldddE_St5arrayIPcLm4EEEEviT0_T1_)
        /*0038*/ 	.word	0x0000003c


	//----- nvinfo : EIATTR_FRAME_SIZE
	.align		4
.L_47:
        /*003c*/ 	.byte	0x04, 0x11
        /*003e*/ 	.short	(.L_49 - .L_48)
	.align		4
.L_48:
        /*0040*/ 	.word	index@(_ZN2at6native29vectorized_elementwise_kernelILi2EZZZNS0_44_GLOBAL__N__40a83637_7_Lerp_cu_1520ed90_301318lerp_tensor_kernelERNS_18TensorIteratorBaseEENKUlvE0_clEvENKUlvE_clEvEUldddE_St5arrayIPcLm4EEEEviT0_T1_)
        /*0044*/ 	.word	0x00000000


	//----- nvinfo : EIATTR_REGCOUNT
	.align		4
.L_49:
        /*0048*/ 	.byte	0x04, 0x2f
        /*004a*/ 	.short	(.L_51 - .L_50)
	.align		4
.L_50:
        /*004c*/ 	.word	index@(_ZN2at6native27unrolled_elementwise_kernelIZZZNS0_44_GLOBAL__N__40a83637_7_Lerp_cu_1520ed90_301318lerp_tensor_kernelERNS_18TensorIteratorBaseEENKUlvE0_clEvENKUlvE_clEvEUldddE_St5arrayIPcLm4EELi4E23TrivialOffsetCalculatorILi3EjESB_ILi1EjENS0_6memory15LoadWithoutCastENSE_16StoreWithoutCastEEEviT_T0_T2_T3_T4_T5_)
        /*0050*/ 	.word	0x00000020


	//----- nvinfo : EIATTR_FRAME_SIZE
	.align		4
.L_51:
        /*0054*/ 	.byte	0x04, 0x11
        /*0056*/ 	.short	(.L_53 - .L_52)
	.align		4
.L_52:
        /*0058*/ 	.word	index@(_ZN2at6native27unrolled_elementwise_kernelIZZZNS0_44_GLOBAL__N__40a83637_7_Lerp_cu_1520ed90_301318lerp_tensor_kernelERNS_18TensorIteratorBaseEENKUlvE0_clEvENKUlvE_clEvEUldddE_St5arrayIPcLm4EELi4E23TrivialOffsetCalculatorILi3EjESB_ILi1EjENS0_6memory15LoadWithoutCastENSE_16StoreWithoutCastEEEviT_T0_T2_T3_T4_T5_)
        /*005c*/ 	.word	0x00000000


	//----- nvinfo : EIATTR_REGCOUNT
	.align		4
.L_53:
        /*0060*/ 	.byte	0x04, 0x2f
        /*0062*/ 	.short	(.L_55 - .L_54)
	.align		4
.L_54:
        /*0064*/ 	.word	index@(_ZN2at6native18elementwise_kernelILi128ELi2EZNS0_22gpu_kernel_impl_nocastIZZZNS0_44_GLOBAL__N__40a83637_7_Lerp_cu_1520ed90_301318lerp_tensor_kernelERNS_18TensorIteratorBaseEENKUlvE0_clEvENKUlvE_clEvEUldddE_EEvS5_RKT_EUliE_EEviT1_)
        /*0068*/ 	.word	0x00000014


	//----- nvinfo : EIATTR_FRAME_SIZE
	.align		4
.L_55:
        /*006c*/ 	.byte	0x04, 0x11
        /*006e*/ 	.short	(.L_57 - .L_56)
	.align		4
.L_56:
        /*0070*/ 	.word	index@(_ZN2at6native18elementwise_kernelILi128ELi2EZNS0_22gpu_kernel_impl_nocastIZZZNS0_44_GLOBAL__N__40a83637_7_Lerp_cu_1520ed90_301318lerp_tensor_kernelERNS_18TensorIteratorBaseEENKUlvE0_clEvENKUlvE_clEvEUldddE_EEvS5_RKT_EUliE_EEviT1_)
        /*0074*/ 	.word	0x00000000


	//----- nvinfo : EIATTR_REGCOUNT
	.align		4
.L_57:
        /*0078*/ 	.byte	0x04, 0x2f
        /*007a*/ 	.short	(.L_59 - .L_58)
	.align		4
.L_58:
        /*007c*/ 	.word	index@(_ZN2at6native27unrolled_elementwise_kernelIZZZNS0_44_GLOBAL__N__40a83637_7_Lerp_cu_1520ed90_301318lerp_tensor_kernelERNS_18TensorIteratorBaseEENKUlvE0_clEvENKUlvE_clEvEUldddE_St5arrayIPcLm4EELi4E23TrivialOffsetCalculatorILi3EjESB_ILi1EjENS0_6memory12LoadWithCastILi3EEENSE_13StoreWithCastILi1EEEEEviT_T0_T2_T3_T4_T5_)
        /*0080*/ 	.word	0x00000030


	//----- nvinfo : EIATTR_FRAME_SIZE
	.align		4
.L_59:
        /*0084*/ 	.byte	0x04, 0x11
        /*0086*/ 	.short	(.L_61 - .L_60)
	.align		4
.L_60:
        /*0088*/ 	.word	index@(_ZN2at6native27unrolled_elementwise_kernelIZZZNS0_44_GLOBAL__N__40a83637_7_Lerp_cu_1520ed90_301318lerp_tensor_kernelERNS_18TensorIteratorBaseEENKUlvE0_clEvENKUlvE_clEvEUldddE_St5arrayIPcLm4EELi4E23TrivialOffsetCalculatorILi3EjESB_ILi1EjENS0_6memory12LoadWithCastILi3EEENSE_13StoreWithCastILi1EEEEEviT_T0_T2_T3_T4_T5_)
        /*008c*/ 	.word	0x00000000


	//----- nvinfo : EIATTR_REGCOUNT
	.align		4
.L_61:
        /*0090*/ 	.byte	0x04, 0x2f
        /*0092*/ 	.short	(.L_63 - .L_62)
	.align		4
.L_62:
        /*0094*/ 	.word	index@(_ZN2at6native18elementwise_kernelILi128ELi4EZNS0_15gpu_kernel_implIZZZNS0_44_GLOBAL__N__40a83637_7_Lerp_cu_1520ed90_301318lerp_tensor_kernelERNS_18TensorIteratorBaseEENKUlvE0_clEvENKUlvE_clEvEUldddE_EEvS5_RKT_EUliE_EEviT1_)
        /*0098*/ 	.word	0x0000001e


	//----- nvinfo : EIATTR_FRAME_SIZE
	.align		4
.L_63:
        /*009c*/ 	.byte	0x04, 0x11
        /*009e*/ 	.short	(.L_65 - .L_64)
	.align		4
.L_64:
        /*00a0*/ 	.word	index@(_ZN2at6native18elementwise_kernelILi128ELi4EZNS0_15gpu_kernel_implIZZZNS0_44_GLOBAL__N__40a83637_7_Lerp_cu_1520ed90_301318lerp_tensor_kernelERNS_18TensorIteratorBaseEENKUlvE0_clEvENKUlvE_clEvEUldddE_EEvS5_RKT_EUliE_EEviT1_)
        /*00a4*/ 	.word	0x00000000


	//----- nvinfo : EIATTR_REGCOUNT
	.align		4
.L_65:
        /*00a8*/ 	.byte	0x04, 0x2f
        /*00aa*/ 	.short	(.L_67 - .L_66)
	.align		4
.L_66:
        /*00ac*/ 	.word	index@(_ZN2at6native29vectorized_elementwise_kernelILi8EZZZNS0_44_GLOBAL__N__40a83637_7_Lerp_cu_1520ed90_301318lerp_tensor_kernelERNS_18TensorIteratorBaseEENKUlvE0_clEvENKUlvE0_clEvEUlfffE_St5arrayIPcLm4EEEEviT0_T1_)
        /*00b0*/ 	.word	0x00000004


	//----- nvinfo : EIATTR_FRAME_SIZE
	.align		4
.L_67:
        /*00b4*/ 	.byte	0x04, 0x11
        /*00b6*/ 	.short	(.L_69 - .L_68)
	.align		4
.L_68:
        /*00b8*/ 	.word	index@(_ZN2at6native29vectorized_elementwise_kernelILi8EZZZNS0_44_GLOBAL__N__40a83637_7_Lerp_cu_1520ed90_301318lerp_tensor_kernelERNS_18TensorIteratorBaseEENKUlvE0_clEvENKUlvE0_clEvEUlfffE_St5arrayIPcLm4EEEEviT0_T1_)
        /*00bc*/ 	.word	0x00000000


	//----- nvinfo : EIATTR_REGCOUNT
	.align		4
.L_69:
        /*00c0*/ 	.byte	0x04, 0x2f
        /*00c2*/ 	.short	(.L_71 - .L_70)
	.align		4
.L_70:
        /*00c4*/ 	.word	index@(_ZN2at6native29vectorized_elementwise_kernelILi4EZZZNS0_44_GLOBAL__N__40a83637_7_Lerp_cu_1520ed90_301318lerp_tensor_kernelERNS_18TensorIteratorBaseEENKUlvE0_clEvENKUlvE0_clEvEUlfffE_St5arrayIPcLm4EEEEviT0_T1_)
        /*00c8*/ 	.word	0x00000028


	//----- nvinfo : EIATTR_FRAME_SIZE
	.align		4
.L_71:
        /*00cc*/ 	.byte	0x04, 0x11
        /*00ce*/ 	.short	(.L_73 - .L_72)
	.align		4
.L_72:
        /*00d0*/ 	.word	index@(_ZN2at6native29vectorized_elementwise_kernelILi4EZZZNS0_44_GLOBAL__N__40a83637_7_Lerp_cu_1520ed90_301318lerp_tensor_kernelERNS_18TensorIteratorBaseEENKUlvE0_clEvENKUlvE0_clEvEUlfffE_St5arrayIPcLm4EEEEviT0_T1_)
        /*00d4*/ 	.word	0x00000000


	//----- nvinfo : EIATTR_REGCOUNT
	.align		4
.L_73:
        /*00d8*/ 	.byte	0x04, 0x2f
        /*00da*/ 	.short	(.L_75 - .L_74)
	.align		4
.L_74:
        /*00dc*/ 	.word	index@(_ZN2at6native29vectorized_elementwise_kernelILi2EZZZNS0_44_GLOBAL__N__40a83637_7_Lerp_cu_1520ed90_301318lerp_tensor_kernelERNS_18TensorIteratorBaseEENKUlvE0_clEvENKUlvE0_clEvEUlfffE_St5arrayIPcLm4EEEEviT0_T1_)
        /*00e0*/ 	.word	0x00000028


	//----- nvinfo : EIATTR_FRAME_SIZE
	.align		4
.L_75:
        /*00e4*/ 	.byte	0x04, 0x11
        /*00e6*/ 	.short	(.L_77 - .L_76)
	.align		4
.L_76:
        /*00e8*/ 	.word	index@(_ZN2at6native29vectorized_elementwise_kernelILi2EZZZNS0_44_GLOBAL__N__40a83637_7_Lerp_cu_1520ed90_301318lerp_tensor_kernelERNS_18TensorIteratorBaseEENKUlvE0_clEvENKUlvE0_clEvEUlfffE_St5arrayIPcLm4EEEEviT0_T1_)
        /*00ec*/ 	.word	0x00000000


	//----- nvinfo : EIATTR_REGCOUNT
	.align		4
.L_77:
        /*00f0*/ 	.byte	0x04, 0x2f
        /*00f2*/ 	.short	(.L_79 - .L_78)
	.align		4
.L_78:
        /*00f4*/ 	.word	index@(_ZN2at6native27unrolled_elementwise_kernelIZZZNS0_44_GLOBAL__N__40a83637_7_Lerp_cu_1520ed90_301318lerp_tensor_kernelERNS_18TensorIteratorBaseEENKUlvE0_clEvENKUlvE0_clEvEUlfffE_St5arrayIPcLm4EELi4E23TrivialOffsetCalculatorILi3EjESB_ILi1EjENS0_6memory15LoadWithoutCastENSE_16StoreWithoutCastEEEviT_T0_T2_T3_T4_T5_)
        /*00f8*/ 	.word	0x00000020


	//----- nvinfo : EIATTR_FRAME_SIZE
	.align		4
.L_79:
        /*00fc*/ 	.byte	0x04, 0x11
        /*00fe*/ 	.short	(.L_81 - .L_80)
	.align		4
.L_80:
        /*0100*/ 	.word	index@(_ZN2at6native27unrolled_elementwise_kernelIZZZNS0_44_GLOBAL__N__40a83637_7_Lerp_cu_1520ed90_301318lerp_tensor_kernelERNS_18TensorIteratorBaseEENKUlvE0_clEvENKUlvE0_clEvEUlfffE_St5arrayIPcLm4EELi4E23TrivialOffsetCalculatorILi3EjESB_ILi1EjENS0_6memory15LoadWithoutCastENSE_16StoreWithoutCastEEEviT_T0_T2_T3_T4_T5_)
        /*0104*/ 	.word	0x00000000


	//----- nvinfo : EIATTR_REGCOUNT
	.align		4
.L_81:
        /*0108*/ 	.byte	0x04, 0x2f
        /*010a*/ 	.short	(.L_83 - .L_82)
	.align		4
.L_82:
        /*010c*/ 	.word	index@(_ZN2at6native18elementwise_kernelILi128ELi2EZNS0_22gpu_kernel_impl_nocastIZZZNS0_44_GLOBAL__N__40a83637_7_Lerp_cu_1520ed90_301318lerp_tensor_kernelERNS_18TensorIteratorBaseEENKUlvE0_clEvENKUlvE0_clEvEUlfffE_EEvS5_RKT_EUliE_EEviT1_)
        /*0110*/ 	.word	0x00000010


	//----- nvinfo : EIATTR_FRAME_SIZE
	.align		4
.L_83:
        /*0114*/ 	.byte	0x04, 0x11
        /*0116*/ 	.short	(.L_85 - .L_84)
	.align		4
.L_84:
        /*0118*/ 	.word	index@(_ZN2at6native18elementwise_kernelILi128ELi2EZNS0_22gpu_kernel_impl_nocastIZZZNS0_44_GLOBAL__N__40a83637_7_Lerp_cu_1520ed90_301318lerp_tensor_kernelERNS_18TensorIteratorBaseEENKUlvE0_clEvENKUlvE0_clEvEUlfffE_EEvS5_RKT_EUliE_EEviT1_)
        /*011c*/ 	.word	0x00000000


	//----- nvinfo : EIATTR_REGCOUNT
	.align		4
.L_85:
        /*0120*/ 	.byte	0x04, 0x2f
        /*0122*/ 	.short	(.L_87 - .L_86)
	.align		4
.L_86:
        /*0124*/ 	.word	index@(_ZN2at6native27unrolled_elementwise_kernelIZZZNS0_44_GLOBAL__N__40a83637_7_Lerp_cu_1520ed90_301318lerp_tensor_kernelERNS_18TensorIteratorBaseEENKUlvE0_clEvENKUlvE0_clEvEUlfffE_St5arrayIPcLm4EELi4E23TrivialOffsetCalculatorILi3EjESB_ILi1EjENS0_6memory12LoadWithCastILi3EEENSE_13StoreWithCastILi1EEEEEviT_T0_T2_T3_T4_T5_)
        /*0128*/ 	.word	0x00000028


	//----- nvinfo : EIATTR_FRAME_SIZE
	.align		4
.L_87:
        /*012c*/ 	.byte	0x04, 0x11
        /*012e*/ 	.short	(.L_89 - .L_88)
	.align		4
.L_88:
        /*0130*/ 	.word	index@(_ZN2at6native27unrolled_elementwise_kernelIZZZNS0_44_GLOBAL__N__40a83637_7_Lerp_cu_1520ed90_301318lerp_tensor_kernelERNS_18TensorIteratorBaseEENKUlvE0_clEvENKUlvE0_clEvEUlfffE_St5arrayIPcLm4EELi4E23TrivialOffsetCalculatorILi3EjESB_ILi1EjENS0_6memory12LoadWithCastILi3EEENSE_13StoreWithCastILi1EEEEEviT_T0_T2_T3_T4_T5_)
        /*0134*/ 	.word	0x00000000


	//----- nvinfo : EIATTR_REGCOUNT
	.align		4
.L_89:
        /*0138*/ 	.byte	0x04, 0x2f
        /*013a*/ 	.short	(.L_91 - .L_90)
	.align		4
.L_90:
        /*013c*/ 	.word	index@(_ZN2at6native18elementwise_kernelILi128ELi4EZNS0_15gpu_kernel_implIZZZNS0_44_GLOBAL__N__40a83637_7_Lerp_cu_1520ed90_301318lerp_tensor_kernelERNS_18TensorIteratorBaseEENKUlvE0_clEvENKUlvE0_clEvEUlfffE_EEvS5_RKT_EUliE_EEviT1_)
        /*0140*/ 	.word	0x0000001c


	//----- nvinfo : EIATTR_FRAME_SIZE
	.align		4
.L_91:
        /*0144*/ 	.byte	0x04, 0x11
        /*0146*/ 	.short	(.L_93 - .L_92)
	.align		4
.L_92:
        /*0148*/ 	.word	index@(_ZN2at6native18elementwise_kernelILi128ELi4EZNS0_15gpu_kernel_implIZZZNS0_44_GLOBAL__N__40a83637_7_Lerp_cu_1520ed90_301318lerp_tensor_kernelERNS_18TensorIteratorBaseEENKUlvE0_clEvENKUlvE0_clEvEUlfffE_EEvS5_RKT_EUliE_EEviT1_)
        /*014c*/ 	.word	0x00000000


	//----- nvinfo : EIATTR_REGCOUNT
	.align		4
.L_93:
        /*0150*/ 	.byte	0x04, 0x2f
        /*0152*/ 	.short	(.L_95 - .L_94)
	.align		4
.L_94:
        /*0154*/ 	.word	index@(_ZN2at6native29vectorized_elementwise_kernelILi8EZZZNS0_44_GLOBAL__N__40a83637_7_Lerp_cu_1520ed90_301318lerp_tensor_kernelERNS_18TensorIteratorBaseEENKUlvE0_clEvENKUlvE1_clEvEUlN3c104HalfES8_S8_E_St5arrayIPcLm4EEEEviT0_T1_)
        /*0158*/ 	.word	0x00000004


	//----- nvinfo : EIATTR_FRAME_SIZE
	.align		4
.L_95:
        /*015c*/ 	.byte	0x04, 0x11
        /*015e*/ 	.short	(.L_97 - .L_96)
	.align		4
.L_96:
        /*0160*/ 	.word	index@(_ZN2at6native29vectorized_elementwise_kernelILi8EZZZNS0_44_GLOBAL__N__40a83637_7_Lerp_cu_1520ed90_301318lerp_tensor_kernelERNS_18TensorIteratorBaseEENKUlvE0_clEvENKUlvE1_clEvEUlN3c104HalfES8_S8_E_St5arrayIPcLm4EEEEviT0_T1_)
        /*0164*/ 	.word	0x00000000


	//----- nvinfo : EIATTR_REGCOUNT
	.align		4
.L_97:
        /*0168*/ 	.byte	0x04, 0x2f
        /*016a*/ 	.short	(.L_99 - .L_98)
	.align		4
.L_98:
        /*016c*/ 	.word	index@(_ZN2at6native29vectorized_elementwise_kernelILi4EZZZNS0_44_GLOBAL__N__40a83637_7_Lerp_cu_1520ed90_301318lerp_tensor_kernelERNS_18TensorIteratorBaseEENKUlvE0_clEvENKUlvE1_clEvEUlN3c104HalfES8_S8_E_St5arrayIPcLm4EEEEviT0_T1_)
        /*0170*/ 	.word	0x00000028


	//----- nvinfo : EIATTR_FRAME_SIZE
	.align		4
.L_99:
        /*0174*/ 	.byte	0x04, 0x11
        /*0176*/ 	.short	(.L_101 - .L_100)
	.align		4
.L_100:
        /*0178*/ 	.word	index@(_ZN2at6native29vectorized_elementwise_kernelILi4EZZZNS0_44_GLOBAL__N__40a83637_7_Lerp_cu_1520ed90_301318lerp_tensor_kernelERNS_18TensorIteratorBaseEENKUlvE0_clEvENKUlvE1_clEvEUlN3c104HalfES8_S8_E_St5arrayIPcLm4EEEEviT0_T1_)
        /*017c*/ 	.word	0x00000000


	//----- nvinfo : EIATTR_REGCOUNT
	.align		4
.L_101:
        /*0180*/ 	.byte	0x04, 0x2f
        /*0182*/ 	.short	(.L_103 - .L_102)
	.align		4
.L_102:
        /*0184*/ 	.word	index@(_ZN2at6native29vectorized_elementwise_kernelILi2EZZZNS0_44_GLOBAL__N__40a83637_7_Lerp_cu_1520ed90_301318lerp_tensor_kernelERNS_18TensorIteratorBaseEENKUlvE0_clEvENKUlvE1_clEvEUlN3c104HalfES8_S8_E_St5arrayIPcLm4EEEEviT0_T1_)
        /*0188*/ 	.word	0x00000028


	//----- nvinfo : EIATTR_FRAME_SIZE
	.align		4
.L_103:
        /*018c*/ 	.byte	0x04, 0x11
        /*018e*/ 	.short	(.L_105 - .L_104)
	.align		4
.L_104:
        /*0190*/ 	.word	index@(_ZN2at6native29vectorized_elementwise_kernelILi2EZZZNS0_44_GLOBAL__N__40a83637_7_Lerp_cu_1520ed90_301318lerp_tensor_kernelERNS_18TensorIteratorBaseEENKUlvE0_clEvENKUlvE1_clEvEUlN3c104HalfES8_S8_E_St5arrayIPcLm4EEEEviT0_T1_)
        /*0194*/ 	.word	0x00000000


	//----- nvinfo : EIATTR_REGCOUNT
	.align		4
.L_105:
        /*0198*/ 	.byte	0x04, 0x2f
        /*019a*/ 	.short	(.L_107 - .L_106)
	.align		4
.L_106:
        /*019c*/ 	.word	index@(_ZN2at6native27unrolled_elementwise_kernelIZZZNS0_44_GLOBAL__N__40a83637_7_Lerp_cu_1520ed90_301318lerp_tensor_kernelERNS_18TensorIteratorBaseEENKUlvE0_clEvENKUlvE1_clEvEUlN3c104HalfES8_S8_E_St5arrayIPcLm4EELi4E23TrivialOffsetCalculatorILi3EjESD_ILi1EjENS0_6memory15LoadWithoutCastENSG_16StoreWithoutCastEEEviT_T0_T2_T3_T4_T5_)
        /*01a0*/ 	.word	0x00000020


	//----- nvinfo : EIATTR_FRAME_SIZE
	.align		4
.L_107:
        /*01a4*/ 	.byte	0x04, 0x11
        /*01a6*/ 	.short	(.L_109 - .L_108)
	.align		4
.L_108:
        /*01a8*/ 	.word	index@(_ZN2at6native27unrolled_elementwise_kernelIZZZNS0_44_GLOBAL__N__40a83637_7_Lerp_cu_1520ed90_301318lerp_tensor_kernelERNS_18TensorIteratorBaseEENKUlvE0_clEvENKUlvE1_clEvEUlN3c104HalfES8_S8_E_St5arrayIPcLm4EELi4E23TrivialOffsetCalculatorILi3EjESD_ILi1EjENS0_6memory15LoadWithoutCastENSG_16StoreWithoutCastEEEviT_T0_T2_T3_T4_T5_)
        /*01ac*/ 	.word	0x00000000


	//----- nvinfo : EIATTR_REGCOUNT
	.align		4
.L_109:
        /*01b0*/ 	.byte	0x04, 0x2f
        /*01b2*/ 	.short	(.L_111 - .L_110)
	.align		4
.L_110:
        /*01b4*/ 	.word	index@(_ZN2at6native18elementwise_kernelILi128ELi4EZNS0_22gpu_kernel_impl_nocastIZZZNS0_44_GLOBAL__N__40a83637_7_Lerp_cu_1520ed90_301318lerp_tensor_kernelERNS_18TensorIteratorBaseEENKUlvE0_clEvENKUlvE1_clEvEUlN3c104HalfES9_S9_E_EEvS5_RKT_EUliE_EEviT1_)
        /*01b8*/ 	.word	0x00000010


	//----- nvinfo : EIATTR_FRAME_SIZE
	.align		4
.L_111:
        /*01bc*/ 	.byte	0x04, 0x11
        /*01be*/ 	.short	(.L_113 - .L_112)
	.align		4
.L_112:
        /*01c0*/ 	.word	index@(_ZN2at6native18elementwise_kernelILi128ELi4EZNS0_22gpu_kernel_impl_nocastIZZZNS0_44_GLOBAL__N__40a83637_7_Lerp_cu_1520ed90_301318lerp_tensor_kernelERNS_18TensorIteratorBaseEENKUlvE0_clEvENKUlvE1_clEvEUlN3c104HalfES9_S9_E_EEvS5_RKT_EUliE_EEviT1_)
        /*01c4*/ 	.word	0x00000000


	//----- nvinfo : EIATTR_REGCOUNT
	.align		4
.L_113:
        /*01c8*/ 	.byte	0x04, 0x2f
        /*01ca*/ 	.short	(.L_115 - .L_114)
	.align		4
.L_114:
        /*01cc*/ 	.word	index@(_ZN2at6native27unrolled_elementwise_kernelIZZZNS0_44_GLOBAL__N__40a83637_7_Lerp_cu_1520ed90_301318lerp_tensor_kernelERNS_18TensorIteratorBaseEENKUlvE0_clEvENKUlvE1_clEvEUlN3c104HalfES8_S8_E_St5arrayIPcLm4EELi4E23TrivialOffsetCalculatorILi3EjESD_ILi1EjENS0_6memory12LoadWithCastILi3EEENSG_13StoreWithCastILi1EEEEEviT_T0_T2_T3_T4_T5_)
        /*01d0*/ 	.word	0x00000020


	//----- nvinfo : EIATTR_FRAME_SIZE
	.align		4
.L_115:
        /*01d4*/ 	.byte	0x04, 0x11
        /*01d6*/ 	.short	(.L_117 - .L_116)
	.align		4
.L_116:
        /*01d8*/ 	.word	index@(_ZN2at6native27unrolled_elementwise_kernelIZZZNS0_44_GLOBAL__N__40a83637_7_Lerp_cu_1520ed90_301318lerp_tensor_kernelERNS_18TensorIteratorBaseEENKUlvE0_clEvENKUlvE1_clEvEUlN3c104HalfES8_S8_E_St5arrayIPcLm4EELi4E23TrivialOffsetCalculatorILi3EjESD_ILi1EjENS0_6memory12LoadWithCastILi3EEENSG_13StoreWithCastILi1EEEEEviT_T0_T2_T3_T4_T5_)
        /*01dc*/ 	.word	0x00000000


	//----- nvinfo : EIATTR_REGCOUNT
	.align		4
.L_117:
        /*01e0*/ 	.byte	0x04, 0x2f
        /*01e2*/ 	.short	(.L_119 - .L_118)
	.align		4
.L_118:
        /*01e4*/ 	.word	index@(_ZN2at6native18elementwise_kernelILi128ELi4EZNS0_15gpu_kernel_implIZZZNS0_44_GLOBAL__N__40a83637_7_Lerp_cu_1520ed90_301318lerp_tensor_kernelERNS_18TensorIteratorBaseEENKUlvE0_clEvENKUlvE1_clEvEUlN3c104HalfES9_S9_E_EEvS5_RKT_EUliE_EEviT1_)
        /*01e8*/ 	.word	0x0000001c


	//----- nvinfo : EIATTR_FRAME_SIZE
	.align		4
.L_119:
        /*01ec*/ 	.byte	0x04, 0x11
        /*01ee*/ 	.short	(.L_121 - .L_120)
	.align		4
.L_120:
        /*01f0*/ 	.word	index@(_ZN2at6native18elementwise_kernelILi128ELi4EZNS0_15gpu_kernel_implIZZZNS0_44_GLOBAL__N__40a83637_7_Lerp_cu_1520ed90_301318lerp_tensor_kernelERNS_18TensorIteratorBaseEENKUlvE0_clEvENKUlvE1_clEvEUlN3c104HalfES9_S9_E_EEvS5_RKT_EUliE_EEviT1_)
        /*01f4*/ 	.word	0x00000000


	//----- nvinfo : EIATTR_REGCOUNT
	.align		4
.L_121:
        /*01f8*/ 	.byte	0x04, 0x2f
        /*01fa*/ 	.short	(.L_123 - .L_122)
	.align		4
.L_122:
        /*01fc*/ 	.word	index@(_ZN2at6native29vectorized_elementwise_kernelILi8EZZZNS0_44_GLOBAL__N__40a83637_7_Lerp_cu_1520ed90_301318lerp_tensor_kernelERNS_18TensorIteratorBaseEENKUlvE0_clEvENKUlvE2_clEvEUlN3c108BFloat16ES8_S8_E_St5arrayIPcLm4EEEEviT0_T1_)
        /*0200*/ 	.word	0x00000004


	//----- nvinfo : EIATTR_FRAME_SIZE
	.align		4
.L_123:
        /*0204*/ 	.byte	0x04, 0x11
        /*0206*/ 	.short	(.L_125 - .L_124)
	.align		4
.L_124:
        /*0208*/ 	.word	index@(_ZN2at6native29vectorized_elementwise_kernelILi8EZZZNS0_44_GLOBAL__N__40a83637_7_Lerp_cu_1520ed90_301318lerp_tensor_kernelERNS_18TensorIteratorBaseEENKUlvE0_clEvENKUlvE2_clEvEUlN3c108BFloat16ES8_S8_E_St5arrayIPcLm4EEEEviT0_T1_)
        /*020c*/ 	.word	0x00000000


	//----- nvinfo : EIATTR_REGCOUNT
	.align		4
.L_125:
        /*0210*/ 	.byte	0x04, 0x2f
        /*0212*/ 	.short	(.L_127 - .L_126)
	.align		4
.L_126:
        /*0214*/ 	.word	index@(_ZN2at6native29vectorized_elementwise_kernelILi4EZZZNS0_44_GLOBAL__N__40a83637_7_Lerp_cu_1520ed90_301318lerp_tensor_kernelERNS_18TensorIteratorBaseEENKUlvE0_clEvENKUlvE2_clEvEUlN3c108BFloat16ES8_S8_E_St5arrayIPcLm4EEEEviT0_T1_)
        /*0218*/ 	.word	0x00000028


	//----- nvinfo : EIATTR_FRAME_SIZE
	.align		4
.L_127:
        /*021c*/ 	.byte	0x04, 0x11
        /*021e*/ 	.short	(.L_129 - .L_128)
	.align		4
.L_128:
        /*0220*/ 	.word	index@(_ZN2at6native29vectorized_elementwise_kernelILi4EZZZNS0_44_GLOBAL__N__40a83637_7_Lerp_cu_1520ed90_301318lerp_tensor_kernelERNS_18TensorIteratorBaseEENKUlvE0_clEvENKUlvE2_clEvEUlN3c108BFloat16ES8_S8_E_St5arrayIPcLm4EEEEviT0_T1_)
        /*0224*/ 	.word	0x00000000


	//----- nvinfo : EIATTR_REGCOUNT
	.align		4
.L_129:
        /*0228*/ 	.byte	0x04, 0x2f
        /*022a*/ 	.short	(.L_131 - .L_130)
	.align		4
.L_130:
        /*022c*/ 	.word	index@(_ZN2at6native29vectorized_elementwise_kernelILi2EZZZNS0_44_GLOBAL__N__40a83637_7_Lerp_cu_1520ed90_301318lerp_tensor_kernelERNS_18TensorIteratorBaseEENKUlvE0_clEvENKUlvE2_clEvEUlN3c108BFloat16ES8_S8_E_St5arrayIPcLm4EEEEviT0_T1_)
        /*0230*/ 	.word	0x00000028


	//----- nvinfo : EIATTR_FRAME_SIZE
	.align		4
.L_131:
        /*0234*/ 	.byte	0x04, 0x11
        /*0236*/ 	.short	(.L_133 - .L_132)
	.align		4
.L_132:
        /*0238*/ 	.word	index@(_ZN2at6native29vectorized_elementwise_kernelILi2EZZZNS0_44_GLOBAL__N__40a83637_7_Lerp_cu_1520ed90_301318lerp_tensor_kernelERNS_18TensorIteratorBaseEENKUlvE0_clEvENKUlvE2_clEvEUlN3c108BFloat16ES8_S8_E_St5arrayIPcLm4EEEEviT0_T1_)
        /*023c*/ 	.word	0x00000000


	//----- nvinfo : EIATTR_REGCOUNT
	.align		4
.L_133:
        /*0240*/ 	.byte	0x04, 0x2f
        /*0242*/ 	.short	(.L_135 - .L_134)
	.align		4
.L_134:
        /*0244*/ 	.word	index@(_ZN2at6native27unrolled_elementwise_kernelIZZZNS0_44_GLOBAL__N__40a83637_7_Lerp_cu_1520ed90_301318lerp_tensor_kernelERNS_18TensorIteratorBaseEENKUlvE0_clEvENKUlvE2_clEvEUlN3c108BFloat16ES8_S8_E_St5arrayIPcLm4EELi4E23TrivialOffsetCalculatorILi3EjESD_ILi1EjENS0_6memory15LoadWithoutCastENSG_16StoreWithoutCastEEEviT_T0_T2_T3_T4_T5_)
        /*0248*/ 	.word	0x00000020


	//----- nvinfo : EIATTR_FRAME_SIZE
	.align		4
.L_135:
        /*024c*/ 	.byte	0x04, 0x11
        /*024e*/ 	.short	(.L_137 - .L_136)
	.align		4
.L_136:
        /*0250*/ 	.word	index@(_ZN2at6native27unrolled_elementwise_kernelIZZZNS0_44_GLOBAL__N__40a83637_7_Lerp_cu_1520ed90_301318lerp_tensor_kernelERNS_18TensorIteratorBaseEENKUlvE0_clEvENKUlvE2_clEvEUlN3c108BFloat16ES8_S8_E_St5arrayIPcLm4EELi4E23TrivialOffsetCalculatorILi3EjESD_ILi1EjENS0_6memory15LoadWithoutCastENSG_16StoreWithoutCastEEEviT_T0_T2_T3_T4_T5_)
        /*0254*/ 	.word	0x00000000


	//----- nvinfo : EIATTR_REGCOUNT
	.align		4
.L_137:
        /*0258*/ 	.byte	0x04, 0x2f
        /*025a*/ 	.short	(.L_139 - .L_138)
	.align		4
.L_138:
        /*025c*/ 	.word	index@(_ZN2at6native18elementwise_kernelILi128ELi4EZNS0_22gpu_kernel_impl_nocastIZZZNS0_44_GLOBAL__N__40a83637_7_Lerp_cu_1520ed90_301318lerp_tensor_kernelERNS_18TensorIteratorBaseEENKUlvE0_clEvENKUlvE2_clEvEUlN3c108BFloat16ES9_S9_E_EEvS5_RKT_EUliE_EEviT1_)
        /*0260*/ 	.word	0x0000000e


	//----- nvinfo : EIATTR_FRAME_SIZE
	.align		4
.L_139:
        /*0264*/ 	.byte	0x04, 0x11
        /*0266*/ 	.short	(.L_141 - .L_140)
	.align		4
.L_140:
        /*0268*/ 	.word	index@(_ZN2at6native18elementwise_kernelILi128ELi4EZNS0_22gpu_kernel_impl_nocastIZZZNS0_44_GLOBAL__N__40a83637_7_Lerp_cu_1520ed90_301318lerp_tensor_kernelERNS_18TensorIteratorBaseEENKUlvE0_clEvENKUlvE2_clEvEUlN3c108BFloat16ES9_S9_E_EEvS5_RKT_EUliE_EEviT1_)
        /*026c*/ 	.word	0x00000000


	//----- nvinfo : EIATTR_REGCOUNT
	.align		4
.L_141:
        /*0270*/ 	.byte	0x04, 0x2f
        /*0272*/ 	.short	(.L_143 - .L_142)
	.align		4
.L_142:
        /*0274*/ 	.word	index@(_ZN2at6native27unrolled_elementwise_kernelIZZZNS0_44_GLOBAL__N__40a83637_7_Lerp_cu_1520ed90_301318lerp_tensor_kernelERNS_18TensorIteratorBaseEENKUlvE0_clEvENKUlvE2_clEvEUlN3c108BFloat16ES8_S8_E_St5arrayIPcLm4EELi4E23TrivialOffsetCalculatorILi3EjESD_ILi1EjENS0_6memory12LoadWithCastILi3EEENSG_13StoreWithCastILi1EEEEEviT_T0_T2_T3_T4_T5_)
        /*0278*/ 	.word	0x00000020


	//----- nvinfo : EIATTR_FRAME_SIZE
	.align		4
.L_143:
        /*027c*/ 	.byte	0x04, 0x11
        /*027e*/ 	.short	(.L_145 - .L_144)
	.align		4
.L_144:
        /*0280*/ 	.word	index@(_ZN2at6native27unrolled_elementwise_kernelIZZZNS0_44_GLOBAL__N__40a83637_7_Lerp_cu_1520ed90_301318lerp_tensor_kernelERNS_18TensorIteratorBaseEENKUlvE0_clEvENKUlvE2_clEvEUlN3c108BFloat16ES8_S8_E_St5arrayIPcLm4EELi4E23TrivialOffsetCalculatorILi3EjESD_ILi1EjENS0_6memory12LoadWithCastILi3EEENSG_13StoreWithCastILi1EEEEEviT_T0_T2_T3_T4_T5_)
        /*0284*/ 	.word	0x00000000


	//----- nvinfo : EIATTR_REGCOUNT
	.align		4
.L_145:
        /*0288*/ 	.byte	0x04, 0x2f
        /*028a*/ 	.short	(.L_147 - .L_146)
	.align		4
.L_146:
        /*028c*/ 	.word	index@(_ZN2at6native18elementwise_kernelILi128ELi4EZNS0_15gpu_kernel_implIZZZNS0_44_GLOBAL__N__40a83637_7_Lerp_cu_1520ed90_301318lerp_tensor_kernelERNS_18TensorIteratorBaseEENKUlvE0_clEvENKUlvE2_clEvEUlN3c108BFloat16ES9_S9_E_EEvS5_RKT_EUliE_EEviT1_)
        /*0290*/ 	.word	0x0000001c


	//----- nvinfo : EIATTR_FRAME_SIZE
	.align		4
.L_147:
        /*0294*/ 	.byte	0x04, 0x11
        /*0296*/ 	.short	(.L_149 - .L_148)
	.align		4
.L_148:
        /*0298*/ 	.word	index@(_ZN2at6native18elementwise_kernelILi128ELi4EZNS0_15gpu_kernel_implIZZZNS0_44_GLOBAL__N__40a83637_7_Lerp_cu_1520ed90_301318lerp_tensor_kernelERNS_18TensorIteratorBaseEENKUlvE0_clEvENKUlvE2_clEvEUlN3c108BFloat16ES9_S9_E_EEvS5_RKT_EUliE_EEviT1_)
        /*029c*/ 	.word	0x00000000


	//----- nvinfo : EIATTR_REGCOUNT
	.align		4
.L_149:
        /*02a0*/ 	.byte	0x04, 0x2f
        /*02a2*/ 	.short	(.L_151 - .L_150)
	.align		4
.L_150:
        /*02a4*/ 	.word	index@(_ZN2at6native29vectorized_elementwise_kernelILi8EZZZNS0_44_GLOBAL__N__40a83637_7_Lerp_cu_1520ed90_301318lerp_scalar_kernelERNS_18TensorIteratorBaseERKN3c106ScalarEENKUlvE0_clEvENKUlvE_clEvEUlddE_St5arrayIPcLm3EEEEviT0_T1_)
        /*02a8*/ 	.word	0x00000004


	//----- nvinfo : EIATTR_FRAME_SIZE
	.align		4
.L_151:
        /*02ac*/ 	.byte	0x04, 0x11
        /*02ae*/ 	.short	(.L_153 - .L_152)
	.align		4
.L_152:
        /*02b0*/ 	.word	index@(_ZN2at6native29vectorized_elementwise_kernelILi8EZZZNS0_44_GLOBAL__N__40a83637_7_Lerp_cu_1520ed90_301318lerp_scalar_kernelERNS_18TensorIteratorBaseERKN3c106ScalarEENKUlvE0_clEvENKUlvE_clEvEUlddE_St5arrayIPcLm3EEEEviT0_T1_)
        /*02b4*/ 	.word	0x00000000


	//----- nvinfo : EIATTR_REGCOUNT
	.align		4
.L_153:
        /*02b8*/ 	.byte	0x04, 0x2f
        /*02ba*/ 	.short	(.L_155 - .L_154)
	.align		4
.L_154:
        /*02bc*/ 	.word	index@(_ZN2at6native29vectorized_elementwise_kernelILi4EZZZNS0_44_GLOBAL__N__40a83637_7_Lerp_cu_1520ed90_301318lerp_scalar_kernelERNS_18TensorIteratorBaseERKN3c106ScalarEENKUlvE0_clEvENKUlvE_clEvEUlddE_St5arrayIPcLm3EEEEviT0_T1_)
        /*02c0*/ 	.word	0x00000030


	//----- nvinfo : EIATTR_FRAME_SIZE
	.align		4
.L_155:
        /*02c4*/ 	.byte	0x04, 0x11
        /*02c6*/ 	.short	(.L_157 - .L_156)
	.align		4
.L_156:
        /*02c8*/ 	.word	index@(_ZN2at6native29vectorized_elementwise_kernelILi4EZZZNS0_44_GLOBAL__N__40a83637_7_Lerp_cu_1520ed90_301318lerp_scalar_kernelERNS_18TensorIteratorBaseERKN3c106ScalarEENKUlvE0_clEvENKUlvE_clEvEUlddE_St5arrayIPcLm3EEEEviT0_T1_)
        /*02cc*/ 	.word	0x00000000


	//----- nvinfo : EIATTR_REGCOUNT
	.align		4
.L_157:
        /*02d0*/ 	.byte	0x04, 0x2f
        /*02d2*/ 	.short	(.L_159 - .L_158)
	.align		4
.L_158:
        /*02d4*/ 	.word	index@(_ZN2at6native29vectorized_elementwise_kernelILi2EZZZNS0_44_GLOBAL__N__40a83637_7_Lerp_cu_1520ed90_301318lerp_scalar_kernelERNS_18TensorIteratorBaseERKN3c106ScalarEENKUlvE0_clEvENKUlvE_clEvEUlddE_St5arrayIPcLm3EEEEviT0_T1_)
        /*02d8*/ 	.word	0x00000030


	//----- nvinfo : EIATTR_FRAME_SIZE
	.align		4
.L_159:
        /*02dc*/ 	.byte	0x04, 0x11
        /*02de*/ 	.short	(.L_161 - .L_160)
	.align		4
.L_160:
        /*02e0*/ 	.word	index@(_ZN2at6native29vectorized_elementwise_kernelILi2EZZZNS0_44_GLOBAL__N__40a83637_7_Lerp_cu_1520ed90_301318lerp_scalar_kernelERNS_18TensorIteratorBaseERKN3c106ScalarEENKUlvE0_clEvENKUlvE_clEvEUlddE_St5arrayIPcLm3EEEEviT0_T1_)
        /*02e4*/ 	.word	0x00000000


	//----- nvinfo : EIATTR_REGCOUNT
	.align		4
.L_161:
        /*02e8*/ 	.byte	0x04, 0x2f
        /*02ea*/ 	.short	(.L_163 - .L_162)
	.align		4
.L_162:
        /*02ec*/ 	.word	index@(_ZN2at6native27unrolled_elementwise_kernelIZZZNS0_44_GLOBAL__N__40a83637_7_Lerp_cu_1520ed90_301318lerp_scalar_kernelERNS_18TensorIteratorBaseERKN3c106ScalarEENKUlvE0_clEvENKUlvE_clEvEUlddE_St5arrayIPcLm3EELi4E23TrivialOffsetCalculatorILi2EjESF_ILi1EjENS0_6memory15LoadWithoutCastENSI_16StoreWithoutCastEEEviT_T0_T2_T3_T4_T5_)
        /*02f0*/ 	.word	0x00000020


	//----- nvinfo : EIATTR_FRAME_SIZE
	.align		4
.L_163:
        /*02f4*/ 	.byte	0x04, 0x11
        /*02f6*/ 	.short	(.L_165 - .L_164)
	.align		4
.L_164:
        /*02f8*/ 	.word	index@(_ZN2at6native27unrolled_elementwise_kernelIZZZNS0_44_GLOBAL__N__40a83637_7_Lerp_cu_1520ed90_301318lerp_scalar_kernelERNS_18TensorIteratorBaseERKN3c106ScalarEENKUlvE0_clEvENKUlvE_clEvEUlddE_St5arrayIPcLm3EELi4E23TrivialOffsetCalculatorILi2EjESF_ILi1EjENS0_6memory15LoadWithoutCastENSI_16StoreWithoutCastEEEviT_T0_T2_T3_T4_T5_)
        /*02fc*/ 	.word	0x00000000


	//----- nvinfo : EIATTR_REGCOUNT
	.align		4
.L_165:
        /*0300*/ 	.byte	0x04, 0x2f
        /*0302*/ 	.short	(.L_167 - .L_166)
	.align		4
.L_166:
        /*0304*/ 	.word	index@(_ZN2at6native18elementwise_kernelILi128ELi2EZNS0_22gpu_kernel_impl_nocastIZZZNS0_44_GLOBAL__N__40a83637_7_Lerp_cu_1520ed90_301318lerp_scalar_kernelERNS_18TensorIteratorBaseERKN3c106ScalarEENKUlvE0_clEvENKUlvE_clEvEUlddE_EEvS5_RKT_EUliE_EEviT1_)
        /*0308*/ 	.word	0x00000012


	//----- nvinfo : EIATTR_FRAME_SIZE
	.align		4
.L_167:
        /*030c*/ 	.byte	0x04, 0x11
        /*030e*/ 	.short	(.L_169 - .L_168)
	.align		4
.L_168:
        /*0310*/ 	.word	index@(_ZN2at6native18elementwise_kernelILi128ELi2EZNS0_22gpu_kernel_impl_nocastIZZZNS0_44_GLOBAL__N__40a83637_7_Lerp_cu_1520ed90_301318lerp_scalar_kernelERNS_18TensorIteratorBaseERKN3c106ScalarEENKUlvE0_clEvENKUlvE_clEvEUlddE_EEvS5_RKT_EUliE_EEviT1_)
        /*0314*/ 	.word	0x00000000


	//----- nvinfo : EIATTR_REGCOUNT
	.align		4
.L_169:
        /*0318*/ 	.byte	0x04, 0x2f
        /*031a*/ 	.short	(.L_171 - .L_170)
	.align		4
.L_170:
        /*031c*/ 	.word	index@(_ZN2at6native27unrolled_elementwise_kernelIZZZNS0_44_GLOBAL__N__40a83637_7_Lerp_cu_1520ed90_301318lerp_scalar_kernelERNS_18TensorIteratorBaseERKN3c106ScalarEENKUlvE0_clEvENKUlvE_clEvEUlddE_St5arrayIPcLm3EELi4E23TrivialOffsetCalculatorILi2EjESF_ILi1EjENS0_6memory12LoadWithCastILi2EEENSI_13StoreWithCastILi1EEEEEviT_T0_T2_T3_T4_T5_)
        /*0320*/ 	.word	0x00000028


	//----- nvinfo : EIATTR_FRAME_SIZE
	.align		4
.L_171:
        /*0324*/ 	.byte	0x04, 0x11
        /*0326*/ 	.short	(.L_173 - .L_172)
	.align		4
.L_172:
        /*0328*/ 	.word	index@(_ZN2at6native27unrolled_elementwise_kernelIZZZNS0_44_GLOBAL__N__40a83637_7_Lerp_cu_1520ed90_301318lerp_scalar_kernelERNS_18TensorIteratorBaseERKN3c106ScalarEENKUlvE0_clEvENKUlvE_clEvEUlddE_St5arrayIPcLm3EELi4E23TrivialOffsetCalculatorILi2EjESF_ILi1EjENS0_6memory12LoadWithCastILi2EEENSI_13StoreWithCastILi1EEEEEviT_T0_T2_T3_T4_T5_)
        /*032c*/ 	.word	0x00000000


	//----- nvinfo : EIATTR_REGCOUNT
	.align		4
.L_173:
        /*0330*/ 	.byte	0x04, 0x2f
        /*0332*/ 	.short	(.L_175 - .L_174)
	.align		4
.L_174:
        /*0334*/ 	.word	index@(_ZN2at6native18elementwise_kernelILi128ELi4EZNS0_15gpu_kernel_implIZZZNS0_44_GLOBAL__N__40a83637_7_Lerp_cu_1520ed90_301318lerp_scalar_kernelERNS_18TensorIteratorBaseERKN3c106ScalarEENKUlvE0_clEvENKUlvE_clEvEUlddE_EEvS5_RKT_EUliE_EEviT1_)
        /*0338*/ 	.word	0x0000001c


	//----- nvinfo : EIATTR_FRAME_SIZE
	.align		4
.L_175:
        /*033c*/ 	.byte	0x04, 0x11
        /*033e*/ 	.short	(.L_177 - .L_176)
	.align		4
.L_176:
        /*0340*/ 	.word	index@(_ZN2at6native18elementwise_kernelILi128ELi4EZNS0_15gpu_kernel_implIZZZNS0_44_GLOBAL__N__40a83637_7_Lerp_cu_1520ed90_301318lerp_scalar_kernelERNS_18TensorIteratorBaseERKN3c106ScalarEENKUlvE0_clEvENKUlvE_clEvEUlddE_EEvS5_RKT_EUliE_EEviT1_)
        /*0344*/ 	.word	0x00000000


	//----- nvinfo : EIATTR_REGCOUNT
	.align		4
.L_177:
        /*0348*/ 	.byte	0x04, 0x2f
        /*034a*/ 	.short	(.L_179 - .L_178)
	.align		4
.L_178:
        /*034c*/ 	.word	index@(_ZN2at6native29vectorized_elementwise_kernelILi8EZZZNS0_44_GLOBAL__N__40a83637_7_Lerp_cu_1520ed90_301318lerp_scalar_kernelERNS_18TensorIteratorBaseERKN3c106ScalarEENKUlvE0_clEvENKUlvE0_clEvEUlffE_St5arrayIPcLm3EEEEviT0_T1_)
        /*0350*/ 	.word	0x00000004


	//----- nvinfo : EIATTR_FRAME_SIZE
	.align		4
.L_179:
        /*0354*/ 	.byte	0x04, 0x11
        /*0356*/ 	.short	(.L_181 - .L_180)
	.align		4
.L_180:
        /*0358*/ 	.word	index@(_ZN2at6native29vectorized_elementwise_kernelILi8EZZZNS0_44_GLOBAL__N__40a83637_7_Lerp_cu_1520ed90_301318lerp_scalar_kernelERNS_18TensorIteratorBaseERKN3c106ScalarEENKUlvE0_clEvENKUlvE0_clEvEUlffE_St5arrayIPcLm3EEEEviT0_T1_)
        /*035c*/ 	.word	0x00000000


	//----- nvinfo : EIATTR_REGCOUNT
	.align		4
.L_181:
        /*0360*/ 	.byte	0x04, 0x2f
        /*0362*/ 	.short	(.L_183 - .L_182)
	.align		4
.L_182:
        /*0364*/ 	.word	index@(_ZN2at6native29vectorized_elementwise_kernelILi4EZZZNS0_44_GLOBAL__N__40a83637_7_Lerp_cu_1520ed90_301318lerp_scalar_kernelERNS_18TensorIteratorBaseERKN3c106ScalarEENKUlvE0_clEvENKUlvE0_clEvEUlffE_St5arrayIPcLm3EEEEviT0_T1_)
        /*0368*/ 	.word	0x00000020


	//----- nvinfo : EIATTR_FRAME_SIZE
	.align		4
.L_183:
        /*036c*/ 	.byte	0x04, 0x11
        /*036e*/ 	.short	(.L_185 - .L_184)
	.align		4
.L_184:
        /*0370*/ 	.word	index@(_ZN2at6native29vectorized_elementwise_kernelILi4EZZZNS0_44_GLOBAL__N__40a83637_7_Lerp_cu_1520ed90_301318lerp_scalar_kernelERNS_18TensorIteratorBaseERKN3c106ScalarEENKUlvE0_clEvENKUlvE0_clEvEUlffE_St5arrayIPcLm3EEEEviT0_T1_)
        /*0374*/ 	.word	0x00000000


	//----- nvinfo : EIATTR_REGCOUNT
	.align		4
.L_185:
        /*0378*/ 	.byte	0x04, 0x2f
        /*037a*/ 	.short	(.L_187 - .L_186)
	.align		4
.L_186:
        /*037c*/ 	.word	index@(_ZN2at6native29vectorized_elementwise_kernelILi2EZZZNS0_44_GLOBAL__N__40a83637_7_Lerp_cu_1520ed90_301318lerp_scalar_kernelERNS_18TensorIteratorBaseERKN3c106ScalarEENKUlvE0_clEvENKUlvE0_clEvEUlffE_St5arrayIPcLm3EEEEviT0_T1_)
        /*0380*/ 	.word	0x00000020


	//----- nvinfo : EIATTR_FRAME_SIZE
	.align		4
.L_187:
        /*0384*/ 	.byte	0x04, 0x11
        /*0386*/ 	.short	(.L_189 - .L_188)
	.align		4
.L_188:
        /*0388*/ 	.word	index@(_ZN2at6native29vectorized_elementwise_kernelILi2EZZZNS0_44_GLOBAL__N__40a83637_7_Lerp_cu_1520ed90_301318lerp_scalar_kernelERNS_18TensorIteratorBaseERKN3c106ScalarEENKUlvE0_clEvENKUlvE0_clEvEUlffE_St5arrayIPcLm3EEEEviT0_T1_)
        /*038c*/ 	.word	0x00000000


	//----- nvinfo : EIATTR_REGCOUNT
	.align		4
.L_189:
        /*0390*/ 	.byte	0x04, 0x2f
        /*0392*/ 	.short	(.L_191 - .L_190)
	.align		4
.L_190:
        /*0394*/ 	.word	index@(_ZN2at6native27unrolled_elementwise_kernelIZZZNS0_44_GLOBAL__N__40a83637_7_Lerp_cu_1520ed90_301318lerp_scalar_kernelERNS_18TensorIteratorBaseERKN3c106ScalarEENKUlvE0_clEvENKUlvE0_clEvEUlffE_St5arrayIPcLm3EELi4E23TrivialOffsetCalculatorILi2EjESF_ILi1EjENS0_6memory15LoadWithoutCastENSI_16StoreWithoutCastEEEviT_T0_T2_T3_T4_T5_)
        /*0398*/ 	.word	0x00000018


	//----- nvinfo : EIATTR_FRAME_SIZE
	.align		4
.L_191:
        /*039c*/ 	.byte	0x04, 0x11
        /*039e*/ 	.short	(.L_193 - .L_192)
	.align		4
.L_192:
        /*03a0*/ 	.word	index@(_ZN2at6native27unrolled_elementwise_kernelIZZZNS0_44_GLOBAL__N__40a83637_7_Lerp_cu_1520ed90_301318lerp_scalar_kernelERNS_18TensorIteratorBaseERKN3c106ScalarEENKUlvE0_clEvENKUlvE0_clEvEUlffE_St5arrayIPcLm3EELi4E23TrivialOffsetCalculatorILi2EjESF_ILi1EjENS0_6memory15LoadWithoutCastENSI_16StoreWithoutCastEEEviT_T0_T2_T3_T4_T5_)
        /*03a4*/ 	.word	0x00000000


	//----- nvinfo : EIATTR_REGCOUNT
	.align		4
.L_193:
        /*03a8*/ 	.byte	0x04, 0x2f
        /*03aa*/ 	.short	(.L_195 - .L_194)
	.align		4
.L_194:
        /*03ac*/ 	.word	index@(_ZN2at6native18elementwise_kernelILi128ELi2EZNS0_22gpu_kernel_impl_nocastIZZZNS0_44_GLOBAL__N__40a83637_7_Lerp_cu_1520ed90_301318lerp_scalar_kernelERNS_18TensorIteratorBaseERKN3c106ScalarEENKUlvE0_clEvENKUlvE0_clEvEUlffE_EEvS5_RKT_EUliE_EEviT1_)
        /*03b0*/ 	.word	0x0000000e


	//----- nvinfo : EIATTR_FRAME_SIZE
	.align		4
.L_195:
        /*03b4*/ 	.byte	0x04, 0x11
        /*03b6*/ 	.short	(.L_197 - .L_196)
	.align		4
.L_196:
        /*03b8*/ 	.word	index@(_ZN2at6native18elementwise_kernelILi128ELi2EZNS0_22gpu_kernel_impl_nocastIZZZNS0_44_GLOBAL__N__40a83637_7_Lerp_cu_1520ed90_301318lerp_scalar_kernelERNS_18TensorIteratorBaseERKN3c106ScalarEENKUlvE0_clEvENKUlvE0_clEvEUlffE_EEvS5_RKT_EUliE_EEviT1_)
        /*03bc*/ 	.word	0x00000000


	//----- nvinfo : EIATTR_REGCOUNT
	.align		4
.L_197:
        /*03c0*/ 	.byte	0x04, 0x2f
        /*03c2*/ 	.short	(.L_199 - .L_198)
	.align		4
.L_198:
        /*03c4*/ 	.word	index@(_ZN2at6native27unrolled_elementwise_kernelIZZZNS0_44_GLOBAL__N__40a83637_7_Lerp_cu_1520ed90_301318lerp_scalar_kernelERNS_18TensorIteratorBaseERKN3c106ScalarEENKUlvE0_clEvENKUlvE0_clEvEUlffE_St5arrayIPcLm3EELi4E23TrivialOffsetCalculatorILi2EjESF_ILi1EjENS0_6memory12LoadWithCastILi2EEENSI_13StoreWithCastILi1EEEEEviT_T0_T2_T3_T4_T5_)
        /*03c8*/ 	.word	0x00000020


	//----- nvinfo : EIATTR_FRAME_SIZE
	.align		4
.L_199:
        /*03cc*/ 	.byte	0x04, 0x11
        /*03ce*/ 	.short	(.L_201 - .L_200)
	.align		4
.L_200:
        /*03d0*/ 	.word	index@(_ZN2at6native27unrolled_elementwise_kernelIZZZNS0_44_GLOBAL__N__40a83637_7_Lerp_cu_1520ed90_301318lerp_scalar_kernelERNS_18TensorIteratorBaseERKN3c106ScalarEENKUlvE0_clEvENKUlvE0_clEvEUlffE_St5arrayIPcLm3EELi4E23TrivialOffsetCalculatorILi2EjESF_ILi1EjENS0_6memory12LoadWithCastILi2EEENSI_13StoreWithCastILi1EEEEEviT_T0_T2_T3_T4_T5_)
        /*03d4*/ 	.word	0x00000000


	//----- nvinfo : EIATTR_REGCOUNT
	.align		4
.L_201:
        /*03d8*/ 	.byte	0x04, 0x2f
        /*03da*/ 	.short	(.L_203 - .L_202)
	.align		4
.L_202:
        /*03dc*/ 	.word	index@(_ZN2at6native18elementwise_kernelILi128ELi4EZNS0_15gpu_kernel_implIZZZNS0_44_GLOBAL__N__40a83637_7_Lerp_cu_1520ed90_301318lerp_scalar_kernelERNS_18TensorIteratorBaseERKN3c106ScalarEENKUlvE0_clEvENKUlvE0_clEvEUlffE_EEvS5_RKT_EUliE_EEviT1_)
        /*03e0*/ 	.word	0x0000001a


	//----- nvinfo : EIATTR_FRAME_SIZE
	.align		4
.L_203:
        /*03e4*/ 	.byte	0x04, 0x11
        /*03e6*/ 	.short	(.L_205 - .L_204)
	.align		4
.L_204:
        /*03e8*/ 	.word	index@(_ZN2at6native18elementwise_kernelILi128ELi4EZNS0_15gpu_kernel_implIZZZNS0_44_GLOBAL__N__40a83637_7_Lerp_cu_1520ed90_301318lerp_scalar_kernelERNS_18TensorIteratorBaseERKN3c106ScalarEENKUlvE0_clEvENKUlvE0_clEvEUlffE_EEvS5_RKT_EUliE_EEviT1_)
        /*03ec*/ 	.word	0x00000000


	//----- nvinfo : EIATTR_REGCOUNT
	.align		4
.L_205:
        /*03f0*/ 	.byte	0x04, 0x2f
        /*03f2*/ 	.short	(.L_207 - .L_206)
	.align		4
.L_206:
        /*03f4*/ 	.word	index@(_ZN2at6native29vectorized_elementwise_kernelILi8EZZZNS0_44_GLOBAL__N__40a83637_7_Lerp_cu_1520ed90_301318lerp_scalar_kernelERNS_18TensorIteratorBaseERKN3c106ScalarEENKUlvE0_clEvENKUlvE1_clEvEUlNS5_4HalfESB_E_St5arrayIPcLm3EEEEviT0_T1_)
        /*03f8*/ 	.word	0x00000004


	//----- nvinfo : EIATTR_FRAME_SIZE
	.align		4
.L_207:
        /*03fc*/ 	.byte	0x04, 0x11
        /*03fe*/ 	.short	(.L_209 - .L_208)
	.align		4
.L_208:
        /*0400*/ 	.word	index@(_ZN2at6native29vectorized_elementwise_kernelILi8EZZZNS0_44_GLOBAL__N__40a83637_7_Lerp_cu_1520ed90_301318lerp_scalar_kernelERNS_18TensorIteratorBaseERKN3c106ScalarEENKUlvE0_clEvENKUlvE1_clEvEUlNS5_4HalfESB_E_St5arrayIPcLm3EEEEviT0_T1_)
        /*0404*/ 	.word	0x00000000


	//----- nvinfo : EIATTR_REGCOUNT
	.align		4
.L_209:
        /*0408*/ 	.byte	0x04, 0x2f
        /*040a*/ 	.short	(.L_211 - .L_210)
	.align		4
.L_210:
        /*040c*/ 	.word	index@(_ZN2at6native29vectorized_elementwise_kernelILi4EZZZNS0_44_GLOBAL__N__40a83637_7_Lerp_cu_1520ed90_301318lerp_scalar_kernelERNS_18TensorIteratorBaseERKN3c106ScalarEENKUlvE0_clEvENKUlvE1_clEvEUlNS5_4HalfESB_E_St5arrayIPcLm3EEEEviT0_T1_)
        /*0410*/ 	.word	0x00000020


	//----- nvinfo : EIATTR_FRAME_SIZE
	.align		4
.L_211:
        /*0414*/ 	.byte	0x04, 0x11
        /*0416*/ 	.short	(.L_213 - .L_212)
	.align		4
.L_212:
        /*0418*/ 	.word	index@(_ZN2at6native29vectorized_elementwise_kernelILi4EZZZNS0_44_GLOBAL__N__40a83637_7_Lerp_cu_1520ed90_301318lerp_scalar_kernelERNS_18TensorIteratorBaseERKN3c106ScalarEENKUlvE0_clEvENKUlvE1_clEvEUlNS5_4HalfESB_E_St5arrayIPcLm3EEEEviT0_T1_)
        /*041c*/ 	.word	0x00000000


	//----- nvinfo : EIATTR_REGCOUNT
	.align		4
.L_213:
        /*0420*/ 	.byte	0x04, 0x2f
        /*0422*/ 	.short	(.L_215 - .L_214)
	.align		4
.L_214:
        /*0424*/ 	.word	index@(_ZN2at6native29vectorized_elementwise_kernelILi2EZZZNS0_44_GLOBAL__N__40a83637_7_Lerp_cu_1520ed90_301318lerp_scalar_kernelERNS_18TensorIteratorBaseERKN3c106ScalarEENKUlvE0_clEvENKUlvE1_clEvEUlNS5_4HalfESB_E_St5arrayIPcLm3EEEEviT0_T1_)
        /*0428*/ 	.word	0x00000020


	//----- nvinfo : EIATTR_FRAME_SIZE
	.align		4
.L_215:
        /*042c*/ 	.byte	0x04, 0x11
        /*042e*/ 	.short	(.L_217 - .L_216)
	.align		4
.L_216:
        /*0430*/ 	.word	index@(_ZN2at6native29vectorized_elementwise_kernelILi2EZZZNS0_44_GLOBAL__N__40a83637_7_Lerp_cu_1520ed90_301318lerp_scalar_kernelERNS_18TensorIteratorBaseERKN3c106ScalarEENKUlvE0_clEvENKUlvE1_clEvEUlNS5_4HalfESB_E_St5arrayIPcLm3EEEEviT0_T1_)
        /*0434*/ 	.word	0x00000000


	//----- nvinfo : EIATTR_REGCOUNT
	.align		4
.L_217:
        /*0438*/ 	.byte	0x04, 0x2f
        /*043a*/ 	.short	(.L_219 - .L_218)
	.align		4
.L_218:
        /*043c*/ 	.word	index@(_ZN2at6native27unrolled_elementwise_kernelIZZZNS0_44_GLOBAL__N__40a83637_7_Lerp_cu_1520ed90_301318lerp_scalar_kernelERNS_18TensorIteratorBaseERKN3c106ScalarEENKUlvE0_clEvENKUlvE1_clEvEUlNS5_4HalfESB_E_St5arrayIPcLm3EELi4E23TrivialOffsetCalculatorILi2EjESG_ILi1EjENS0_6memory15LoadWithoutCastENSJ_16StoreWithoutCastEEEviT_T0_T2_T3_T4_T5_)
        /*0440*/ 	.word	0x0000001c


	//----- nvinfo : EIATTR_FRAME_SIZE
	.align		4
.L_219:
        /*0444*/ 	.byte	0x04, 0x11
        /*0446*/ 	.short	(.L_221 - .L_220)
	.align		4
.L_220:
        /*0448*/ 	.word	index@(_ZN2at6native27unrolled_elementwise_kernelIZZZNS0_44_GLOBAL__N__40a83637_7_Lerp_cu_1520ed90_301318lerp_scalar_kernelERNS_18TensorIteratorBaseERKN3c106ScalarEENKUlvE0_clEvENKUlvE1_clEvEUlNS5_4HalfESB_E_St5arrayIPcLm3EELi4E23TrivialOffsetCalculatorILi2EjESG_ILi1EjENS0_6memory15LoadWithoutCastENSJ_16StoreWithoutCastEEEviT_T0_T2_T3_T4_T5_)
        /*044c*/ 	.word	0x00000000


	//----- nvinfo : EIATTR_REGCOUNT
	.align		4
.L_221:
        /*0450*/ 	.byte	0x04, 0x2f
        /*0452*/ 	.short	(.L_223 - .L_222)
	.align		4
.L_222:
        /*0454*/ 	.word	index@(_ZN2at6native18elementwise_kernelILi128ELi4EZNS0_22gpu_kernel_impl_nocastIZZZNS0_44_GLOBAL__N__40a83637_7_Lerp_cu_1520ed90_301318lerp_scalar_kernelERNS_18TensorIteratorBaseERKN3c106ScalarEENKUlvE0_clEvENKUlvE1_clEvEUlNS6_4HalfESC_E_EEvS5_RKT_EUliE_EEviT1_)
        /*0458*/ 	.word	0x0000000d


	//----- nvinfo : EIATTR_FRAME_SIZE
	.align		4
.L_223:
        /*045c*/ 	.byte	0x04, 0x11
        /*045e*/ 	.short	(.L_225 - .L_224)
	.align		4
.L_224:
        /*0460*/ 	.word	index@(_ZN2at6native18elementwise_kernelILi128ELi4EZNS0_22gpu_kernel_impl_nocastIZZZNS0_44_GLOBAL__N__40a83637_7_Lerp_cu_1520ed90_301318lerp_scalar_kernelERNS_18TensorIteratorBaseERKN3c106ScalarEENKUlvE0_clEvENKUlvE1_clEvEUlNS6_4HalfESC_E_EEvS5_RKT_EUliE_EEviT1_)
        /*0464*/ 	.word	0x00000000


	//----- nvinfo : EIATTR_REGCOUNT
	.align		4
.L_225:
        /*0468*/ 	.byte	0x04, 0x2f
        /*046a*/ 	.short	(.L_227 - .L_226)
	.align		4
.L_226:
        /*046c*/ 	.word	index@(_ZN2at6native27unrolled_elementwise_kernelIZZZNS0_44_GLOBAL__N__40a83637_7_Lerp_cu_1520ed90_301318lerp_scalar_kernelERNS_18TensorIteratorBaseERKN3c106ScalarEENKUlvE0_clEvENKUlvE1_clEvEUlNS5_4HalfESB_E_St5arrayIPcLm3EELi4E23TrivialOffsetCalculatorILi2EjESG_ILi1EjENS0_6memory12LoadWithCastILi2EEENSJ_13StoreWithCastILi1EEEEEviT_T0_T2_T3_T4_T5_)
        /*0470*/ 	.word	0x0000001f


	//----- nvinfo : EIATTR_FRAME_SIZE
	.align		4
.L_227:
        /*0474*/ 	.byte	0x04, 0x11
        /*0476*/ 	.short	(.L_229 - .L_228)
	.align		4
.L_228:
        /*0478*/ 	.word	index@(_ZN2at6native27unrolled_elementwise_kernelIZZZNS0_44_GLOBAL__N__40a83637_7_Lerp_cu_1520ed90_301318lerp_scalar_kernelERNS_18TensorIteratorBaseERKN3c106ScalarEENKUlvE0_clEvENKUlvE1_clEvEUlNS5_4HalfESB_E_St5arrayIPcLm3EELi4E23TrivialOffsetCalculatorILi2EjESG_ILi1EjENS0_6memory12LoadWithCastILi2EEENSJ_13StoreWithCastILi1EEEEEviT_T0_T2_T3_T4_T5_)
        /*047c*/ 	.word	0x00000000


	//----- nvinfo : EIATTR_REGCOUNT
	.align		4
.L_229:
        /*0480*/ 	.byte	0x04, 0x2f
        /*0482*/ 	.short	(.L_231 - .L_230)
	.align		4
.L_230:
        /*0484*/ 	.word	index@(_ZN2at6native18elementwise_kernelILi128ELi4EZNS0_15gpu_kernel_implIZZZNS0_44_GLOBAL__N__40a83637_7_Lerp_cu_1520ed90_301318lerp_scalar_kernelERNS_18TensorIteratorBaseERKN3c106ScalarEENKUlvE0_clEvENKUlvE1_clEvEUlNS6_4HalfESC_E_EEvS5_RKT_EUliE_EEviT1_)
        /*0488*/ 	.word	0x0000001a


	//----- nvinfo : EIATTR_FRAME_SIZE
	.align		4
.L_231:
        /*048c*/ 	.byte	0x04, 0x11
        /*048e*/ 	.short	(.L_233 - .L_232)
	.align		4
.L_232:
        /*0490*/ 	.word	index@(_ZN2at6native18elementwise_kernelILi128ELi4EZNS0_15gpu_kernel_implIZZZNS0_44_GLOBAL__N__40a83637_7_Lerp_cu_1520ed90_301318lerp_scalar_kernelERNS_18TensorIteratorBaseERKN3c106ScalarEENKUlvE0_clEvENKUlvE1_clEvEUlNS6_4HalfESC_E_EEvS5_RKT_EUliE_EEviT1_)
        /*0494*/ 	.word	0x00000000


	//----- nvinfo : EIATTR_REGCOUNT
	.align		4
.L_233:
        /*0498*/ 	.byte	0x04, 0x2f
        /*049a*/ 	.short	(.L_235 - .L_234)
	.align		4
.L_234:
        /*049c*/ 	.word	index@(_ZN2at6native29vectorized_elementwise_kernelILi8EZZZNS0_44_GLOBAL__N__40a83637_7_Lerp_cu_1520ed90_301318lerp_scalar_kernelERNS_18TensorIteratorBaseERKN3c106ScalarEENKUlvE0_clEvENKUlvE2_clEvEUlNS5_8BFloat16ESB_E_St5arrayIPcLm3EEEEviT0_T1_)
        /*04a0*/ 	.word	0x00000004


	//----- nvinfo : EIATTR_FRAME_SIZE
	.align		4
.L_235:
        /*04a4*/ 	.byte	0x04, 0x11
        /*04a6*/ 	.short	(.L_237 - .L_236)
	.align		4
.L_236:
        /*04a8*/ 	.word	index@(_ZN2at6native29vectorized_elementwise_kernelILi8EZZZNS0_44_GLOBAL__N__40a83637_7_Lerp_cu_1520ed90_301318lerp_scalar_kernelERNS_18TensorIteratorBaseERKN3c106ScalarEENKUlvE0_clEvENKUlvE2_clEvEUlNS5_8BFloat16ESB_E_St5arrayIPcLm3EEEEviT0_T1_)
        /*04ac*/ 	.word	0x00000000


	//----- nvinfo : EIATTR_REGCOUNT
	.align		4
.L_237:
        /*04b0*/ 	.byte	0x04, 0x2f
        /*04b2*/ 	.short	(.L_239 - .L_238)
	.align		4
.L_238:
        /*04b4*/ 	.word	index@(_ZN2at6native29vectorized_elementwise_kernelILi4EZZZNS0_44_GLOBAL__N__40a83637_7_Lerp_cu_1520ed90_301318lerp_scalar_kernelERNS_18TensorIteratorBaseERKN3c106ScalarEENKUlvE0_clEvENKUlvE2_clEvEUlNS5_8BFloat16ESB_E_St5arrayIPcLm3EEEEviT0_T1_)
        /*04b8*/ 	.word	0x00000020


	//----- nvinfo : EIATTR_FRAME_SIZE
	.align		4
.L_239:
        /*04bc*/ 	.byte	0x04, 0x11
        /*04be*/ 	.short	(.L_241 - .L_240)
	.align		4
.L_240:
        /*04c0*/ 	.word	index@(_ZN2at6native29vectorized_elementwise_kernelILi4EZZZNS0_44_GLOBAL__N__40a83637_7_Lerp_cu_1520ed90_301318lerp_scalar_kernelERNS_18TensorIteratorBaseERKN3c106ScalarEENKUlvE0_clEvENKUlvE2_clEvEUlNS5_8BFloat16ESB_E_St5arrayIPcLm3EEEEviT0_T1_)
        /*04c4*/ 	.word	0x00000000


	//----- nvinfo : EIATTR_REGCOUNT
	.align		4
.L_241:
        /*04c8*/ 	.byte	0x04, 0x2f
        /*04ca*/ 	.short	(.L_243 - .L_242)
	.align		4
.L_242:
        /*04cc*/ 	.word	index@(_ZN2at6native29vectorized_elementwise_kernelILi2EZZZNS0_44_GLOBAL__N__40a83637_7_Lerp_cu_1520ed90_301318lerp_scalar_kernelERNS_18TensorIteratorBaseERKN3c106ScalarEENKUlvE0_clEvENKUlvE2_clEvEUlNS5_8BFloat16ESB_E_St5arrayIPcLm3EEEEviT0_T1_)
        /*04d0*/ 	.word	0x00000020


	//----- nvinfo : EIATTR_FRAME_SIZE
	.align		4
.L_243:
        /*04d4*/ 	.byte	0x04, 0x11
        /*04d6*/ 	.short	(.L_245 - .L_244)
	.align		4
.L_244:
        /*04d8*/ 	.word	index@(_ZN2at6native29vectorized_elementwise_kernelILi2EZZZNS0_44_GLOBAL__N__40a83637_7_Lerp_cu_1520ed90_301318lerp_scalar_kernelERNS_18TensorIteratorBaseERKN3c106ScalarEENKUlvE0_clEvENKUlvE2_clEvEUlNS5_8BFloat16ESB_E_St5arrayIPcLm3EEEEviT0_T1_)
        /*04dc*/ 	.word	0x00000000


	//----- nvinfo : EIATTR_REGCOUNT
	.align		4
.L_245:
        /*04e0*/ 	.byte	0x04, 0x2f
        /*04e2*/ 	.short	(.L_247 - .L_246)
	.align		4
.L_246:
        /*04e4*/ 	.word	index@(_ZN2at6native27unrolled_elementwise_kernelIZZZNS0_44_GLOBAL__N__40a83637_7_Lerp_cu_1520ed90_301318lerp_scalar_kernelERNS_18TensorIteratorBaseERKN3c106ScalarEENKUlvE0_clEvENKUlvE2_clEvEUlNS5_8BFloat16ESB_E_St5arrayIPcLm3EELi4E23TrivialOffsetCalculatorILi2EjESG_ILi1EjENS0_6memory15LoadWithoutCastENSJ_16StoreWithoutCastEEEviT_T0_T2_T3_T4_T5_)
        /*04e8*/ 	.word	0x0000001c


	//----- nvinfo : EIATTR_FRAME_SIZE
	.align		4
.L_247:
        /*04ec*/ 	.byte	0x04, 0x11
        /*04ee*/ 	.short	(.L_249 - .L_248)
	.align		4
.L_248:
        /*04f0*/ 	.word	index@(_ZN2at6native27unrolled_elementwise_kernelIZZZNS0_44_GLOBAL__N__40a83637_7_Lerp_cu_1520ed90_301318lerp_scalar_kernelERNS_18TensorIteratorBaseERKN3c106ScalarEENKUlvE0_clEvENKUlvE2_clEvEUlNS5_8BFloat16ESB_E_St5arrayIPcLm3EELi4E23TrivialOffsetCalculatorILi2EjESG_ILi1EjENS0_6memory15LoadWithoutCastENSJ_16StoreWithoutCastEEEviT_T0_T2_T3_T4_T5_)
        /*04f4*/ 	.word	0x00000000


	//----- nvinfo : EIATTR_REGCOUNT
	.align		4
.L_249:
        /*04f8*/ 	.byte	0x04, 0x2f
        /*04fa*/ 	.short	(.L_251 - .L_250)
	.align		4
.L_250:
        /*04fc*/ 	.word	index@(_ZN2at6native18elementwise_kernelILi128ELi4EZNS0_22gpu_kernel_impl_nocastIZZZNS0_44_GLOBAL__N__40a83637_7_Lerp_cu_1520ed90_301318lerp_scalar_kernelERNS_18TensorIteratorBaseERKN3c106ScalarEENKUlvE0_clEvENKUlvE2_clEvEUlNS6_8BFloat16ESC_E_EEvS5_RKT_EUliE_EEviT1_)
        /*0500*/ 	.word	0x0000000d


	//----- nvinfo : EIATTR_FRAME_SIZE
	.align		4
.L_251:
        /*0504*/ 	.byte	0x04, 0x11
        /*0506*/ 	.short	(.L_253 - .L_252)
	.align		4
.L_252:
        /*0508*/ 	.word	index@(_ZN2at6native18elementwise_kernelILi128ELi4EZNS0_22gpu_kernel_impl_nocastIZZZNS0_44_GLOBAL__N__40a83637_7_Lerp_cu_1520ed90_301318lerp_scalar_kernelERNS_18TensorIteratorBaseERKN3c106ScalarEENKUlvE0_clEvENKUlvE2_clEvEUlNS6_8BFloat16ESC_E_EEvS5_RKT_EUliE_EEviT1_)
        /*050c*/ 	.word	0x00000000


	//----- nvinfo : EIATTR_REGCOUNT
	.align		4
.L_253:
        /*0510*/ 	.byte	0x04, 0x2f
        /*0512*/ 	.short	(.L_255 - .L_254)
	.align		4
.L_254:
        /*0514*/ 	.word	index@(_ZN2at6native27unrolled_elementwise_kernelIZZZNS0_44_GLOBAL__N__40a83637_7_Lerp_cu_1520ed90_301318lerp_scalar_kernelERNS_18TensorIteratorBaseERKN3c106ScalarEENKUlvE0_clEvENKUlvE2_clEvEUlNS5_8BFloat16ESB_E_St5arrayIPcLm3EELi4E23TrivialOffsetCalculatorILi2EjESG_ILi1EjENS0_6memory12LoadWithCastILi2EEENSJ_13StoreWithCastILi1EEEEEviT_T0_T2_T3_T4_T5_)
        /*0518*/ 	.word	0x0000001f


	//----- nvinfo : EIATTR_FRAME_SIZE
	.align		4
.L_255:
        /*051c*/ 	.byte	0x04, 0x11
        /*051e*/ 	.short	(.L_257 - .L_256)
	.align		4
.L_256:
        /*0520*/ 	.word	index@(_ZN2at6native27unrolled_elementwise_kernelIZZZNS0_44_GLOBAL__N__40a83637_7_Lerp_cu_1520ed90_301318lerp_scalar_kernelERNS_18TensorIteratorBaseERKN3c106ScalarEENKUlvE0_clEvENKUlvE2_clEvEUlNS5_8BFloat16ESB_E_St5arrayIPcLm3EELi4E23TrivialOffsetCalculatorILi2EjESG_ILi1EjENS0_6memory12LoadWithCastILi2EEENSJ_13StoreWithCastILi1EEEEEviT_T0_T2_T3_T4_T5_)
        /*0524*/ 	.word	0x00000000


	//----- nvinfo : EIATTR_REGCOUNT
	.align		4
.L_257:
        /*0528*/ 	.byte	0x04, 0x2f
        /*052a*/ 	.short	(.L_259 - .L_258)
	.align		4
.L_258:
        /*052c*/ 	.word	index@(_ZN2at6native18elementwise_kernelILi128ELi4EZNS0_15gpu_kernel_implIZZZNS0_44_GLOBAL__N__40a83637_7_Lerp_cu_1520ed90_301318lerp_scalar_kernelERNS_18TensorIteratorBaseERKN3c106ScalarEENKUlvE0_clEvENKUlvE2_clEvEUlNS6_8BFloat16ESC_E_EEvS5_RKT_EUliE_EEviT1_)
        /*0530*/ 	.word	0x0000001a


	//----- nvinfo : EIATTR_FRAME_SIZE
	.align		4
.L_259:
        /*0534*/ 	.byte	0x04, 0x11
        /*0536*/ 	.short	(.L_261 - .L_260)
	.align		4
.L_260:
        /*0538*/ 	.word	index@(_ZN2at6native18elementwise_kernelILi128ELi4EZNS0_15gpu_kernel_implIZZZNS0_44_GLOBAL__N__40a83637_7_Lerp_cu_1520ed90_301318lerp_scalar_kernelERNS_18TensorIteratorBaseERKN3c106ScalarEENKUlvE0_clEvENKUlvE2_clEvEUlNS6_8BFloat16ESC_E_EEvS5_RKT_EUliE_EEviT1_)
        /*053c*/ 	.word	0x00000000


	//----- nvinfo : EIATTR_MIN_STACK_SIZE
	.align		4
.L_261:
        /*0540*/ 	.byte	0x04, 0x12
        /*0542*/ 	.short	(.L_263 - .L_262)
	.align		4
.L_262:
        /*0544*/ 	.word	index@(_ZN2at6native18elementwise_kernelILi128ELi4EZNS0_15gpu_kernel_implIZZZNS0_44_GLOBAL__N__40a83637_7_Lerp_cu_1520ed90_301318lerp_scalar_kernelERNS_18TensorIteratorBaseERKN3c106ScalarEENKUlvE0_clEvENKUlvE2_clEvEUlNS6_8BFloat16ESC_E_EEvS5_RKT_EUliE_EEviT1_)
        /*0548*/ 	.word	0x00000000


	//----- nvinfo : EIATTR_MIN_STACK_SIZE
	.align		4
.L_263:
        /*054c*/ 	.byte	0x04, 0x12
        /*054e*/ 	.short	(.L_265 - .L_264)
	.align		4
.L_264:
        /*0550*/ 	.word	index@(_ZN2at6native27unrolled_elementwise_kernelIZZZNS0_44_GLOBAL__N__40a83637_7_Lerp_cu_1520ed90_301318lerp_scalar_kernelERNS_18TensorIteratorBaseERKN3c106ScalarEENKUlvE0_clEvENKUlvE2_clEvEUlNS5_8BFloat16ESB_E_St5arrayIPcLm3EELi4E23TrivialOffsetCalculatorILi2EjESG_ILi1EjENS0_6memory12LoadWithCastILi2EEENSJ_13StoreWithCastILi1EEEEEviT_T0_T2_T3_T4_T5_)
        /*0554*/ 	.word	0x00000000


	//----- nvinfo : EIATTR_MIN_STACK_SIZE
	.align		4
.L_265:
        /*0558*/ 	.byte	0x04, 0x12
        /*055a*/ 	.short	(.L_267 - .L_266)
	.align		4
.L_266:
        /*055c*/ 	.word	index@(_ZN2at6native18elementwise_kernelILi128ELi4EZNS0_22gpu_kernel_impl_nocastIZZZNS0_44_GLOBAL__N__40a83637_7_Lerp_cu_1520ed90_301318lerp_scalar_kernelERNS_18TensorIteratorBaseERKN3c106ScalarEENKUlvE0_clEvENKUlvE2_clEvEUlNS6_8BFloat16ESC_E_EEvS5_RKT_EUliE_EEviT1_)
        /*0560*/ 	.word	0x00000000


	//----- nvinfo : EIATTR_MIN_STACK_SIZE
	.align		4
.L_267:
        /*0564*/ 	.byte	0x04, 0x12
        /*0566*/ 	.short	(.L_269 - .L_268)
	.align		4
.L_268:
        /*0568*/ 	.word	index@(_ZN2at6native27unrolled_elementwise_kernelIZZZNS0_44_GLOBAL__N__40a83637_7_Lerp_cu_1520ed90_301318lerp_scalar_kernelERNS_18TensorIteratorBaseERKN3c106ScalarEENKUlvE0_clEvENKUlvE2_clEvEUlNS5_8BFloat16ESB_E_St5arrayIPcLm3EELi4E23TrivialOffsetCalculatorILi2EjESG_ILi1EjENS0_6memory15LoadWithoutCastENSJ_16StoreWithoutCastEEEviT_T0_T2_T3_T4_T5_)
        /*056c*/ 	.word	0x00000000


	//----- nvinfo : EIATTR_MIN_STACK_SIZE
	.align		4
.L_269:
        /*0570*/ 	.byte	0x04, 0x12
        /*0572*/ 	.short	(.L_271 - .L_270)
	.align		4
.L_270:
        /*0574*/ 	.word	index@(_ZN2at6native29vectorized_elementwise_kernelILi2EZZZNS0_44_GLOBAL__N__40a83637_7_Lerp_cu_1520ed90_301318lerp_scalar_kernelERNS_18TensorIteratorBaseERKN3c106ScalarEENKUlvE0_clEvENKUlvE2_clEvEUlNS5_8BFloat16ESB_E_St5arrayIPcLm3EEEEviT0_T1_)
        /*0578*/ 	.word	0x00000000


	//----- nvinfo : EIATTR_MIN_STACK_SIZE
	.align		4
.L_271:
        /*057c*/ 	.byte	0x04, 0x12
        /*057e*/ 	.short	(.L_273 - .L_272)
	.align		4
.L_272:
        /*0580*/ 	.word	index@(_ZN2at6native29vectorized_elementwise_kernelILi4EZZZNS0_44_GLOBAL__N__40a83637_7_Lerp_cu_1520ed90_301318lerp_scalar_kernelERNS_18TensorIteratorBaseERKN3c106ScalarEENKUlvE0_clEvENKUlvE2_clEvEUlNS5_8BFloat16ESB_E_St5arrayIPcLm3EEEEviT0_T1_)
        /*0584*/ 	.word	0x00000000


	//----- nvinfo : EIATTR_MIN_STACK_SIZE
	.align		4
.L_273:
        /*0588*/ 	.byte	0x04, 0x12
        /*058a*/ 	.short	(.L_275 - .L_274)
	.align		4
.L_274:
        /*058c*/ 	.word	index@(_ZN2at6native29vectorized_elementwise_kernelILi8EZZZNS0_44_GLOBAL__N__40a83637_7_Lerp_cu_1520ed90_301318lerp_scalar_kernelERNS_18TensorIteratorBaseERKN3c106ScalarEENKUlvE0_clEvENKUlvE2_clEvEUlNS5_8BFloat16ESB_E_St5arrayIPcLm3EEEEviT0_T1_)
        /*0590*/ 	.word	0x00000000


	//----- nvinfo : EIATTR_MIN_STACK_SIZE
	.align		4
.L_275:
        /*0594*/ 	.byte	0x04, 0x12
        /*0596*/ 	.short	(.L_277 - .L_276)
	.align		4
.L_276:
        /*0598*/ 	.word	index@(_ZN2at6native18elementwise_kernelILi128ELi4EZNS0_15gpu_kernel_implIZZZNS0_44_GLOBAL__N__40a83637_7_Lerp_cu_1520ed90_301318lerp_scalar_kernelERNS_18TensorIteratorBaseERKN3c106ScalarEENKUlvE0_clEvENKUlvE1_clEvEUlNS6_4HalfESC_E_EEvS5_RKT_EUliE_EEviT1_)
        /*059c*/ 	.word	0x00000000


	//----- nvinfo : EIATTR_MIN_STACK_SIZE
	.align		4
.L_277:
        /*05a0*/ 	.byte	0x04, 0x12
        /*05a2*/ 	.short	(.L_279 - .L_278)
	.align		4
.L_278:
        /*05a4*/ 	.word	index@(_ZN2at6native27unrolled_elementwise_kernelIZZZNS0_44_GLOBAL__N__40a83637_7_Lerp_cu_1520ed90_301318lerp_scalar_kernelERNS_18TensorIteratorBaseERKN3c106ScalarEENKUlvE0_clEvENKUlvE1_clEvEUlNS5_4HalfESB_E_St5arrayIPcLm3EELi4E23TrivialOffsetCalculatorILi2EjESG_ILi1EjENS0_6memory12LoadWithCastILi2EEENSJ_13StoreWithCastILi1EEEEEviT_T0_T2_T3_T4_T5_)
        /*05a8*/ 	.word	0x00000000


	//----- nvinfo : EIATTR_MIN_STACK_SIZE
	.align		4
.L_279:
        /*05ac*/ 	.byte	0x04, 0x12
        /*05ae*/ 	.short	(.L_281 - .L_280)
	.align		4
.L_280:
        /*05b0*/ 	.word	index@(_ZN2at6native18elementwise_kernelILi128ELi4EZNS0_22gpu_kernel_impl_nocastIZZZNS0_44_GLOBAL__N__40a83637_7_Lerp_cu_1520ed90_301318lerp_scalar_kernelERNS_18TensorIteratorBaseERKN3c106ScalarEENKUlvE0_clEvENKUlvE1_clEvEUlNS6_4HalfESC_E_EEvS5_RKT_EUliE_EEviT1_)
        /*05b4*/ 	.word	0x00000000


	//----- nvinfo : EIATTR_MIN_STACK_SIZE
	.align		4
.L_281:
        /*05b8*/ 	.byte	0x04, 0x12
        /*05ba*/ 	.short	(.L_283 - .L_282)
	.align		4
.L_282:
        /*05bc*/ 	.word	index@(_ZN2at6native27unrolled_elementwise_kernelIZZZNS0_44_GLOBAL__N__40a83637_7_Lerp_cu_1520ed90_301318lerp_scalar_kernelERNS_18TensorIteratorBaseERKN3c106ScalarEENKUlvE0_clEvENKUlvE1_clEvEUlNS5_4HalfESB_E_St5arrayIPcLm3EELi4E23TrivialOffsetCalculatorILi2EjESG_ILi1EjENS0_6memory15LoadWithoutCastENSJ_16StoreWithoutCastEEEviT_T0_T2_T3_T4_T5_)
        /*05c0*/ 	.word	0x00000000


	//----- nvinfo : EIATTR_MIN_STACK_SIZE
	.align		4
.L_283:
        /*05c4*/ 	.byte	0x04, 0x12
        /*05c6*/ 	.short	(.L_285 - .L_284)
	.align		4
.L_284:
        /*05c8*/ 	.word	index@(_ZN2at6native29vectorized_elementwise_kernelILi2EZZZNS0_44_GLOBAL__N__40a83637_7_Lerp_cu_1520ed90_301318lerp_scalar_kernelERNS_18TensorIteratorBaseERKN3c106ScalarEENKUlvE0_clEvENKUlvE1_clEvEUlNS5_4HalfESB_E_St5arrayIPcLm3EEEEviT0_T1_)
        /*05cc*/ 	.word	0x00000000


	//----- nvinfo : EIATTR_MIN_STACK_SIZE
	.align		4
.L_285:
        /*05d0*/ 	.byte	0x04, 0x12
        /*05d2*/ 	.short	(.L_287 - .L_286)
	.align		4
.L_286:
        /*05d4*/ 	.word	index@(_ZN2at6native29vectorized_elementwise_kernelILi4EZZZNS0_44_GLOBAL__N__40a83637_7_Lerp_cu_1520ed90_301318lerp_scalar_kernelERNS_18TensorIteratorBaseERKN3c106ScalarEENKUlvE0_clEvENKUlvE1_clEvEUlNS5_4HalfESB_E_St5arrayIPcLm3EEEEviT0_T1_)
        /*05d8*/ 	.word	0x00000000


	//----- nvinfo : EIATTR_MIN_STACK_SIZE
	.align		4
.L_287:
        /*05dc*/ 	.byte	0x04, 0x12
        /*05de*/ 	.short	(.L_289 - .L_288)
	.align		4
.L_288:
        /*05e0*/ 	.word	index@(_ZN2at6native29vectorized_elementwise_kernelILi8EZZZNS0_44_GLOBAL__N__40a83637_7_Lerp_cu_1520ed90_301318lerp_scalar_kernelERNS_18TensorIteratorBaseERKN3c106ScalarEENKUlvE0_clEvENKUlvE1_clEvEUlNS5_4HalfESB_E_St5arrayIPcLm3EEEEviT0_T1_)
        /*05e4*/ 	.word	0x00000000


	//----- nvinfo : EIATTR_MIN_STACK_SIZE
	.align		4
.L_289:
        /*05e8*/ 	.byte	0x04, 0x12
        /*05ea*/ 	.short	(.L_291 - .L_290)
	.align		4
.L_290:
        /*05ec*/ 	.word	index@(_ZN2at6native18elementwise_kernelILi128ELi4EZNS0_15gpu_kernel_implIZZZNS0_44_GLOBAL__N__40a83637_7_Lerp_cu_1520ed90_301318lerp_scalar_kernelERNS_18TensorIteratorBaseERKN3c106ScalarEENKUlvE0_clEvENKUlvE0_clEvEUlffE_EEvS5_RKT_EUliE_EEviT1_)
        /*05f0*/ 	.word	0x00000000


	//----- nvinfo : EIATTR_MIN_STACK_SIZE
	.align		4
.L_291:
        /*05f4*/ 	.byte	0x04, 0x12
        /*05f6*/ 	.short	(.L_293 - .L_292)
	.align		4
.L_292:
        /*05f8*/ 	.word	index@(_ZN2at6native27unrolled_elementwise_kernelIZZZNS0_44_GLOBAL__N__40a83637_7_Lerp_cu_1520ed90_301318lerp_scalar_kernelERNS_18TensorIteratorBaseERKN3c106ScalarEENKUlvE0_clEvENKUlvE0_clEvEUlffE_St5arrayIPcLm3EELi4E23TrivialOffsetCalculatorILi2EjESF_ILi1EjENS0_6memory12LoadWithCastILi2EEENSI_13StoreWithCastILi1EEEEEviT_T0_T2_T3_T4_T5_)
        /*05fc*/ 	.word	0x00000000


	//----- nvinfo : EIATTR_MIN_STACK_SIZE
	.align		4
.L_293:
        /*0600*/ 	.byte	0x04, 0x12
        /*0602*/ 	.short	(.L_295 - .L_294)
	.align		4
.L_294:
        /*0604*/ 	.word	index@(_ZN2at6native18elementwise_kernelILi128ELi2EZNS0_22gpu_kernel_impl_nocastIZZZNS0_44_GLOBAL__N__40a83637_7_Lerp_cu_1520ed90_301318lerp_scalar_kernelERNS_18TensorIteratorBaseERKN3c106ScalarEENKUlvE0_clEvENKUlvE0_clEvEUlffE_EEvS5_RKT_EUliE_EEviT1_)
        /*0608*/ 	.word	0x00000000


	//----- nvinfo : EIATTR_MIN_STACK_SIZE
	.align		4
.L_295:
        /*060c*/ 	.byte	0x04, 0x12
        /*060e*/ 	.short	(.L_297 - .L_296)
	.align		4
.L_296:
        /*0610*/ 	.word	index@(_ZN2at6native27unrolled_elementwise_kernelIZZZNS0_44_GLOBAL__N__40a83637_7_Lerp_cu_1520ed90_301318lerp_scalar_kernelERNS_18TensorIteratorBaseERKN3c106ScalarEENKUlvE0_clEvENKUlvE0_clEvEUlffE_St5arrayIPcLm3EELi4E23TrivialOffsetCalculatorILi2EjESF_ILi1EjENS0_6memory15LoadWithoutCastENSI_16StoreWithoutCastEEEviT_T0_T2_T3_T4_T5_)
        /*0614*/ 	.word	0x00000000


	//----- nvinfo : EIATTR_MIN_STACK_SIZE
	.align		4
.L_297:
        /*0618*/ 	.byte	0x04, 0x12
        /*061a*/ 	.short	(.L_299 - .L_298)
	.align		4
.L_298:
        /*061c*/ 	.word	index@(_ZN2at6native29vectorized_elementwise_kernelILi2EZZZNS0_44_GLOBAL__N__40a83637_7_Lerp_cu_1520ed90_301318lerp_scalar_kernelERNS_18TensorIteratorBaseERKN3c106ScalarEENKUlvE0_clEvENKUlvE0_clEvEUlffE_St5arrayIPcLm3EEEEviT0_T1_)
        /*0620*/ 	.word	0x00000000


	//----- nvinfo : EIATTR_MIN_STACK_SIZE
	.align		4
.L_299:
        /*0624*/ 	.byte	0x04, 0x12
        /*0626*/ 	.short	(.L_301 - .L_300)
	.align		4
.L_300:
        /*0628*/ 	.word	index@(_ZN2at6native29vectorized_elementwise_kernelILi4EZZZNS0_44_GLOBAL__N__40a83637_7_Lerp_cu_1520ed90_301318lerp_scalar_kernelERNS_18TensorIteratorBaseERKN3c106ScalarEENKUlvE0_clEvENKUlvE0_clEvEUlffE_St5arrayIPcLm3EEEEviT0_T1_)
        /*062c*/ 	.word	0x00000000


	//----- nvinfo : EIATTR_MIN_STACK_SIZE
	.align		4
.L_301:
        /*0630*/ 	.byte	0x04, 0x12
        /*0632*/ 	.short	(.L_303 - .L_302)
	.align		4
.L_302:
        /*0634*/ 	.word	index@(_ZN2at6native29vectorized_elementwise_kernelILi8EZZZNS0_44_GLOBAL__N__40a83637_7_Lerp_cu_1520ed90_301318lerp_scalar_kernelERNS_18TensorIteratorBaseERKN3c106ScalarEENKUlvE0_clEvENKUlvE0_clEvEUlffE_St5arrayIPcLm3EEEEviT0_T1_)
        /*0638*/ 	.word	0x00000000


	//----- nvinfo : EIATTR_MIN_STACK_SIZE
	.align		4
.L_303:
        /*063c*/ 	.byte	0x04, 0x12
        /*063e*/ 	.short	(.L_305 - .L_304)
	.align		4
.L_304:
        /*0640*/ 	.word	index@(_ZN2at6native18elementwise_kernelILi128ELi4EZNS0_15gpu_kernel_implIZZZNS0_44_GLOBAL__N__40a83637_7_Lerp_cu_1520ed90_301318lerp_scalar_kernelERNS_18TensorIteratorBaseERKN3c106ScalarEENKUlvE0_clEvENKUlvE_clEvEUlddE_EEvS5_RKT_EUliE_EEviT1_)
        /*0644*/ 	.word	0x00000000


	//----- nvinfo : EIATTR_MIN_STACK_SIZE
	.align		4
.L_305:
        /*0648*/ 	.byte	0x04, 0x12
        /*064a*/ 	.short	(.L_307 - .L_306)
	.align		4
.L_306:
        /*064c*/ 	.word	index@(_ZN2at6native27unrolled_elementwise_kernelIZZZNS0_44_GLOBAL__N__40a83637_7_Lerp_cu_1520ed90_301318lerp_scalar_kernelERNS_18TensorIteratorBaseERKN3c106ScalarEENKUlvE0_clEvENKUlvE_clEvEUlddE_St5arrayIPcLm3EELi4E23TrivialOffsetCalculatorILi2EjESF_ILi1EjENS0_6memory12LoadWithCastILi2EEENSI_13StoreWithCastILi1EEEEEviT_T0_T2_T3_T4_T5_)
        /*0650*/ 	.word	0x00000000


	//----- nvinfo : EIATTR_MIN_STACK_SIZE
	.align		4
.L_307:
        /*0654*/ 	.byte	0x04, 0x12
        /*0656*/ 	.short	(.L_309 - .L_308)
	.align		4
.L_308:
        /*0658*/ 	.word	index@(_ZN2at6native18elementwise_kernelILi128ELi2EZNS0_22gpu_kernel_impl_nocastIZZZNS0_44_GLOBAL__N__40a83637_7_Lerp_cu_1520ed90_301318lerp_scalar_kernelERNS_18TensorIteratorBaseERKN3c106ScalarEENKUlvE0_clEvENKUlvE_clEvEUlddE_EEvS5_RKT_EUliE_EEviT1_)
        /*065c*/ 	.word	0x00000000


	//----- nvinfo : EIATTR_MIN_STACK_SIZE
	.align		4
.L_309:
        /*0660*/ 	.byte	0x04, 0x12
        /*0662*/ 	.short	(.L_311 - .L_310)
	.align		4
.L_310:
        /*0664*/ 	.word	index@(_ZN2at6native27unrolled_elementwise_kernelIZZZNS0_44_GLOBAL__N__40a83637_7_Lerp_cu_1520ed90_301318lerp_scalar_kernelERNS_18TensorIteratorBaseERKN3c106ScalarEENKUlvE0_clEvENKUlvE_clEvEUlddE_St5arrayIPcLm3EELi4E23TrivialOffsetCalculatorILi2EjESF_ILi1EjENS0_6memory15LoadWithoutCastENSI_16StoreWithoutCastEEEviT_T0_T2_T3_T4_T5_)
        /*0668*/ 	.word	0x00000000


	//----- nvinfo : EIATTR_MIN_STACK_SIZE
	.align		4
.L_311:
        /*066c*/ 	.byte	0x04, 0x12
        /*066e*/ 	.short	(.L_313 - .L_312)
	.align		4
.L_312:
        /*0670*/ 	.word	index@(_ZN2at6native29vectorized_elementwise_kernelILi2EZZZNS0_44_GLOBAL__N__40a83637_7_Lerp_cu_1520ed90_301318lerp_scalar_kernelERNS_18TensorIteratorBaseERKN3c106ScalarEENKUlvE0_clEvENKUlvE_clEvEUlddE_St5arrayIPcLm3EEEEviT0_T1_)
        /*0674*/ 	.word	0x00000000


	//----- nvinfo : EIATTR_MIN_STACK_SIZE
	.align		4
.L_313:
        /*0678*/ 	.byte	0x04, 0x12
        /*067a*/ 	.short	(.L_315 - .L_314)
	.align		4
.L_314:
        /*067c*/ 	.word	index@(_ZN2at6native29vectorized_elementwise_kernelILi4EZZZNS0_44_GLOBAL__N__40a83637_7_Lerp_cu_1520ed90_301318lerp_scalar_kernelERNS_18TensorIteratorBaseERKN3c106ScalarEENKUlvE0_clEvENKUlvE_clEvEUlddE_St5arrayIPcLm3EEEEviT0_T1_)
        /*0680*/ 	.word	0x00000000


	//----- nvinfo : EIATTR_MIN_STACK_SIZE
	.align		4
.L_315:
        /*0684*/ 	.byte	0x04, 0x12
        /*0686*/ 	.short	(.L_317 - .L_316)
	.align		4
.L_316:
        /*0688*/ 	.word	index@(_ZN2at6native29vectorized_elementwise_kernelILi8EZZZNS0_44_GLOBAL__N__40a83637_7_Lerp_cu_1520ed90_301318lerp_scalar_kernelERNS_18TensorIteratorBaseERKN3c106ScalarEENKUlvE0_clEvENKUlvE_clEvEUlddE_St5arrayIPcLm3EEEEviT0_T1_)
        /*068c*/ 	.word	0x00000000


	//----- nvinfo : EIATTR_MIN_STACK_SIZE
	.align		4
.L_317:
        /*0690*/ 	.byte	0x04, 0x12
        /*0692*/ 	.short	(.L_319 - .L_318)
	.align		4
.L_318:
        /*0694*/ 	.word	index@(_ZN2at6native18elementwise_kernelILi128ELi4EZNS0_15gpu_kernel_implIZZZNS0_44_GLOBAL__N__40a83637_7_Lerp_cu_1520ed90_301318lerp_tensor_kernelERNS_18TensorIteratorBaseEENKUlvE0_clEvENKUlvE2_clEvEUlN3c108BFloat16ES9_S9_E_EEvS5_RKT_EUliE_EEviT1_)
        /*0698*/ 	.word	0x00000000


	//----- nvinfo : EIATTR_MIN_STACK_SIZE
	.align		4
.L_319:
        /*069c*/ 	.byte	0x04, 0x12
        /*069e*/ 	.short	(.L_321 - .L_320)
	.align		4
.L_320:
        /*06a0*/ 	.word	index@(_ZN2at6native27unrolled_elementwise_kernelIZZZNS0_44_GLOBAL__N__40a83637_7_Lerp_cu_1520ed90_301318lerp_tensor_kernelERNS_18TensorIteratorBaseEENKUlvE0_clEvENKUlvE2_clEvEUlN3c108BFloat16ES8_S8_E_St5arrayIPcLm4EELi4E23TrivialOffsetCalculatorILi3EjESD_ILi1EjENS0_6memory12LoadWithCastILi3EEENSG_13StoreWithCastILi1EEEEEviT_T0_T2_T3_T4_T5_)
        /*06a4*/ 	.word	0x00000000


	//----- nvinfo : EIATTR_MIN_STACK_SIZE
	.align		4
.L_321:
        /*06a8*/ 	.byte	0x04, 0x12
        /*06aa*/ 	.short	(.L_323 - .L_322)
	.align		4
.L_322:
        /*06ac*/ 	.word	index@(_ZN2at6native18elementwise_kernelILi128ELi4EZNS0_22gpu_kernel_impl_nocastIZZZNS0_44_GLOBAL__N__40a83637_7_Lerp_cu_1520ed90_301318lerp_tensor_kernelERNS_18TensorIteratorBaseEENKUlvE0_clEvENKUlvE2_clEvEUlN3c108BFloat16ES9_S9_E_EEvS5_RKT_EUliE_EEviT1_)
        /*06b0*/ 	.word	0x00000000


	//----- nvinfo : EIATTR_MIN_STACK_SIZE
	.align		4
.L_323:
        /*06b4*/ 	.byte	0x04, 0x12
        /*06b6*/ 	.short	(.L_325 - .L_324)
	.align		4
.L_324:
        /*06b8*/ 	.word	index@(_ZN2at6native27unrolled_elementwise_kernelIZZZNS0_44_GLOBAL__N__40a83637_7_Lerp_cu_1520ed90_301318lerp_tensor_kernelERNS_18TensorIteratorBaseEENKUlvE0_clEvENKUlvE2_clEvEUlN3c108BFloat16ES8_S8_E_St5arrayIPcLm4EELi4E23TrivialOffsetCalculatorILi3EjESD_ILi1EjENS0_6memory15LoadWithoutCastENSG_16StoreWithoutCastEEEviT_T0_T2_T3_T4_T5_)
        /*06bc*/ 	.word	0x00000000


	//----- nvinfo : EIATTR_MIN_STACK_SIZE
	.align		4
.L_325:
        /*06c0*/ 	.byte	0x04, 0x12
        /*06c2*/ 	.short	(.L_327 - .L_326)
	.align		4
.L_326:
        /*06c4*/ 	.word	index@(_ZN2at6native29vectorized_elementwise_kernelILi2EZZZNS0_44_GLOBAL__N__40a83637_7_Lerp_cu_1520ed90_301318lerp_tensor_kernelERNS_18TensorIteratorBaseEENKUlvE0_clEvENKUlvE2_clEvEUlN3c108BFloat16ES8_S8_E_St5arrayIPcLm4EEEEviT0_T1_)
        /*06c8*/ 	.word	0x00000000


	//----- nvinfo : EIATTR_MIN_STACK_SIZE
	.align		4
.L_327:
        /*06cc*/ 	.byte	0x04, 0x12
        /*06ce*/ 	.short	(.L_329 - .L_328)
	.align		4
.L_328:
        /*06d0*/ 	.word	index@(_ZN2at6native29vectorized_elementwise_kernelILi4EZZZNS0_44_GLOBAL__N__40a83637_7_Lerp_cu_1520ed90_301318lerp_tensor_kernelERNS_18TensorIteratorBaseEENKUlvE0_clEvENKUlvE2_clEvEUlN3c108BFloat16ES8_S8_E_St5arrayIPcLm4EEEEviT0_T1_)
        /*06d4*/ 	.word	0x00000000


	//----- nvinfo : EIATTR_MIN_STACK_SIZE
	.align		4
.L_329:
        /*06d8*/ 	.byte	0x04, 0x12
        /*06da*/ 	.short	(.L_331 - .L_330)
	.align		4
.L_330:
        /*06dc*/ 	.word	index@(_ZN2at6native29vectorized_elementwise_kernelILi8EZZZNS0_44_GLOBAL__N__40a83637_7_Lerp_cu_1520ed90_301318lerp_tensor_kernelERNS_18TensorIteratorBaseEENKUlvE0_clEvENKUlvE2_clEvEUlN3c108BFloat16ES8_S8_E_St5arrayIPcLm4EEEEviT0_T1_)
        /*06e0*/ 	.word	0x00000000


	//----- nvinfo : EIATTR_MIN_STACK_SIZE
	.align		4
.L_331:
        /*06e4*/ 	.byte	0x04, 0x12
        /*06e6*/ 	.short	(.L_333 - .L_332)
	.align		4
.L_332:
        /*06e8*/ 	.word	index@(_ZN2at6native18elementwise_kernelILi128ELi4EZNS0_15gpu_kernel_implIZZZNS0_44_GLOBAL__N__40a83637_7_Lerp_cu_1520ed90_301318lerp_tensor_kernelERNS_18TensorIteratorBaseEENKUlvE0_clEvENKUlvE1_clEvEUlN3c104HalfES9_S9_E_EEvS5_RKT_EUliE_EEviT1_)
        /*06ec*/ 	.word	0x00000000


	//----- nvinfo : EIATTR_MIN_STACK_SIZE
	.align		4
.L_333:
        /*06f0*/ 	.byte	0x04, 0x12
        /*06f2*/ 	.short	(.L_335 - .L_334)
	.align		4
.L_334:
        /*06f4*/ 	.word	index@(_ZN2at6native27unrolled_elementwise_kernelIZZZNS0_44_GLOBAL__N__40a83637_7_Lerp_cu_1520ed90_301318lerp_tensor_kernelERNS_18TensorIteratorBaseEENKUlvE0_clEvENKUlvE1_clEvEUlN3c104HalfES8_S8_E_St5arrayIPcLm4EELi4E23TrivialOffsetCalculatorILi3EjESD_ILi1EjENS0_6memory12LoadWithCastILi3EEENSG_13StoreWithCastILi1EEEEEviT_T0_T2_T3_T4_T5_)
        /*06f8*/ 	.word	0x00000000


	//----- nvinfo : EIATTR_MIN_STACK_SIZE
	.align		4
.L_335:
        /*06fc*/ 	.byte	0x04, 0x12
        /*06fe*/ 	.short	(.L_337 - .L_336)
	.align		4
.L_336:
        /*0700*/ 	.word	index@(_ZN2at6native18elementwise_kernelILi128ELi4EZNS0_22gpu_kernel_impl_nocastIZZZNS0_44_GLOBAL__N__40a83637_7_Lerp_cu_1520ed90_301318lerp_tensor_kernelERNS_18TensorIteratorBaseEENKUlvE0_clEvENKUlvE1_clEvEUlN3c104HalfES9_S9_E_EEvS5_RKT_EUliE_EEviT1_)
        /*0704*/ 	.word	0x00000000


	//----- nvinfo : EIATTR_MIN_STACK_SIZE
	.align		4
.L_337:
        /*0708*/ 	.byte	0x04, 0x12
        /*070a*/ 	.short	(.L_339 - .L_338)
	.align		4
.L_338:
        /*070c*/ 	.word	index@(_ZN2at6native27unrolled_elementwise_kernelIZZZNS0_44_GLOBAL__N__40a83637_7_Lerp_cu_1520ed90_301318lerp_tensor_kernelERNS_18TensorIteratorBaseEENKUlvE0_clEvENKUlvE1_clEvEUlN3c104HalfES8_S8_E_St5arrayIPcLm4EELi4E23TrivialOffsetCalculatorILi3EjESD_ILi1EjENS0_6memory15LoadWithoutCastENSG_16StoreWithoutCastEEEviT_T0_T2_T3_T4_T5_)
        /*0710*/ 	.word	0x00000000


	//----- nvinfo : EIATTR_MIN_STACK_SIZE
	.align		4
.L_339:
        /*0714*/ 	.byte	0x04, 0x12
        /*0716*/ 	.short	(.L_341 - .L_340)
	.align		4
.L_340:
        /*0718*/ 	.word	index@(_ZN2at6native29vectorized_elementwise_kernelILi2EZZZNS0_44_GLOBAL__N__40a83637_7_Lerp_cu_1520ed90_301318lerp_tensor_kernelERNS_18TensorIteratorBaseEENKUlvE0_clEvENKUlvE1_clEvEUlN3c104HalfES8_S8_E_St5arrayIPcLm4EEEEviT0_T1_)
        /*071c*/ 	.word	0x00000000


	//----- nvinfo : EIATTR_MIN_STACK_SIZE
	.align		4
.L_341:
        /*0720*/ 	.byte	0x04, 0x12
        /*0722*/ 	.short	(.L_343 - .L_342)
	.align		4
.L_342:
        /*0724*/ 	.word	index@(_ZN2at6native29vectorized_elementwise_kernelILi4EZZZNS0_44_GLOBAL__N__40a83637_7_Lerp_cu_1520ed90_301318lerp_tensor_kernelERNS_18TensorIteratorBaseEENKUlvE0_clEvENKUlvE1_clEvEUlN3c104HalfES8_S8_E_St5arrayIPcLm4EEEEviT0_T1_)
        /*0728*/ 	.word	0x00000000


	//----- nvinfo : EIATTR_MIN_STACK_SIZE
	.align		4
.L_343:
        /*072c*/ 	.byte	0x04, 0x12
        /*072e*/ 	.short	(.L_345 - .L_344)
	.align		4
.L_344:
        /*0730*/ 	.word	index@(_ZN2at6native29vectorized_elementwise_kernelILi8EZZZNS0_44_GLOBAL__N__40a83637_7_Lerp_cu_1520ed90_301318lerp_tensor_kernelERNS_18TensorIteratorBaseEENKUlvE0_clEvENKUlvE1_clEvEUlN3c104HalfES8_S8_E_St5arrayIPcLm4EEEEviT0_T1_)
        /*0734*/ 	.word	0x00000000


	//----- nvinfo : EIATTR_MIN_STACK_SIZE
	.align		4
.L_345:
        /*0738*/ 	.byte	0x04, 0x12
        /*073a*/ 	.short	(.L_347 - .L_346)
	.align		4
.L_346:
        /*073c*/ 	.word	index@(_ZN2at6native18elementwise_kernelILi128ELi4EZNS0_15gpu_kernel_implIZZZNS0_44_GLOBAL__N__40a83637_7_Lerp_cu_1520ed90_301318lerp_tensor_kernelERNS_18TensorIteratorBaseEENKUlvE0_clEvENKUlvE0_clEvEUlfffE_EEvS5_RKT_EUliE_EEviT1_)
        /*0740*/ 	.word	0x00000000


	//----- nvinfo : EIATTR_MIN_STACK_SIZE
	.align		4
.L_347:
        /*0744*/ 	.byte	0x04, 0x12
        /*0746*/ 	.short	(.L_349 - .L_348)
	.align		4
.L_348:
        /*0748*/ 	.word	index@(_ZN2at6native27unrolled_elementwise_kernelIZZZNS0_44_GLOBAL__N__40a83637_7_Lerp_cu_1520ed90_301318lerp_tensor_kernelERNS_18TensorIteratorBaseEENKUlvE0_clEvENKUlvE0_clEvEUlfffE_St5arrayIPcLm4EELi4E23TrivialOffsetCalculatorILi3EjESB_ILi1EjENS0_6memory12LoadWithCastILi3EEENSE_13StoreWithCastILi1EEEEEviT_T0_T2_T3_T4_T5_)
        /*074c*/ 	.word	0x00000000


	//----- nvinfo : EIATTR_MIN_STACK_SIZE
	.align		4
.L_349:
        /*0750*/ 	.byte	0x04, 0x12
        /*0752*/ 	.short	(.L_351 - .L_350)
	.align		4
.L_350:
        /*0754*/ 	.word	index@(_ZN2at6native18elementwise_kernelILi128ELi2EZNS0_22gpu_kernel_impl_nocastIZZZNS0_44_GLOBAL__N__40a83637_7_Lerp_cu_1520ed90_301318lerp_tensor_kernelERNS_18TensorIteratorBaseEENKUlvE0_clEvENKUlvE0_clEvEUlfffE_EEvS5_RKT_EUliE_EEviT1_)
        /*0758*/ 	.word	0x00000000


	//----- nvinfo : EIATTR_MIN_STACK_SIZE
	.align		4
.L_351:
        /*075c*/ 	.byte	0x04, 0x12
        /*075e*/ 	.short	(.L_353 - .L_352)
	.align		4
.L_352:
        /*0760*/ 	.word	index@(_ZN2at6native27unrolled_elementwise_kernelIZZZNS0_44_GLOBAL__N__40a83637_7_Lerp_cu_1520ed90_301318lerp_tensor_kernelERNS_18TensorIteratorBaseEENKUlvE0_clEvENKUlvE0_clEvEUlfffE_St5arrayIPcLm4EELi4E23TrivialOffsetCalculatorILi3EjESB_ILi1EjENS0_6memory15LoadWithoutCastENSE_16StoreWithoutCastEEEviT_T0_T2_T3_T4_T5_)
        /*0764*/ 	.word	0x00000000


	//----- nvinfo : EIATTR_MIN_STACK_SIZE
	.align		4
.L_353:
        /*0768*/ 	.byte	0x04, 0x12
        /*076a*/ 	.short	(.L_355 - .L_354)
	.align		4
.L_354:
        /*076c*/ 	.word	index@(_ZN2at6native29vectorized_elementwise_kernelILi2EZZZNS0_44_GLOBAL__N__40a83637_7_Lerp_cu_1520ed90_301318lerp_tensor_kernelERNS_18TensorIteratorBaseEENKUlvE0_clEvENKUlvE0_clEvEUlfffE_St5arrayIPcLm4EEEEviT0_T1_)
        /*0770*/ 	.word	0x00000000


	//----- nvinfo : EIATTR_MIN_STACK_SIZE
	.align		4
.L_355:
        /*0774*/ 	.byte	0x04, 0x12
        /*0776*/ 	.short	(.L_357 - .L_356)
	.align		4
.L_356:
        /*0778*/ 	.word	index@(_ZN2at6native29vectorized_elementwise_kernelILi4EZZZNS0_44_GLOBAL__N__40a83637_7_Lerp_cu_1520ed90_301318lerp_tensor_kernelERNS_18TensorIteratorBaseEENKUlvE0_clEvENKUlvE0_clEvEUlfffE_St5arrayIPcLm4EEEEviT0_T1_)
        /*077c*/ 	.word	0x00000000


	//----- nvinfo : EIATTR_MIN_STACK_SIZE
	.align		4
.L_357:
        /*0780*/ 	.byte	0x04, 0x12
        /*0782*/ 	.short	(.L_359 - .L_358)
	.align		4
.L_358:
        /*0784*/ 	.word	index@(_ZN2at6native29vectorized_elementwise_kernelILi8EZZZNS0_44_GLOBAL__N__40a83637_7_Lerp_cu_1520ed90_301318lerp_tensor_kernelERNS_18TensorIteratorBaseEENKUlvE0_clEvENKUlvE0_clEvEUlfffE_St5arrayIPcLm4EEEEviT0_T1_)
        /*0788*/ 	.word	0x00000000


	//----- nvinfo : EIATTR_MIN_STACK_SIZE
	.align		4
.L_359:
        /*078c*/ 	.byte	0x04, 0x12
        /*078e*/ 	.short	(.L_361 - .L_360)
	.align		4
.L_360:
        /*0790*/ 	.word	index@(_ZN2at6native18elementwise_kernelILi128ELi4EZNS0_15gpu_kernel_implIZZZNS0_44_GLOBAL__N__40a83637_7_Lerp_cu_1520ed90_301318lerp_tensor_kernelERNS_18TensorIteratorBaseEENKUlvE0_clEvENKUlvE_clEvEUldddE_EEvS5_RKT_EUliE_EEviT1_)
        /*0794*/ 	.word	0x00000000


	//----- nvinfo : EIATTR_MIN_STACK_SIZE
	.align		4
.L_361:
        /*0798*/ 	.byte	0x04, 0x12
        /*079a*/ 	.short	(.L_363 - .L_362)
	.align		4
.L_362:
        /*079c*/ 	.word	index@(_ZN2at6native27unrolled_elementwise_kernelIZZZNS0_44_GLOBAL__N__40a83637_7_Lerp_cu_1520ed90_301318lerp_tensor_kernelERNS_18TensorIteratorBaseEENKUlvE0_clEvENKUlvE_clEvEUldddE_St5arrayIPcLm4EELi4E23TrivialOffsetCalculatorILi3EjESB_ILi1EjENS0_6memory12LoadWithCastILi3EEENSE_13StoreWithCastILi1EEEEEviT_T0_T2_T3_T4_T5_)
        /*07a0*/ 	.word	0x00000000


	//----- nvinfo : EIATTR_MIN_STACK_SIZE
	.align		4
.L_363:
        /*07a4*/ 	.byte	0x04, 0x12
        /*07a6*/ 	.short	(.L_365 - .L_364)
	.align		4
.L_364:
        /*07a8*/ 	.word	index@(_ZN2at6native18elementwise_kernelILi128ELi2EZNS0_22gpu_kernel_impl_nocastIZZZNS0_44_GLOBAL__N__40a83637_7_Lerp_cu_1520ed90_301318lerp_tensor_kernelERNS_18TensorIteratorBaseEENKUlvE0_clEvENKUlvE_clEvEUldddE_EEvS5_RKT_EUliE_EEviT1_)
        /*07ac*/ 	.word	0x00000000


	//----- nvinfo : EIATTR_MIN_STACK_SIZE
	.align		4
.L_365:
        /*07b0*/ 	.byte	0x04, 0x12
        /*07b2*/ 	.short	(.L_367 - .L_366)
	.align		4
.L_366:
        /*07b4*/ 	.word	index@(_ZN2at6native27unrolled_elementwise_kernelIZZZNS0_44_GLOBAL__N__40a83637_7_Lerp_cu_1520ed90_301318lerp_tensor_kernelERNS_18TensorIteratorBaseEENKUlvE0_clEvENKUlvE_clEvEUldddE_St5arrayIPcLm4EELi4E23TrivialOffsetCalculatorILi3EjESB_ILi1EjENS0_6memory15LoadWithoutCastENSE_16StoreWithoutCastEEEviT_T0_T2_T3_T4_T5_)
        /*07b8*/ 	.word	0x00000000


	//----- nvinfo : EIATTR_MIN_STACK_SIZE
	.align		4
.L_367:
        /*07bc*/ 	.byte	0x04, 0x12
        /*07be*/ 	.short	(.L_369 - .L_368)
	.align		4
.L_368:
        /*07c0*/ 	.word	index@(_ZN2at6native29vectorized_elementwise_kernelILi2EZZZNS0_44_GLOBAL__N__40a83637_7_Lerp_cu_1520ed90_301318lerp_tensor_kernelERNS_18TensorIteratorBaseEENKUlvE0_clEvENKUlvE_clEvEUldddE_St5arrayIPcLm4EEEEviT0_T1_)
        /*07c4*/ 	.word	0x00000000


	//----- nvinfo : EIATTR_MIN_STACK_SIZE
	.align		4
.L_369:
        /*07c8*/ 	.byte	0x04, 0x12
        /*07ca*/ 	.short	(.L_371 - .L_370)
	.align		4
.L_370:
        /*07cc*/ 	.word	index@(_ZN2at6native29vectorized_elementwise_kernelILi4EZZZNS0_44_GLOBAL__N__40a83637_7_Lerp_cu_1520ed90_301318lerp_tensor_kernelERNS_18TensorIteratorBaseEENKUlvE0_clEvENKUlvE_clEvEUldddE_St5arrayIPcLm4EEEEviT0_T1_)
        /*07d0*/ 	.word	0x00000000


	//----- nvinfo : EIATTR_MIN_STACK_SIZE
	.align		4
.L_371:
        /*07d4*/ 	.byte	0x04, 0x12
        /*07d6*/ 	.short	(.L_373 - .L_372)
	.align		4
.L_372:
        /*07d8*/ 	.word	index@(_ZN2at6native29vectorized_elementwise_kernelILi8EZZZNS0_44_GLOBAL__N__40a83637_7_Lerp_cu_1520ed90_301318lerp_tensor_kernelERNS_18TensorIteratorBaseEENKUlvE0_clEvENKUlvE_clEvEUldddE_St5arrayIPcLm4EEEEviT0_T1_)
        /*07dc*/ 	.word	0x00000000
.L_373:


//--------------------- .nv.info._ZN2at6native18elementwise_kernelILi128ELi4EZNS0_15gpu_kernel_implIZZZNS0_44_GLOBAL__N__40a83637_7_Lerp_cu_1520ed90_301318lerp_scalar_kernelERNS_18TensorIteratorBaseERKN3c106ScalarEENKUlvE0_clEvENKUlvE2_clEvEUlNS6_8BFloat16ESC_E_EEvS5_RKT_EUliE_EEviT1_ --------------------------
	.section	.nv.info._ZN2at6native18elementwise_kernelILi128ELi4EZNS0_15gpu_kernel_implIZZZNS0_44_GLOBAL__N__40a83637_7_Lerp_cu_1520ed90_301318lerp_scalar_kernelERNS_18TensorIteratorBaseERKN3c106ScalarEENKUlvE0_clEvENKUlvE2_clEvEUlNS6_8BFloat16ESC_E_EEvS5_RKT_EUliE_EEviT1_,"",@"SHT_CUDA_INFO"
	.sectionflags	@""
	.align	4


	//----- nvinfo : EIATTR_CUDA_API_VERSION
	.align		4
        /*0000*/ 	.byte	0x04, 0x37
        /*0002*/ 	.short	(.L_375 - .L_374)
.L_374:
        /*0004*/ 	.word	0x00000082


	//----- nvinfo : EIATTR_SW2861232_WAR
	.align		4
.L_375:
        /*0008*/ 	.byte	0x01, 0x35
	.zero		2


	//----- nvinfo : EIATTR_PARAM_CBANK
	.align		4
        /*000c*/ 	.byte	0x04, 0x0a
        /*000e*/ 	.short	(.L_377 - .L_376)
	.align		4
.L_376:
        /*0010*/ 	.word	index@(.nv.constant0._ZN2at6native18elementwise_kernelILi128ELi4EZNS0_15gpu_kernel_implIZZZNS0_44_GLOBAL__N__40a83637_7_Lerp_cu_1520ed90_301318lerp_scalar_kernelERNS_18TensorIteratorBaseERKN3c106ScalarEENKUlvE0_clEvENKUlvE2_clEvEUlNS6_8BFloat16ESC_E_EEvS5_RKT_EUliE_EEviT1_)
        /*0014*/ 	.short	0x0160
        /*0016*/ 	.short	0x02a0


	//----- nvinfo : EIATTR_CBANK_PARAM_SIZE
	.align		4
.L_377:
        /*0018*/ 	.byte	0x03, 0x19
        /*001a*/ 	.short	0x02a0


	//----- nvinfo : EIATTR_KPARAM_INFO
	.align		4
        /*001c*/ 	.byte	0x04, 0x17
        /*001e*/ 	.short	(.L_379 - .L_378)
.L_378:
        /*0020*/ 	.word	0x00000000
        /*0024*/ 	.short	0x0001
        /*0026*/ 	.short	0x0008
        /*0028*/ 	.byte	0x00, 0xf0, 0x61, 0x0a


	//----- nvinfo : EIATTR_KPARAM_INFO
	.align		4
.L_379:
        /*002c*/ 	.byte	0x04, 0x17
        /*002e*/ 	.short	(.L_381 - .L_380)
.L_380:
        /*0030*/ 	.word	0x00000000
        /*0034*/ 	.short	0x0000
        /*0036*/ 	.short	0x0000
        /*0038*/ 	.byte	0x00, 0xf0, 0x11, 0x00


	//----- nvinfo : EIATTR_MAXREG_COUNT
	.align		4
.L_381:
        /*003c*/ 	.byte	0x03, 0x1b
        /*003e*/ 	.short	0x0080


	//----- nvinfo : EIATTR_EXTERNS
	.align		4
        /*0040*/ 	.byte	0x04, 0x0f
        /*0042*/ 	.short	(.L_383 - .L_382)


	//   ....[0]....
	.align		4
.L_382:
        /*0044*/ 	.word	index@(__assertfail)


	//----- nvinfo : EIATTR_MERCURY_ISA_VERSION
	.align		4
.L_383:
        /*0048*/ 	.byte	0x03, 0x5f
        /*004a*/ 	.short	0x0000


	//----- nvinfo : EIATTR_SYSCALL_OFFSETS
	.align		4
        /*004c*/ 	.byte	0x04, 0x46
        /*004e*/ 	.short	(.L_385 - .L_384)


	//   ....[0]....
.L_384:
        /*0050*/ 	.word	0x00002050


	//   ....[1]....
        /*0054*/ 	.word	0x00003000


	//   ....[2]....
        /*0058*/ 	.word	0x00004020


	//   ....[3]....
        /*005c*/ 	.word	0x000060e0


	//   ....[4]....
        /*0060*/ 	.word	0x00007090


	//   ....[5]....
        /*0064*/ 	.word	0x000080b0


	//   ....[6]....
        /*0068*/ 	.word	0x0000a140


	//   ....[7]....
        /*006c*/ 	.word	0x0000b0f0


	//   ....[8]....
        /*0070*/ 	.word	0x0000c110


	//   ....[9]....
        /*0074*/ 	.word	0x0000e1b0


	//   ....[10]....
        /*0078*/ 	.word	0x0000f160


	//   ....[11]....
        /*007c*/ 	.word	0x00010180


	//----- nvinfo : EIATTR_EXIT_INSTR_OFFSETS
	.align		4
.L_385:
        /*0080*/ 	.byte	0x04, 0x1c
        /*0082*/ 	.short	(.L_387 - .L_386)


	//   ....[0]....
.L_386:
        /*0084*/ 	.word	0x0000c1d0


	//   ....[1]....
        /*0088*/ 	.word	0x0000f380


	//   ....[2]....
        /*008c*/ 	.word	0x0000f3c0


	//   ....[3]....
        /*0090*/ 	.word	0x0000f460


	//   ....[4]....
        /*0094*/ 	.word	0x0000f4a0


	//   ....[5]....
        /*0098*/ 	.word	0x0000f4e0


	//   ....[6]....
        /*009c*/ 	.word	0x0000f570


	//   ....[7]....
        /*00a0*/ 	.word	0x0000f5b0


	//   ....[8]....
        /*00a4*/ 	.word	0x0000f650


	//   ....[9]....
        /*00a8*/ 	.word	0x0000f6a0


	//   ....[10]....
        /*00ac*/ 	.word	0x0000f6f0


	//   ....[11]....
        /*00b0*/ 	.word	0x0000f7c0


	//   ....[12]....
        /*00b4*/ 	.word	0x0000f820


	//   ....[13]....
        /*00b8*/ 	.word	0x0000f9b0


	//   ....[14]....
        /*00bc*/ 	.word	0x0000fb10


	//   ....[15]....
        /*00c0*/ 	.word	0x0000fb30


	//   ....[16]....
        /*00c4*/ 	.word	0x0000fbf0


	//   ....[17]....
        /*00c8*/ 	.word	0x0000fd70


	//   ....[18]....
        /*00cc*/ 	.word	0x0000fef0


	//   ....[19]....
        /*00d0*/ 	.word	0x00010050


	//   ....[20]....
        /*00d4*/ 	.word	0x00010190


	//   ....[21]....
        /*00d8*/ 	.word	0x000101d0


	//   ....[22]....
        /*00dc*/ 	.word	0x00010210


	//----- nvinfo : EIATTR_MAX_THREADS
	.align		4
.L_387:
        /*00e0*/ 	.byte	0x04, 0x05
        /*00e2*/ 	.short	(.L_389 - .L_388)
.L_388:
        /*00e4*/ 	.word	0x00000080
        /*00e8*/ 	.word	0x00000001
        /*00ec*/ 	.word	0x00000001


	//----- nvinfo : EIATTR_CRS_STACK_SIZE
	.align		4
.L_389:
        /*00f0*/ 	.byte	0x04, 0x1e
        /*00f2*/ 	.short	(.L_391 - .L_390)
.L_390:
        /*00f4*/ 	.word	0x00000000
.L_391:


//--------------------- .nv.info._ZN2at6native27unrolled_elementwise_kernelIZZZNS0_44_GLOBAL__N__40a83637_7_Lerp_cu_1520ed90_301318lerp_scalar_kernelERNS_18TensorIteratorBaseERKN3c106ScalarEENKUlvE0_clEvENKUlvE2_clEvEUlNS5_8BFloat16ESB_E_St5arrayIPcLm3EELi4E23TrivialOffsetCalculatorILi2EjESG_ILi1EjENS0_6memory12LoadWithCastILi2EEENSJ_13StoreWithCastILi1EEEEEviT_T0_T2_T3_T4_T5_ --------------------------
	.section	.nv.info._ZN2at6native27unrolled_elementwise_kernelIZZZNS0_44_GLOBAL__N__40a83637_7_Lerp_cu_1520ed90_301318lerp_scalar_kernelERNS_18TensorIteratorBaseERKN3c106ScalarEENKUlvE0_clEvENKUlvE2_clEvEUlNS5_8BFloat16ESB_E_St5arrayIPcLm3EELi4E23TrivialOffsetCalculatorILi2EjESG_ILi1EjENS0_6memory12LoadWithCastILi2EEENSJ_13StoreWithCastILi1EEEEEviT_T0_T2_T3_T4_T5_,"",@"SHT_CUDA_INFO"
	.sectionflags	@""
	.align	4


	//----- nvinfo : EIATTR_CUDA_API_VERSION
	.align		4
        /*0000*/ 	.byte	0x04, 0x37
        /*0002*/ 	.short	(.L_393 - .L_392)
.L_392:
        /*0004*/ 	.word	0x00000082


	//----- nvinfo : EIATTR_SW2861232_WAR
	.align		4
.L_393:
        /*0008*/ 	.byte	0x01, 0x35
	.zero		2


	//----- nvinfo : EIATTR_PARAM_CBANK
	.align		4
        /*000c*/ 	.byte	0x04, 0x0a
        /*000e*/ 	.short	(.L_395 - .L_394)
	.align		4
.L_394:
        /*0010*/ 	.word	index@(.nv.constant0._ZN2at6native27unrolled_elementwise_kernelIZZZNS0_44_GLOBAL__N__40a83637_7_Lerp_cu_1520ed90_301318lerp_scalar_kernelERNS_18TensorIteratorBaseERKN3c106ScalarEENKUlvE0_clEvENKUlvE2_clEvEUlNS5_8BFloat16ESB_E_St5arrayIPcLm3EELi4E23TrivialOffsetCalculatorILi2EjESG_ILi1EjENS0_6memory12LoadWithCastILi2EEENSJ_13StoreWithCastILi1EEEEEviT_T0_T2_T3_T4_T5_)
        /*0014*/ 	.short	0x0160
        /*0016*/ 	.short	0x0048


	//----- nvinfo : EIATTR_CBANK_PARAM_SIZE
	.align		4
.L_395:
        /*0018*/ 	.byte	0x03, 0x19
        /*001a*/ 	.short	0x0048


	//----- nvinfo : EIATTR_KPARAM_INFO
	.align		4
        /*001c*/ 	.byte	0x04, 0x17
        /*001e*/ 	.short	(.L_397 - .L_396)
.L_396:
        /*0020*/ 	.word	0x00000000
        /*0024*/ 	.short	0x0006
        /*0026*/ 	.short	0x0040
        /*0028*/ 	.byte	0x00, 0xf0, 0x21, 0x00


	//----- nvinfo : EIATTR_KPARAM_INFO
	.align		4
.L_397:
        /*002c*/ 	.byte	0x04, 0x17
        /*002e*/ 	.short	(.L_399 - .L_398)
.L_398:
        /*0030*/ 	.word	0x00000000
        /*0034*/ 	.short	0x0005
        /*0036*/ 	.short	0x0034
        /*0038*/ 	.byte	0x00, 0xf0, 0x31, 0x00


	//----- nvinfo : EIATTR_KPARAM_INFO
	.align		4
.L_399:
        /*003c*/ 	.byte	0x04, 0x17
        /*003e*/ 	.short	(.L_401 - .L_400)
.L_400:
        /*0040*/ 	.word	0x00000000
        /*0044*/ 	.short	0x0004
        /*0046*/ 	.short	0x0031
        /*0048*/ 	.byte	0x00, 0xf0, 0x05, 0x00


	//----- nvinfo : EIATTR_KPARAM_INFO
	.align		4
.L_401:
        /*004c*/ 	.byte	0x04, 0x17
        /*004e*/ 	.short	(.L_403 - .L_402)
.L_402:
        /*0050*/ 	.word	0x00000000
        /*0054*/ 	.short	0x0003
        /*0056*/ 	.short	0x0030
        /*0058*/ 	.byte	0x00, 0xf0, 0x05, 0x00


	//----- nvinfo : EIATTR_KPARAM_INFO
	.align		4
.L_403:
        /*005c*/ 	.byte	0x04, 0x17
        /*005e*/ 	.short	(.L_405 - .L_404)
.L_404:
        /*0060*/ 	.word	0x00000000
        /*0064*/ 	.short	0x0002
        /*0066*/ 	.short	0x0018
        /*0068*/ 	.byte	0x00, 0xf0, 0x61, 0x00


	//----- nvinfo : EIATTR_KPARAM_INFO
	.align		4
.L_405:
        /*006c*/ 	.byte	0x04, 0x17
        /*006e*/ 	.short	(.L_407 - .L_406)
.L_406:
        /*0070*/ 	.word	0x00000000
        /*0074*/ 	.short	0x0001
        /*0076*/ 	.short	0x0008
        /*0078*/ 	.byte	0x00, 0xf0, 0x41, 0x00


	//----- nvinfo : EIATTR_KPARAM_INFO
	.align		4
.L_407:
        /*007c*/ 	.byte	0x04, 0x17
        /*007e*/ 	.short	(.L_409 - .L_408)
.L_408:
        /*0080*/ 	.word	0x00000000
        /*0084*/ 	.short	0x0000
        /*0086*/ 	.short	0x0000
        /*0088*/ 	.byte	0x00, 0xf0, 0x11, 0x00


	//----- nvinfo : EIATTR_MAXREG_COUNT
	.align		4
.L_409:
        /*008c*/ 	.byte	0x03, 0x1b
        /*008e*/ 	.short	0x00ff


	//----- nvinfo : EIATTR_EXTERNS
	.align		4
        /*0090*/ 	.byte	0x04, 0x0f
        /*0092*/ 	.short	(.L_411 - .L_410)


	//   ....[0]....
	.align		4
.L_410:
        /*0094*/ 	.word	index@(__assertfail)


	//----- nvinfo : EIATTR_MERCURY_ISA_VERSION
	.align		4
.L_411:
        /*0098*/ 	.byte	0x03, 0x5f
        /*009a*/ 	.short	0x0000


	//----- nvinfo : EIATTR_SYSCALL_OFFSETS
	.align		4
        /*009c*/ 	.byte	0x04, 0x46
        /*009e*/ 	.short	(.L_413 - .L_412)


	//   ....[0]....
.L_412:
        /*00a0*/ 	.word	0x000010b0


	//   ....[1]....
        /*00a4*/ 	.word	0x00002130


	//   ....[2]....
        /*00a8*/ 	.word	0x00003230


	//   ....[3]....
        /*00ac*/ 	.word	0x000042b0


	//   ....[4]....
        /*00b0*/ 	.word	0x000053c0


	//   ....[5]....
        /*00b4*/ 	.word	0x00006430


	//   ....[6]....
        /*00b8*/ 	.word	0x00007520


	//   ....[7]....
        /*00bc*/ 	.word	0x000084c0


	//   ....[8]....
        /*00c0*/ 	.word	0x00009850


	//   ....[9]....
        /*00c4*/ 	.word	0x0000a880


	//   ....[10]....
        /*00c8*/ 	.word	0x0000b870


	//   ....[11]....
        /*00cc*/ 	.word	0x0000c860


	//----- nvinfo : EIATTR_EXIT_INSTR_OFFSETS
	.align		4
.L_413:
        /*00d0*/ 	.byte	0x04, 0x1c
        /*00d2*/ 	.short	(.L_415 - .L_414)


	//   ....[0]....
.L_414:
        /*00d4*/ 	.word	0x0000b930


	//   ....[1]....
        /*00d8*/ 	.word	0x0000ba60


	//   ....[2]....
        /*00dc*/ 	.word	0x0000baa0


	//   ....[3]....
        /*00e0*/ 	.word	0x0000bb40


	//   ....[4]....
        /*00e4*/ 	.word	0x0000bb80


	//   ....[5]....
        /*00e8*/ 	.word	0x0000bbc0


	//   ....[6]....
        /*00ec*/ 	.word	0x0000bc50


	//   ....[7]....
        /*00f0*/ 	.word	0x0000bc90


	//   ....[8]....
        /*00f4*/ 	.word	0x0000bd30


	//   ....[9]....
        /*00f8*/ 	.word	0x0000bd80


	//   ....[10]....
        /*00fc*/ 	.word	0x0000bdd0


	//   ....[11]....
        /*0100*/ 	.word	0x0000bea0


	//   ....[12]....
        /*0104*/ 	.word	0x0000bf00


	//   ....[13]....
        /*0108*/ 	.word	0x0000c090


	//   ....[14]....
        /*010c*/ 	.word	0x0000c1f0


	//   ....[15]....
        /*0110*/ 	.word	0x0000c210


	//   ....[16]....
        /*0114*/ 	.word	0x0000c2d0


	//   ....[17]....
        /*0118*/ 	.word	0x0000c450


	//   ....[18]....
        /*011c*/ 	.word	0x0000c5d0


	//   ....[19]....
        /*0120*/ 	.word	0x0000c730


	//   ....[20]....
        /*0124*/ 	.word	0x0000c870


	//   ....[21]....
        /*0128*/ 	.word	0x0000c8b0


	//   ....[22]....
        /*012c*/ 	.word	0x0000c8f0


	//----- nvinfo : EIATTR_MAX_THREADS
	.align		4
.L_415:
        /*0130*/ 	.byte	0x04, 0x05
        /*0132*/ 	.short	(.L_417 - .L_416)
.L_416:
        /*0134*/ 	.word	0x00000080
        /*0138*/ 	.word	0x00000001
        /*013c*/ 	.word	0x00000001


	//----- nvinfo : EIATTR_CRS_STACK_SIZE
	.align		4
.L_417:
        /*0140*/ 	.byte	0x04, 0x1e
        /*0142*/ 	.short	(.L_419 - .L_418)
.L_418:
        /*0144*/ 	.word	0x00000000
.L_419:


//--------------------- .nv.info._ZN2at6native18elementwise_kernelILi128ELi4EZNS0_22gpu_kernel_impl_nocastIZZZNS0_44_GLOBAL__N__40a83637_7_Lerp_cu_1520ed90_301318lerp_scalar_kernelERNS_18TensorIteratorBaseERKN3c106ScalarEENKUlvE0_clEvENKUlvE2_clEvEUlNS6_8BFloat16ESC_E_EEvS5_RKT_EUliE_EEviT1_ --------------------------
	.section	.nv.info._ZN2at6native18elementwise_kernelILi128ELi4EZNS0_22gpu_kernel_impl_nocastIZZZNS0_44_GLOBAL__N__40a83637_7_Lerp_cu_1520ed90_301318lerp_scalar_kernelERNS_18TensorIteratorBaseERKN3c106ScalarEENKUlvE0_clEvENKUlvE2_clEvEUlNS6_8BFloat16ESC_E_EEvS5_RKT_EUliE_EEviT1_,"",@"SHT_CUDA_INFO"
	.sectionflags	@""
	.align	4


	//----- nvinfo : EIATTR_CUDA_API_VERSION
	.align		4
        /*0000*/ 	.byte	0x04, 0x37
        /*0002*/ 	.short	(.L_421 - .L_420)
.L_420:
        /*0004*/ 	.word	0x00000082


	//----- nvinfo : EIATTR_SW2861232_WAR
	.align		4
.L_421:
        /*0008*/ 	.byte	0x01, 0x35
	.zero		2


	//----- nvinfo : EIATTR_PARAM_CBANK
	.align		4
        /*000c*/ 	.byte	0x04, 0x0a
        /*000e*/ 	.short	(.L_423 - .L_422)
	.align		4
.L_422:
        /*0010*/ 	.word	index@(.nv.constant0._ZN2at6native18elementwise_kernelILi128ELi4EZNS0_22gpu_kernel_impl_nocastIZZZNS0_44_GLOBAL__N__40a83637_7_Lerp_cu_1520ed90_301318lerp_scalar_kernelERNS_18TensorIteratorBaseERKN3c106ScalarEENKUlvE0_clEvENKUlvE2_clEvEUlNS6_8BFloat16ESC_E_EEvS5_RKT_EUliE_EEviT1_)
        /*0014*/ 	.short	0x0160
        /*0016*/ 	.short	0x0298


	//----- nvinfo : EIATTR_CBANK_PARAM_SIZE
	.align		4
.L_423:
        /*0018*/ 	.byte	0x03, 0x19
        /*001a*/ 	.short	0x0298


	//----- nvinfo : EIATTR_KPARAM_INFO
	.align		4
        /*001c*/ 	.byte	0x04, 0x17
        /*001e*/ 	.short	(.L_425 - .L_424)
.L_424:
        /*0020*/ 	.word	0x00000000
        /*0024*/ 	.short	0x0001
        /*0026*/ 	.short	0x0008
        /*0028*/ 	.byte	0x00, 0xf0, 0x41, 0x0a


	//----- nvinfo : EIATTR_KPARAM_INFO
	.align		4
.L_425:
        /*002c*/ 	.byte	0x04, 0x17
        /*002e*/ 	.short	(.L_427 - .L_426)
.L_426:
        /*0030*/ 	.word	0x00000000
        /*0034*/ 	.short	0x0000
        /*0036*/ 	.short	0x0000
        /*0038*/ 	.byte	0x00, 0xf0, 0x11, 0x00


	//----- nvinfo : EIATTR_MAXREG_COUNT
	.align		4
.L_427:
        /*003c*/ 	.byte	0x03, 0x1b
        /*003e*/ 	.short	0x0080


	//----- nvinfo : EIATTR_MERCURY_ISA_VERSION
	.align		4
        /*0040*/ 	.byte	0x03, 0x5f
        /*0042*/ 	.short	0x0000


	//----- nvinfo : EIATTR_EXIT_INSTR_OFFSETS
	.align		4
        /*0044*/ 	.byte	0x04, 0x1c
        /*0046*/ 	.short	(.L_429 - .L_428)


	//   ....[0]....
.L_428:
        /*0048*/ 	.word	0x00003400


	//   ....[1]....
        /*004c*/ 	.word	0x00004500


	//----- nvinfo : EIATTR_MAX_THREADS
	.align		4
.L_429:
        /*0050*/ 	.byte	0x04, 0x05
        /*0052*/ 	.short	(.L_431 - .L_430)
.L_430:
        /*0054*/ 	.word	0x00000080
        /*0058*/ 	.word	0x00000001
        /*005c*/ 	.word	0x00000001


	//----- nvinfo : EIATTR_CRS_STACK_SIZE
	.align		4
.L_431:
        /*0060*/ 	.byte	0x04, 0x1e
        /*0062*/ 	.short	(.L_433 - .L_432)
.L_432:
        /*0064*/ 	.word	0x00000000
.L_433:


//--------------------- .nv.info._ZN2at6native27unrolled_elementwise_kernelIZZZNS0_44_GLOBAL__N__40a83637_7_Lerp_cu_1520ed90_301318lerp_scalar_kernelERNS_18TensorIteratorBaseERKN3c106ScalarEENKUlvE0_clEvENKUlvE2_clEvEUlNS5_8BFloat16ESB_E_St5arrayIPcLm3EELi4E23TrivialOffsetCalculatorILi2EjESG_ILi1EjENS0_6memory15LoadWithoutCastENSJ_16StoreWithoutCastEEEviT_T0_T2_T3_T4_T5_ --------------------------
	.section	.nv.info._ZN2at6native27unrolled_elementwise_kernelIZZZNS0_44_GLOBAL__N__40a83637_7_Lerp_cu_1520ed90_301318lerp_scalar_kernelERNS_18TensorIteratorBaseERKN3c106ScalarEENKUlvE0_clEvENKUlvE2_clEvEUlNS5_8BFloat16ESB_E_St5arrayIPcLm3EELi4E23TrivialOffsetCalculatorILi2EjESG_ILi1EjENS0_6memory15LoadWithoutCastENSJ_16StoreWithoutCastEEEviT_T0_T2_T3_T4_T5_,"",@"SHT_CUDA_INFO"
	.sectionflags	@""
	.align	4


	//----- nvinfo : EIATTR_CUDA_API_VERSION
	.align		4
        /*0000*/ 	.byte	0x04, 0x37
        /*0002*/ 	.short	(.L_435 - .L_434)
.L_434:
        /*0004*/ 	.word	0x00000082


	//----- nvinfo : EIATTR_SW2861232_WAR
	.align		4
.L_435:
        /*0008*/ 	.byte	0x01, 0x35
	.zero		2


	//----- nvinfo : EIATTR_PARAM_CBANK
	.align		4
        /*000c*/ 	.byte	0x04, 0x0a
        /*000e*/ 	.short	(.L_437 - .L_436)
	.align		4
.L_436:
        /*0010*/ 	.word	index@(.nv.constant0._ZN2at6native27unrolled_elementwise_kernelIZZZNS0_44_GLOBAL__N__40a83637_7_Lerp_cu_1520ed90_301318lerp_scalar_kernelERNS_18TensorIteratorBaseERKN3c106ScalarEENKUlvE0_clEvENKUlvE2_clEvEUlNS5_8BFloat16ESB_E_St5arrayIPcLm3EELi4E23TrivialOffsetCalculatorILi2EjESG_ILi1EjENS0_6memory15LoadWithoutCastENSJ_16StoreWithoutCastEEEviT_T0_T2_T3_T4_T5_)
        /*0014*/ 	.short	0x0160
        /*0016*/ 	.short	0x0034


	//----- nvinfo : EIATTR_CBANK_PARAM_SIZE
	.align		4
.L_437:
        /*0018*/ 	.byte	0x03, 0x19
        /*001a*/ 	.short	0x0034


	//----- nvinfo : EIATTR_KPARAM_INFO
	.align		4
        /*001c*/ 	.byte	0x04, 0x17
        /*001e*/ 	.short	(.L_439 - .L_438)
.L_438:
        /*0020*/ 	.word	0x00000000
        /*0024*/ 	.short	0x0006
        /*0026*/ 	.short	0x0033
        /*0028*/ 	.byte	0x00, 0xf0, 0x05, 0x00


	//----- nvinfo : EIATTR_KPARAM_INFO
	.align		4
.L_439:
        /*002c*/ 	.byte	0x04, 0x17
        /*002e*/ 	.short	(.L_441 - .L_440)
.L_440:
        /*0030*/ 	.word	0x00000000
        /*0034*/ 	.short	0x0005
        /*0036*/ 	.short	0x0032
        /*0038*/ 	.byte	0x00, 0xf0, 0x05, 0x00


	//----- nvinfo : EIATTR_KPARAM_INFO
	.align		4
.L_441:
        /*003c*/ 	.byte	0x04, 0x17
        /*003e*/ 	.short	(.L_443 - .L_442)
.L_442:
        /*0040*/ 	.word	0x00000000
        /*0044*/ 	.short	0x0004
        /*0046*/ 	.short	0x0031
        /*0048*/ 	.byte	0x00, 0xf0, 0x05, 0x00


	//----- nvinfo : EIATTR_KPARAM_INFO
	.align		4
.L_443:
        /*004c*/ 	.byte	0x04, 0x17
        /*004e*/ 	.short	(.L_445 - .L_444)
.L_444:
        /*0050*/ 	.word	0x00000000
        /*0054*/ 	.short	0x0003
        /*0056*/ 	.short	0x0030
        /*0058*/ 	.byte	0x00, 0xf0, 0x05, 0x00


	//----- nvinfo : EIATTR_KPARAM_INFO
	.align		4
.L_445:
        /*005c*/ 	.byte	0x04, 0x17
        /*005e*/ 	.short	(.L_447 - .L_446)
.L_446:
        /*0060*/ 	.word	0x00000000
        /*0064*/ 	.short	0x0002
        /*0066*/ 	.short	0x0018
        /*0068*/ 	.byte	0x00, 0xf0, 0x61, 0x00


	//----- nvinfo : EIATTR_KPARAM_INFO
	.align		4
.L_447:
        /*006c*/ 	.byte	0x04, 0x17
        /*006e*/ 	.short	(.L_449 - .L_448)
.L_448:
        /*0070*/ 	.word	0x00000000
        /*0074*/ 	.short	0x0001
        /*0076*/ 	.short	0x0008
        /*0078*/ 	.byte	0x00, 0xf0, 0x41, 0x00


	//----- nvinfo : EIATTR_KPARAM_INFO
	.align		4
.L_449:
        /*007c*/ 	.byte	0x04, 0x17
        /*007e*/ 	.short	(.L_451 - .L_450)
.L_450:
        /*0080*/ 	.word	0x00000000
        /*0084*/ 	.short	0x0000
        /*0086*/ 	.short	0x0000
        /*0088*/ 	.byte	0x00, 0xf0, 0x11, 0x00


	//----- nvinfo : EIATTR_MAXREG_COUNT
	.align		4
.L_451:
        /*008c*/ 	.byte	0x03, 0x1b
        /*008e*/ 	.short	0x00ff


	//----- nvinfo : EIATTR_MERCURY_ISA_VERSION
	.align		4
        /*0090*/ 	.byte	0x03, 0x5f
        /*0092*/ 	.short	0x0000


	//----- nvinfo : EIATTR_EXIT_INSTR_OFFSETS
	.align		4
        /*0094*/ 	.byte	0x04, 0x1c
        /*0096*/ 	.short	(.L_453 - .L_452)


	//   ....[0]....
.L_452:
        /*0098*/ 	.word	0x000007a0


	//   ....[1]....
        /*009c*/ 	.word	0x000007f0


	//----- nvinfo : EIATTR_MAX_THREADS
	.align		4
.L_453:
        /*00a0*/ 	.byte	0x04, 0x05
        /*00a2*/ 	.short	(.L_455 - .L_454)
.L_454:
        /*00a4*/ 	.word	0x00000080
        /*00a8*/ 	.word	0x00000001
        /*00ac*/ 	.word	0x00000001


	//----- nvinfo : EIATTR_CRS_STACK_SIZE
	.align		4
.L_455:
        /*00b0*/ 	.byte	0x04, 0x1e
        /*00b2*/ 	.short	(.L_457 - .L_456)
.L_456:
        /*00b4*/ 	.word	0x00000000
.L_457:


//--------------------- .nv.info._ZN2at6native29vectorized_elementwise_kernelILi2EZZZNS0_44_GLOBAL__N__40a83637_7_Lerp_cu_1520ed90_301318lerp_scalar_kernelERNS_18TensorIteratorBaseERKN3c106ScalarEENKUlvE0_clEvENKUlvE2_clEvEUlNS5_8BFloat16ESB_E_St5arrayIPcLm3EEEEviT0_T1_ --------------------------
	.section	.nv.info._ZN2at6native29vectorized_elementwise_kernelILi2EZZZNS0_44_GLOBAL__N__40a83637_7_Lerp_cu_1520ed90_301318lerp_scalar_kernelERNS_18TensorIteratorBaseERKN3c106ScalarEENKUlvE0_clEvENKUlvE2_clEvEUlNS5_8BFloat16ESB_E_St5arrayIPcLm3EEEEviT0_T1_,"",@"SHT_CUDA_INFO"
	.sectionflags	@""
	.align	4


	//----- nvinfo : EIATTR_CUDA_API_VERSION
	.align		4
        /*0000*/ 	.byte	0x04, 0x37
        /*0002*/ 	.short	(.L_459 - .L_458)
.L_458:
        /*0004*/ 	.word	0x00000082


	//----- nvinfo : EIATTR_SW2861232_WAR
	.align		4
.L_459:
        /*0008*/ 	.byte	0x01, 0x35
	.zero		2


	//----- nvinfo : EIATTR_PARAM_CBANK
	.align		4
        /*000c*/ 	.byte	0x04, 0x0a
        /*000e*/ 	.short	(.L_461 - .L_460)
	.align		4
.L_460:
        /*0010*/ 	.word	index@(.nv.constant0._ZN2at6native29vectorized_elementwise_kernelILi2EZZZNS0_44_GLOBAL__N__40a83637_7_Lerp_cu_1520ed90_301318lerp_scalar_kernelERNS_18TensorIteratorBaseERKN3c106ScalarEENKUlvE0_clEvENKUlvE2_clEvEUlNS5_8BFloat16ESB_E_St5arrayIPcLm3EEEEviT0_T1_)
        /*0014*/ 	.short	0x0160
        /*0016*/ 	.short	0x0030


	//----- nvinfo : EIATTR_CBANK_PARAM_SIZE
	.align		4
.L_461:
        /*0018*/ 	.byte	0x03, 0x19
        /*001a*/ 	.short	0x0030


	//----- nvinfo : EIATTR_KPARAM_INFO
	.align		4
        /*001c*/ 	.byte	0x04, 0x17
        /*001e*/ 	.short	(.L_463 - .L_462)
.L_462:
        /*0020*/ 	.word	0x00000000
        /*0024*/ 	.short	0x0002
        /*0026*/ 	.short	0x0018
        /*0028*/ 	.byte	0x00, 0xf0, 0x61, 0x00


	//----- nvinfo : EIATTR_KPARAM_INFO
	.align		4
.L_463:
        /*002c*/ 	.byte	0x04, 0x17
        /*002e*/ 	.short	(.L_465 - .L_464)
.L_464:
        /*0030*/ 	.word	0x00000000
        /*0034*/ 	.short	0x0001
        /*0036*/ 	.short	0x0008
        /*0038*/ 	.byte	0x00, 0xf0, 0x41, 0x00


	//----- nvinfo : EIATTR_KPARAM_INFO
	.align		4
.L_465:
        /*003c*/ 	.byte	0x04, 0x17
        /*003e*/ 	.short	(.L_467 - .L_466)
.L_466:
        /*0040*/ 	.word	0x00000000
        /*0044*/ 	.short	0x0000
        /*0046*/ 	.short	0x0000
        /*0048*/ 	.byte	0x00, 0xf0, 0x11, 0x00


	//----- nvinfo : EIATTR_MAXREG_COUNT
	.align		4
.L_467:
        /*004c*/ 	.byte	0x03, 0x1b
        /*004e*/ 	.short	0x00ff


	//----- nvinfo : EIATTR_MERCURY_ISA_VERSION
	.align		4
        /*0050*/ 	.byte	0x03, 0x5f
        /*0052*/ 	.short	0x0000


	//----- nvinfo : EIATTR_EXIT_INSTR_OFFSETS
	.align		4
        /*0054*/ 	.byte	0x04, 0x1c
        /*0056*/ 	.short	(.L_469 - .L_468)


	//   ....[0]....
.L_468:
        /*0058*/ 	.word	0x000004a0


	//   ....[1]....
        /*005c*/ 	.word	0x000013f0


	//   ....[2]....
        /*0060*/ 	.word	0x00001440


	//----- nvinfo : EIATTR_MAX_THREADS
	.align		4
.L_469:
        /*0064*/ 	.byte	0x04, 0x05
        /*0066*/ 	.short	(.L_471 - .L_470)
.L_470:
        /*0068*/ 	.word	0x00000080
        /*006c*/ 	.word	0x00000001
        /*0070*/ 	.word	0x00000001


	//----- nvinfo : EIATTR_CRS_STACK_SIZE
	.align		4
.L_471:
        /*0074*/ 	.byte	0x04, 0x1e
        /*0076*/ 	.short	(.L_473 - .L_472)
.L_472:
        /*0078*/ 	.word	0x00000000
.L_473:


//--------------------- .nv.info._ZN2at6native29vectorized_elementwise_kernelILi4EZZZNS0_44_GLOBAL__N__40a83637_7_Lerp_cu_1520ed90_301318lerp_scalar_kernelERNS_18TensorIteratorBaseERKN3c106ScalarEENKUlvE0_clEvENKUlvE2_clEvEUlNS5_8BFloat16ESB_E_St5arrayIPcLm3EEEEviT0_T1_ --------------------------
	.section	.nv.info._ZN2at6native29vectorized_elementwise_kernelILi4EZZZNS0_44_GLOBAL__N__40a83637_7_Lerp_cu_1520ed90_301318lerp_scalar_kernelERNS_18TensorIteratorBaseERKN3c106ScalarEENKUlvE0_clEvENKUlvE2_clEvEUlNS5_8BFloat16ESB_E_St5arrayIPcLm3EEEEviT0_T1_,"",@"SHT_CUDA_INFO"
	.sectionflags	@""
	.align	4


	//----- nvinfo : EIATTR_CUDA_API_VERSION
	.align		4
        /*0000*/ 	.byte	0x04, 0x37
        /*0002*/ 	.short	(.L_475 - .L_474)
.L_474:
        /*0004*/ 	.word	0x00000082


	//----- nvinfo : EIATTR_SW2861232_WAR
	.align		4
.L_475:
        /*0008*/ 	.byte	0x01, 0x35
	.zero		2


	//----- nvinfo : EIATTR_PARAM_CBANK
	.align		4
        /*000c*/ 	.byte	0x04, 0x0a
        /*000e*/ 	.short	(.L_477 - .L_476)
	.align		4
.L_476:
        /*0010*/ 	.word	index@(.nv.constant0._ZN2at6native29vectorized_elementwise_kernelILi4EZZZNS0_44_GLOBAL__N__40a83637_7_Lerp_cu_1520ed90_301318lerp_scalar_kernelERNS_18TensorIteratorBaseERKN3c106ScalarEENKUlvE0_clEvENKUlvE2_clEvEUlNS5_8BFloat16ESB_E_St5arrayIPcLm3EEEEviT0_T1_)
        /*0014*/ 	.short	0x0160
        /*0016*/ 	.short	0x0030


	//----- nvinfo : EIATTR_CBANK_PARAM_SIZE
	.align		4
.L_477:
        /*0018*/ 	.byte	0x03, 0x19
        /*001a*/ 	.short	0x0030


	//----- nvinfo : EIATTR_KPARAM_INFO
	.align		4
        /*001c*/ 	.byte	0x04, 0x17
        /*001e*/ 	.short	(.L_479 - .L_478)
.L_478:
        /*0020*/ 	.word	0x00000000
        /*0024*/ 	.short	0x0002
        /*0026*/ 	.short	0x0018
        /*0028*/ 	.byte	0x00, 0xf0, 0x61, 0x00


	//----- nvinfo : EIATTR_KPARAM_INFO
	.align		4
.L_479:
        /*002c*/ 	.byte	0x04, 0x17
        /*002e*/ 	.short	(.L_481 - .L_480)
.L_480:
        /*0030*/ 	.word	0x00000000
        /*0034*/ 	.short	0x0001
        /*0036*/ 	.short	0x0008
        /*0038*/ 	.byte	0x00, 0xf0, 0x41, 0x00


	//----- nvinfo : EIATTR_KPARAM_INFO
	.align		4
.L_481:
        /*003c*/ 	.byte	0x04, 0x17
        /*003e*/ 	.short	(.L_483 - .L_482)
.L_482:
        /*0040*/ 	.word	0x00000000
        /*0044*/ 	.short	0x0000
        /*0046*/ 	.short	0x0000
        /*0048*/ 	.byte	0x00, 0xf0, 0x11, 0x00


	//----- nvinfo : EIATTR_MAXREG_COUNT
	.align		4
.L_483:
        /*004c*/ 	.byte	0x03, 0x1b
        /*004e*/ 	.short	0x00ff


	//----- nvinfo : EIATTR_MERCURY_ISA_VERSION
	.align		4
        /*0050*/ 	.byte	0x03, 0x5f
        /*0052*/ 	.short	0x0000


	//----- nvinfo : EIATTR_EXIT_INSTR_OFFSETS
	.align		4
        /*0054*/ 	.byte	0x04, 0x1c
        /*0056*/ 	.short	(.L_485 - .L_484)


	//   ....[0]....
.L_484:
        /*0058*/ 	.word	0x00000440


	//   ....[1]....
        /*005c*/ 	.word	0x00001390


	//   ....[2]....
        /*0060*/ 	.word	0x000013e0


	//----- nvinfo : EIATTR_MAX_THREADS
	.align		4
.L_485:
        /*0064*/ 	.byte	0x04, 0x05
        /*0066*/ 	.short	(.L_487 - .L_486)
.L_486:
        /*0068*/ 	.word	0x00000080
        /*006c*/ 	.word	0x00000001
        /*0070*/ 	.word	0x00000001


	//----- nvinfo : EIATTR_CRS_STACK_SIZE
	.align		4
.L_487:
        /*0074*/ 	.byte	0x04, 0x1e
        /*0076*/ 	.short	(.L_489 - .L_488)
.L_488:
        /*0078*/ 	.word	0x00000000
.L_489:


//--------------------- .nv.info._ZN2at6native29vectorized_elementwise_kernelILi8EZZZNS0_44_GLOBAL__N__40a83637_7_Lerp_cu_1520ed90_301318lerp_scalar_kernelERNS_18TensorIteratorBaseERKN3c106ScalarEENKUlvE0_clEvENKUlvE2_clEvEUlNS5_8BFloat16ESB_E_St5arrayIPcLm3EEEEviT0_T1_ --------------------------
	.section	.nv.info._ZN2at6native29vectorized_elementwise_kernelILi8EZZZNS0_44_GLOBAL__N__40a83637_7_Lerp_cu_1520ed90_301318lerp_scalar_kernelERNS_18TensorIteratorBaseERKN3c106ScalarEENKUlvE0_clEvENKUlvE2_clEvEUlNS5_8BFloat16ESB_E_St5arrayIPcLm3EEEEviT0_T1_,"",@"SHT_CUDA_INFO"
	.sectionflags	@""
	.align	4


	//----- nvinfo : EIATTR_CUDA_API_VERSION
	.align		4
        /*0000*/ 	.byte	0x04, 0x37
        /*0002*/ 	.short	(.L_491 - .L_490)
.L_490:
        /*0004*/ 	.word	0x00000082


	//----- nvinfo : EIATTR_SW2861232_WAR
	.align		4
.L_491:
        /*0008*/ 	.byte	0x01, 0x35
	.zero		2


	//----- nvinfo : EIATTR_PARAM_CBANK
	.align		4
        /*000c*/ 	.byte	0x04, 0x0a
        /*000e*/ 	.short	(.L_493 - .L_492)
	.align		4
.L_492:
        /*0010*/ 	.word	index@(.nv.constant0._ZN2at6native29vectorized_elementwise_kernelILi8EZZZNS0_44_GLOBAL__N__40a83637_7_Lerp_cu_1520ed90_301318lerp_scalar_kernelERNS_18TensorIteratorBaseERKN3c106ScalarEENKUlvE0_clEvENKUlvE2_clEvEUlNS5_8BFloat16ESB_E_St5arrayIPcLm3EEEEviT0_T1_)
        /*0014*/ 	.short	0x0160
        /*0016*/ 	.short	0x0030


	//----- nvinfo : EIATTR_CBANK_PARAM_SIZE
	.align		4
.L_493:
        /*0018*/ 	.byte	0x03, 0x19
        /*001a*/ 	.short	0x0030


	//----- nvinfo : EIATTR_KPARAM_INFO
	.align		4
        /*001c*/ 	.byte	0x04, 0x17
        /*001e*/ 	.short	(.L_495 - .L_494)
.L_494:
        /*0020*/ 	.word	0x00000000
        /*0024*/ 	.short	0x0002
        /*0026*/ 	.short	0x0018
        /*0028*/ 	.byte	0x00, 0xf0, 0x61, 0x00


	//----- nvinfo : EIATTR_KPARAM_INFO
	.align		4
.L_495:
        /*002c*/ 	.byte	0x04, 0x17
        /*002e*/ 	.short	(.L_497 - .L_496)
.L_496:
        /*0030*/ 	.word	0x00000000
        /*0034*/ 	.short	0x0001
        /*0036*/ 	.short	0x0008
        /*0038*/ 	.byte	0x00, 0xf0, 0x41, 0x00


	//----- nvinfo : EIATTR_KPARAM_INFO
	.align		4
.L_497:
        /*003c*/ 	.byte	0x04, 0x17
        /*003e*/ 	.short	(.L_499 - .L_498)
.L_498:
        /*0040*/ 	.word	0x00000000
        /*0044*/ 	.short	0x0000
        /*0046*/ 	.short	0x0000
        /*0048*/ 	.byte	0x00, 0xf0, 0x11, 0x00


	//----- nvinfo : EIATTR_MAXREG_COUNT
	.align		4
.L_499:
        /*004c*/ 	.byte	0x03, 0x1b
        /*004e*/ 	.short	0x00ff


	//----- nvinfo : EIATTR_MERCURY_ISA_VERSION
	.align		4
        /*0050*/ 	.byte	0x03, 0x5f
        /*0052*/ 	.short	0x0000


	//----- nvinfo : EIATTR_EXIT_INSTR_OFFSETS
	.align		4
        /*0054*/ 	.byte	0x04, 0x1c
        /*0056*/ 	.short	(.L_501 - .L_500)


	//   ....[0]....
.L_500:
        /*0058*/ 	.word	0x00000010


	//----- nvinfo : EIATTR_MAX_THREADS
	.align		4
.L_501:
        /*005c*/ 	.byte	0x04, 0x05
        /*005e*/ 	.short	(.L_503 - .L_502)
.L_502:
        /*0060*/ 	.word	0x00000080
        /*0064*/ 	.word	0x00000001
        /*0068*/ 	.word	0x00000001
.L_503:


//--------------------- .nv.info._ZN2at6native18elementwise_kernelILi128ELi4EZNS0_15gpu_kernel_implIZZZNS0_44_GLOBAL__N__40a83637_7_Lerp_cu_1520ed90_301318lerp_scalar_kernelERNS_18TensorIteratorBaseERKN3c106ScalarEENKUlvE0_clEvENKUlvE1_clEvEUlNS6_4HalfESC_E_EEvS5_RKT_EUliE_EEviT1_ --------------------------
	.section	.nv.info._ZN2at6native18elementwise_kernelILi128ELi4EZNS0_15gpu_kernel_implIZZZNS0_44_GLOBAL__N__40a83637_7_Lerp_cu_1520ed90_301318lerp_scalar_kernelERNS_18TensorIteratorBaseERKN3c106ScalarEENKUlvE0_clEvENKUlvE1_clEvEUlNS6_4HalfESC_E_EEvS5_RKT_EUliE_EEviT1_,"",@"SHT_CUDA_INFO"
	.sectionflags	@""
	.align	4


	//----- nvinfo : EIATTR_CUDA_API_VERSION
	.align		4
        /*0000*/ 	.byte	0x04, 0x37
        /*0002*/ 	.short	(.L_505 - .L_504)
.L_504:
        /*0004*/ 	.word	0x00000082


	//----- nvinfo : EIATTR_SW2861232_WAR
	.align		4
.L_505:
        /*0008*/ 	.byte	0x01, 0x35
	.zero		2


	//----- nvinfo : EIATTR_PARAM_CBANK
	.align		4
        /*000c*/ 	.byte	0x04, 0x0a
        /*000e*/ 	.short	(.L_507 - .L_506)
	.align		4
.L_506:
        /*0010*/ 	.word	index@(.nv.constant0._ZN2at6native18elementwise_kernelILi128ELi4EZNS0_15gpu_kernel_implIZZZNS0_44_GLOBAL__N__40a83637_7_Lerp_cu_1520ed90_301318lerp_scalar_kernelERNS_18TensorIteratorBaseERKN3c106ScalarEENKUlvE0_clEvENKUlvE1_clEvEUlNS6_4HalfESC_E_EEvS5_RKT_EUliE_EEviT1_)
        /*0014*/ 	.short	0x0160
        /*0016*/ 	.short	0x02a0


	//----- nvinfo : EIATTR_CBANK_PARAM_SIZE
	.align		4
.L_507:
        /*0018*/ 	.byte	0x03, 0x19
        /*001a*/ 	.short	0x02a0


	//----- nvinfo : EIATTR_KPARAM_INFO
	.align		4
        /*001c*/ 	.byte	0x04, 0x17
        /*001e*/ 	.short	(.L_509 - .L_508)
.L_508:
        /*0020*/ 	.word	0x00000000
        /*0024*/ 	.short	0x0001
        /*0026*/ 	.short	0x0008
        /*0028*/ 	.byte	0x00, 0xf0, 0x61, 0x0a


	//----- nvinfo : EIATTR_KPARAM_INFO
	.align		4
.L_509:
        /*002c*/ 	.byte	0x04, 0x17
        /*002e*/ 	.short	(.L_511 - .L_510)
.L_510:
        /*0030*/ 	.word	0x00000000
        /*0034*/ 	.short	0x0000
        /*0036*/ 	.short	0x0000
        /*0038*/ 	.byte	0x00, 0xf0, 0x11, 0x00


	//----- nvinfo : EIATTR_MAXREG_COUNT
	.align		4
.L_511:
        /*003c*/ 	.byte	0x03, 0x1b
        /*003e*/ 	.short	0x0080


	//----- nvinfo : EIATTR_EXTERNS
	.align		4
        /*0040*/ 	.byte	0x04, 0x0f
        /*0042*/ 	.short	(.L_513 - .L_512)


	//   ....[0]....
	.align		4
.L_512:
        /*0044*/ 	.word	index@(__assertfail)


	//----- nvinfo : EIATTR_MERCURY_ISA_VERSION
	.align		4
.L_513:
        /*0048*/ 	.byte	0x03, 0x5f
        /*004a*/ 	.short	0x0000


	//----- nvinfo : EIATTR_SYSCALL_OFFSETS
	.align		4
        /*004c*/ 	.byte	0x04, 0x46
        /*004e*/ 	.short	(.L_515 - .L_514)


	//   ....[0]....
.L_514:
        /*0050*/ 	.word	0x00002020


	//   ....[1]....
        /*0054*/ 	.word	0x00002fb0


	//   ....[2]....
        /*0058*/ 	.word	0x00003fd0


	//   ....[3]....
        /*005c*/ 	.word	0x00006060


	//   ....[4]....
        /*0060*/ 	.word	0x00006ff0


	//   ....[5]....
        /*0064*/ 	.word	0x00008010


	//   ....[6]....
        /*0068*/ 	.word	0x0000a070


	//   ....[7]....
        /*006c*/ 	.word	0x0000b000


	//   ....[8]....
        /*0070*/ 	.word	0x0000c020


	//   ....[9]....
        /*0074*/ 	.word	0x0000e090


	//   ....[10]....
        /*0078*/ 	.word	0x0000f020


	//   ....[11]....
        /*007c*/ 	.word	0x00010040


	//----- nvinfo : EIATTR_EXIT_INSTR_OFFSETS
	.align		4
.L_515:
        /*0080*/ 	.byte	0x04, 0x1c
        /*0082*/ 	.short	(.L_517 - .L_516)


	//   ....[0]....
.L_516:
        /*0084*/ 	.word	0x0000c0e0


	//   ....[1]....
        /*0088*/ 	.word	0x0000f240


	//   ....[2]....
        /*008c*/ 	.word	0x0000f280


	//   ....[3]....
        /*0090*/ 	.word	0x0000f320


	//   ....[4]....
        /*0094*/ 	.word	0x0000f360


	//   ....[5]....
        /*0098*/ 	.word	0x0000f3a0


	//   ....[6]....
        /*009c*/ 	.word	0x0000f430


	//   ....[7]....
        /*00a0*/ 	.word	0x0000f450


	//   ....[8]....
        /*00a4*/ 	.word	0x0000f4f0


	//   ....[9]....
        /*00a8*/ 	.word	0x0000f540


	//   ....[10]....
        /*00ac*/ 	.word	0x0000f590


	//   ....[11]....
        /*00b0*/ 	.word	0x0000f660


	//   ....[12]....
        /*00b4*/ 	.word	0x0000f6c0


	//   ....[13]....
        /*00b8*/ 	.word	0x0000f850


	//   ....[14]....
        /*00bc*/ 	.word	0x0000f9b0


	//   ....[15]....
        /*00c0*/ 	.word	0x0000f9f0


	//   ....[16]....
        /*00c4*/ 	.word	0x0000fab0


	//   ....[17]....
        /*00c8*/ 	.word	0x0000fc30


	//   ....[18]....
        /*00cc*/ 	.word	0x0000fdb0


	//   ....[19]....
        /*00d0*/ 	.word	0x0000ff10


	//   ....[20]....
        /*00d4*/ 	.word	0x00010050


	//   ....[21]....
        /*00d8*/ 	.word	0x00010090


	//   ....[22]....
        /*00dc*/ 	.word	0x000100d0


	//----- nvinfo : EIATTR_MAX_THREADS
	.align		4
.L_517:
        /*00e0*/ 	.byte	0x04, 0x05
        /*00e2*/ 	.short	(.L_519 - .L_518)
.L_518:
        /*00e4*/ 	.word	0x00000080
        /*00e8*/ 	.word	0x00000001
        /*00ec*/ 	.word	0x00000001


	//----- nvinfo : EIATTR_CRS_STACK_SIZE
	.align		4
.L_519:
        /*00f0*/ 	.byte	0x04, 0x1e
        /*00f2*/ 	.short	(.L_521 - .L_520)
.L_520:
        /*00f4*/ 	.word	0x00000000
.L_521:


//--------------------- .nv.info._ZN2at6native27unrolled_elementwise_kernelIZZZNS0_44_GLOBAL__N__40a83637_7_Lerp_cu_1520ed90_301318lerp_scalar_kernelERNS_18TensorIteratorBaseERKN3c106ScalarEENKUlvE0_clEvENKUlvE1_clEvEUlNS5_4HalfESB_E_St5arrayIPcLm3EELi4E23TrivialOffsetCalculatorILi2EjESG_ILi1EjENS0_6memory12LoadWithCastILi2EEENSJ_13StoreWithCastILi1EEEEEviT_T0_T2_T3_T4_T5_ --------------------------
	.section	.nv.info._ZN2at6native27unrolled_elementwise_kernelIZZZNS0_44_GLOBAL__N__40a83637_7_Lerp_cu_1520ed90_301318lerp_scalar_kernelERNS_18TensorIteratorBaseERKN3c106ScalarEENKUlvE0_clEvENKUlvE1_clEvEUlNS5_4HalfESB_E_St5arrayIPcLm3EELi4E23TrivialOffsetCalculatorILi2EjESG_ILi1EjENS0_6memory12LoadWithCastILi2EEENSJ_13StoreWithCastILi1EEEEEviT_T0_T2_T3_T4_T5_,"",@"SHT_CUDA_INFO"
	.sectionflags	@""
	.align	4


	//----- nvinfo : EIATTR_CUDA_API_VERSION
	.align		4
        /*0000*/ 	.byte	0x04, 0x37
        /*0002*/ 	.short	(.L_523 - .L_522)
.L_522:
        /*0004*/ 	.word	0x00000082


	//----- nvinfo : EIATTR_SW2861232_WAR
	.align		4
.L_523:
        /*0008*/ 	.byte	0x01, 0x35
	.zero		2


	//----- nvinfo : EIATTR_PARAM_CBANK
	.align		4
        /*000c*/ 	.byte	0x04, 0x0a
        /*000e*/ 	.short	(.L_525 - .L_524)
	.align		4
.L_524:
        /*0010*/ 	.word	index@(.nv.constant0._ZN2at6native27unrolled_elementwise_kernelIZZZNS0_44_GLOBAL__N__40a83637_7_Lerp_cu_1520ed90_301318lerp_scalar_kernelERNS_18TensorIteratorBaseERKN3c106ScalarEENKUlvE0_clEvENKUlvE1_clEvEUlNS5_4HalfESB_E_St5arrayIPcLm3EELi4E23TrivialOffsetCalculatorILi2EjESG_ILi1EjENS0_6memory12LoadWithCastILi2EEENSJ_13StoreWithCastILi1EEEEEviT_T0_T2_T3_T4_T5_)
        /*0014*/ 	.short	0x0160
        /*0016*/ 	.short	0x0048


	//----- nvinfo : EIATTR_CBANK_PARAM_SIZE
	.align		4
.L_525:
        /*0018*/ 	.byte	0x03, 0x19
        /*001a*/ 	.short	0x0048


	//----- nvinfo : EIATTR_KPARAM_INFO
	.align		4
        /*001c*/ 	.byte	0x04, 0x17
        /*001e*/ 	.short	(.L_527 - .L_526)
.L_526:
        /*0020*/ 	.word	0x00000000
        /*0024*/ 	.short	0x0006
        /*0026*/ 	.short	0x0040
        /*0028*/ 	.byte	0x00, 0xf0, 0x21, 0x00


	//----- nvinfo : EIATTR_KPARAM_INFO
	.align		4
.L_527:
        /*002c*/ 	.byte	0x04, 0x17
        /*002e*/ 	.short	(.L_529 - .L_528)
.L_528:
        /*0030*/ 	.word	0x00000000
        /*0034*/ 	.short	0x0005
        /*0036*/ 	.short	0x0034
        /*0038*/ 	.byte	0x00, 0xf0, 0x31, 0x00


	//----- nvinfo : EIATTR_KPARAM_INFO
	.align		4
.L_529:
        /*003c*/ 	.byte	0x04, 0x17
        /*003e*/ 	.short	(.L_531 - .L_530)
.L_530:
        /*0040*/ 	.word	0x00000000
        /*0044*/ 	.short	0x0004
        /*0046*/ 	.short	0x0031
        /*0048*/ 	.byte	0x00, 0xf0, 0x05, 0x00


	//----- nvinfo : EIATTR_KPARAM_INFO
	.align		4
.L_531:
        /*004c*/ 	.byte	0x04, 0x17
        /*004e*/ 	.short	(.L_533 - .L_532)
.L_532:
        /*0050*/ 	.word	0x00000000
        /*0054*/ 	.short	0x0003
        /*0056*/ 	.short	0x0030
        /*0058*/ 	.byte	0x00, 0xf0, 0x05, 0x00


	//----- nvinfo : EIATTR_KPARAM_INFO
	.align		4
.L_533:
        /*005c*/ 	.byte	0x04, 0x17
        /*005e*/ 	.short	(.L_535 - .L_534)
.L_534:
        /*0060*/ 	.word	0x00000000
        /*0064*/ 	.short	0x0002
        /*0066*/ 	.short	0x0018
        /*0068*/ 	.byte	0x00, 0xf0, 0x61, 0x00


	//----- nvinfo : EIATTR_KPARAM_INFO
	.align		4
.L_535:
        /*006c*/ 	.byte	0x04, 0x17
        /*006e*/ 	.short	(.L_537 - .L_536)
.L_536:
        /*0070*/ 	.word	0x00000000
        /*0074*/ 	.short	0x0001
        /*0076*/ 	.short	0x0008
        /*0078*/ 	.byte	0x00, 0xf0, 0x41, 0x00


	//----- nvinfo : EIATTR_KPARAM_INFO
	.align		4
.L_537:
        /*007c*/ 	.byte	0x04, 0x17
        /*007e*/ 	.short	(.L_539 - .L_538)
.L_538:
        /*0080*/ 	.word	0x00000000
        /*0084*/ 	.short	0x0000
        /*0086*/ 	.short	0x0000
        /*0088*/ 	.byte	0x00, 0xf0, 0x11, 0x00


	//----- nvinfo : EIATTR_MAXREG_COUNT
	.align		4
.L_539:
        /*008c*/ 	.byte	0x03, 0x1b
        /*008e*/ 	.short	0x00ff


	//----- nvinfo : EIATTR_EXTERNS
	.align		4
        /*0090*/ 	.byte	0x04, 0x0f
        /*0092*/ 	.short	(.L_541 - .L_540)


	//   ....[0]....
	.align		4
.L_540:
        /*0094*/ 	.word	index@(__assertfail)


	//----- nvinfo : EIATTR_MERCURY_ISA_VERSION
	.align		4
.L_541:
        /*0098*/ 	.byte	0x03, 0x5f
        /*009a*/ 	.short	0x0000


	//----- nvinfo : EIATTR_SYSCALL_OFFSETS
	.align		4
        /*009c*/ 	.byte	0x04, 0x46
        /*009e*/ 	.short	(.L_543 - .L_542)


	//   ....[0]....
.L_542:
        /*00a0*/ 	.word	0x00001080


	//   ....[1]....
        /*00a4*/ 	.word	0x000020d0


	//   ....[2]....
        /*00a8*/ 	.word	0x000031a0


	//   ....[3]....
        /*00ac*/ 	.word	0x000041f0


	//   ....[4]....
        /*00b0*/ 	.word	0x000052d0


	//   ....[5]....
        /*00b4*/ 	.word	0x00006310


	//   ....[6]....
        /*00b8*/ 	.word	0x000073d0


	//   ....[7]....
        /*00bc*/ 	.word	0x00008420


	//   ....[8]....
        /*00c0*/ 	.word	0x000097d0


	//   ....[9]....
        /*00c4*/ 	.word	0x0000a800


	//   ....[10]....
        /*00c8*/ 	.word	0x0000b7f0


	//   ....[11]....
        /*00cc*/ 	.word	0x0000c7e0


	//----- nvinfo : EIATTR_EXIT_INSTR_OFFSETS
	.align		4
.L_543:
        /*00d0*/ 	.byte	0x04, 0x1c
        /*00d2*/ 	.short	(.L_545 - .L_544)


	//   ....[0]....
.L_544:
        /*00d4*/ 	.word	0x0000b8b0


	//   ....[1]....
        /*00d8*/ 	.word	0x0000b9e0


	//   ....[2]....
        /*00dc*/ 	.word	0x0000ba20


	//   ....[3]....
        /*00e0*/ 	.word	0x0000bac0


	//   ....[4]....
        /*00e4*/ 	.word	0x0000bb00


	//   ....[5]....
        /*00e8*/ 	.word	0x0000bb40


	//   ....[6]....
        /*00ec*/ 	.word	0x0000bbd0


	//   ....[7]....
        /*00f0*/ 	.word	0x0000bbf0


	//   ....[8]....
        /*00f4*/ 	.word	0x0000bc90


	//   ....[9]....
        /*00f8*/ 	.word	0x0000bce0


	//   ....[10]....
        /*00fc*/ 	.word	0x0000bd30


	//   ....[11]....
        /*0100*/ 	.word	0x0000be00


	//   ....[12]....
        /*0104*/ 	.word	0x0000be60


	//   ....[13]....
        /*0108*/ 	.word	0x0000bff0


	//   ....[14]....
        /*010c*/ 	.word	0x0000c150


	//   ....[15]....
        /*0110*/ 	.word	0x0000c190


	//   ....[16]....
        /*0114*/ 	.word	0x0000c250


	//   ....[17]....
        /*0118*/ 	.word	0x0000c3d0


	//   ....[18]....
        /*011c*/ 	.word	0x0000c550


	//   ....[19]....
        /*0120*/ 	.word	0x0000c6b0


	//   ....[20]....
        /*0124*/ 	.word	0x0000c7f0


	//   ....[21]....
        /*0128*/ 	.word	0x0000c830


	//   ....[22]....
        /*012c*/ 	.word	0x0000c870


	//----- nvinfo : EIATTR_MAX_THREADS
	.align		4
.L_545:
        /*0130*/ 	.byte	0x04, 0x05
        /*0132*/ 	.short	(.L_547 - .L_546)
.L_546:
        /*0134*/ 	.word	0x00000080
        /*0138*/ 	.word	0x00000001
        /*013c*/ 	.word	0x00000001


	//----- nvinfo : EIATTR_CRS_STACK_SIZE
	.align		4
.L_547:
        /*0140*/ 	.byte	0x04, 0x1e
        /*0142*/ 	.short	(.L_549 - .L_548)
.L_548:
        /*0144*/ 	.word	0x00000000
.L_549:


//--------------------- .nv.info._ZN2at6native18elementwise_kernelILi128ELi4EZNS0_22gpu_kernel_impl_nocastIZZZNS0_44_GLOBAL__N__40a83637_7_Lerp_cu_1520ed90_301318lerp_scalar_kernelERNS_18TensorIteratorBaseERKN3c106ScalarEENKUlvE0_clEvENKUlvE1_clEvEUlNS6_4HalfESC_E_EEvS5_RKT_EUliE_EEviT1_ --------------------------
	.section	.nv.info._ZN2at6native18elementwise_kernelILi128ELi4EZNS0_22gpu_kernel_impl_nocastIZZZNS0_44_GLOBAL__N__40a83637_7_Lerp_cu_1520ed90_301318lerp_scalar_kernelERNS_18TensorIteratorBaseERKN3c106ScalarEENKUlvE0_clEvENKUlvE1_clEvEUlNS6_4HalfESC_E_EEvS5_RKT_EUliE_EEviT1_,"",@"SHT_CUDA_INFO"
	.sectionflags	@""
	.align	4


	//----- nvinfo : EIATTR_CUDA_API_VERSION
	.align		4
        /*0000*/ 	.byte	0x04, 0x37
        /*0002*/ 	.short	(.L_551 - .L_550)
.L_550:
        /*0004*/ 	.word	0x00000082


	//----- nvinfo : EIATTR_SW2861232_WAR
	.align		4
.L_551:
        /*0008*/ 	.byte	0x01, 0x35
	.zero		2


	//----- nvinfo : EIATTR_PARAM_CBANK
	.align		4
        /*000c*/ 	.byte	0x04, 0x0a
        /*000e*/ 	.short	(.L_553 - .L_552)
	.align		4
.L_552:
        /*0010*/ 	.word	index@(.nv.constant0._ZN2at6native18elementwise_kernelILi128ELi4EZNS0_22gpu_kernel_impl_nocastIZZZNS0_44_GLOBAL__N__40a83637_7_Lerp_cu_1520ed90_301318lerp_scalar_kernelERNS_18TensorIteratorBaseERKN3c106ScalarEENKUlvE0_clEvENKUlvE1_clEvEUlNS6_4HalfESC_E_EEvS5_RKT_EUliE_EEviT1_)
        /*0014*/ 	.short	0x0160
        /*0016*/ 	.short	0x0298


	//----- nvinfo : EIATTR_CBANK_PARAM_SIZE
	.align		4
.L_553:
        /*0018*/ 	.byte	0x03, 0x19
        /*001a*/ 	.short	0x0298


	//----- nvinfo : EIATTR_KPARAM_INFO
	.align		4
        /*001c*/ 	.byte	0x04, 0x17
        /*001e*/ 	.short	(.L_555 - .L_554)
.L_554:
        /*0020*/ 	.word	0x00000000
        /*0024*/ 	.short	0x0001
        /*0026*/ 	.short	0x0008
        /*0028*/ 	.byte	0x00, 0xf0, 0x41, 0x0a


	//----- nvinfo : EIATTR_KPARAM_INFO
	.align		4
.L_555:
        /*002c*/ 	.byte	0x04, 0x17
        /*002e*/ 	.short	(.L_557 - .L_556)
.L_556:
        /*0030*/ 	.word	0x00000000
        /*0034*/ 	.short	0x0000
        /*0036*/ 	.short	0x0000
        /*0038*/ 	.byte	0x00, 0xf0, 0x11, 0x00


	//----- nvinfo : EIATTR_MAXREG_COUNT
	.align		4
.L_557:
        /*003c*/ 	.byte	0x03, 0x1b
        /*003e*/ 	.short	0x0080


	//----- nvinfo : EIATTR_MERCURY_ISA_VERSION
	.align		4
        /*0040*/ 	.byte	0x03, 0x5f
        /*0042*/ 	.short	0x0000


	//----- nvinfo : EIATTR_EXIT_INSTR_OFFSETS
	.align		4
        /*0044*/ 	.byte	0x04, 0x1c
        /*0046*/ 	.short	(.L_559 - .L_558)


	//   ....[0]....
.L_558:
        /*0048*/ 	.word	0x00003400


	//   ....[1]....
        /*004c*/ 	.word	0x00004500


	//----- nvinfo : EIATTR_MAX_THREADS
	.align		4
.L_559:
        /*0050*/ 	.byte	0x04, 0x05
        /*0052*/ 	.short	(.L_561 - .L_560)
.L_560:
        /*0054*/ 	.word	0x00000080
        /*0058*/ 	.word	0x00000001
        /*005c*/ 	.word	0x00000001


	//----- nvinfo : EIATTR_CRS_STACK_SIZE
	.align		4
.L_561:
        /*0060*/ 	.byte	0x04, 0x1e
        /*0062*/ 	.short	(.L_563 - .L_562)
.L_562:
        /*0064*/ 	.word	0x00000000
.L_563:


//--------------------- .nv.info._ZN2at6native27unrolled_elementwise_kernelIZZZNS0_44_GLOBAL__N__40a83637_7_Lerp_cu_1520ed90_301318lerp_scalar_kernelERNS_18TensorIteratorBaseERKN3c106ScalarEENKUlvE0_clEvENKUlvE1_clEvEUlNS5_4HalfESB_E_St5arrayIPcLm3EELi4E23TrivialOffsetCalculatorILi2EjESG_ILi1EjENS0_6memory15LoadWithoutCastENSJ_16StoreWithoutCastEEEviT_T0_T2_T3_T4_T5_ --------------------------
	.section	.nv.info._ZN2at6native27unrolled_elementwise_kernelIZZZNS0_44_GLOBAL__N__40a83637_7_Lerp_cu_1520ed90_301318lerp_scalar_kernelERNS_18TensorIteratorBaseERKN3c106ScalarEENKUlvE0_clEvENKUlvE1_clEvEUlNS5_4HalfESB_E_St5arrayIPcLm3EELi4E23TrivialOffsetCalculatorILi2EjESG_ILi1EjENS0_6memory15LoadWithoutCastENSJ_16StoreWithoutCastEEEviT_T0_T2_T3_T4_T5_,"",@"SHT_CUDA_INFO"
	.sectionflags	@""
	.align	4


	//----- nvinfo : EIATTR_CUDA_API_VERSION
	.align		4
        /*0000*/ 	.byte	0x04, 0x37
        /*0002*/ 	.short	(.L_565 - .L_564)
.L_564:
        /*0004*/ 	.word	0x00000082


	//----- nvinfo : EIATTR_SW2861232_WAR
	.align		4
.L_565:
        /*0008*/ 	.byte	0x01, 0x35
	.zero		2


	//----- nvinfo : EIATTR_PARAM_CBANK
	.align		4
        /*000c*/ 	.byte	0x04, 0x0a
        /*000e*/ 	.short	(.L_567 - .L_566)
	.align		4
.L_566:
        /*0010*/ 	.word	index@(.nv.constant0._ZN2at6native27unrolled_elementwise_kernelIZZZNS0_44_GLOBAL__N__40a83637_7_Lerp_cu_1520ed90_301318lerp_scalar_kernelERNS_18TensorIteratorBaseERKN3c106ScalarEENKUlvE0_clEvENKUlvE1_clEvEUlNS5_4HalfESB_E_St5arrayIPcLm3EELi4E23TrivialOffsetCalculatorILi2EjESG_ILi1EjENS0_6memory15LoadWithoutCastENSJ_16StoreWithoutCastEEEviT_T0_T2_T3_T4_T5_)
        /*0014*/ 	.short	0x0160
        /*0016*/ 	.short	0x0034


	//----- nvinfo : EIATTR_CBANK_PARAM_SIZE
	.align		4
.L_567:
        /*0018*/ 	.byte	0x03, 0x19
        /*001a*/ 	.short	0x0034


	//----- nvinfo : EIATTR_KPARAM_INFO
	.align		4
        /*001c*/ 	.byte	0x04, 0x17
        /*001e*/ 	.short	(.L_569 - .L_568)
.L_568:
        /*0020*/ 	.word	0x00000000
        /*0024*/ 	.short	0x0006
        /*0026*/ 	.short	0x0033
        /*0028*/ 	.byte	0x00, 0xf0, 0x05, 0x00


	//----- nvinfo : EIATTR_KPARAM_INFO
	.align		4
.L_569:
        /*002c*/ 	.byte	0x04, 0x17
        /*002e*/ 	.short	(.L_571 - .L_570)
.L_570:
        /*0030*/ 	.word	0x00000000
        /*0034*/ 	.short	0x0005
        /*0036*/ 	.short	0x0032
        /*0038*/ 	.byte	0x00, 0xf0, 0x05, 0x00


	//----- nvinfo : EIATTR_KPARAM_INFO
	.align		4
.L_571:
        /*003c*/ 	.byte	0x04, 0x17
        /*003e*/ 	.short	(.L_573 - .L_572)
.L_572:
        /*0040*/ 	.word	0x00000000
        /*0044*/ 	.short	0x0004
        /*0046*/ 	.short	0x0031
        /*0048*/ 	.byte	0x00, 0xf0, 0x05, 0x00


	//----- nvinfo : EIATTR_KPARAM_INFO
	.align		4
.L_573:
        /*004c*/ 	.byte	0x04, 0x17
        /*004e*/ 	.short	(.L_575 - .L_574)
.L_574:
        /*0050*/ 	.word	0x00000000
        /*0054*/ 	.short	0x0003
        /*0056*/ 	.short	0x0030
        /*0058*/ 	.byte	0x00, 0xf0, 0x05, 0x00


	//----- nvinfo : EIATTR_KPARAM_INFO
	.align		4
.L_575:
        /*005c*/ 	.byte	0x04, 0x17
        /*005e*/ 	.short	(.L_577 - .L_576)
.L_576:
        /*0060*/ 	.word	0x00000000
        /*0064*/ 	.short	0x0002
        /*0066*/ 	.short	0x0018
        /*0068*/ 	.byte	0x00, 0xf0, 0x61, 0x00


	//----- nvinfo : EIATTR_KPARAM_INFO
	.align		4
.L_577:
        /*006c*/ 	.byte	0x04, 0x17
        /*006e*/ 	.short	(.L_579 - .L_578)
.L_578:
        /*0070*/ 	.word	0x00000000
        /*0074*/ 	.short	0x0001
        /*0076*/ 	.short	0x0008
        /*0078*/ 	.byte	0x00, 0xf0, 0x41, 0x00


	//----- nvinfo : EIATTR_KPARAM_INFO
	.align		4
.L_579:
        /*007c*/ 	.byte	0x04, 0x17
        /*007e*/ 	.short	(.L_581 - .L_580)
.L_580:
        /*0080*/ 	.word	0x00000000
        /*0084*/ 	.short	0x0000
        /*0086*/ 	.short	0x0000
        /*0088*/ 	.byte	0x00, 0xf0, 0x11, 0x00


	//----- nvinfo : EIATTR_MAXREG_COUNT
	.align		4
.L_581:
        /*008c*/ 	.byte	0x03, 0x1b
        /*008e*/ 	.short	0x00ff


	//----- nvinfo : EIATTR_MERCURY_ISA_VERSION
	.align		4
        /*0090*/ 	.byte	0x03, 0x5f
        /*0092*/ 	.short	0x0000


	//----- nvinfo : EIATTR_EXIT_INSTR_OFFSETS
	.align		4
        /*0094*/ 	.byte	0x04, 0x1c
        /*0096*/ 	.short	(.L_583 - .L_582)


	//   ....[0]....
.L_582:
        /*0098*/ 	.word	0x000007a0


	//   ....[1]....
        /*009c*/ 	.word	0x000007f0


	//----- nvinfo : EIATTR_MAX_THREADS
	.align		4
.L_583:
        /*00a0*/ 	.byte	0x04, 0x05
        /*00a2*/ 	.short	(.L_585 - .L_584)
.L_584:
        /*00a4*/ 	.word	0x00000080
        /*00a8*/ 	.word	0x00000001
        /*00ac*/ 	.word	0x00000001


	//----- nvinfo : EIATTR_CRS_STACK_SIZE
	.align		4
.L_585:
        /*00b0*/ 	.byte	0x04, 0x1e
        /*00b2*/ 	.short	(.L_587 - .L_586)
.L_586:
        /*00b4*/ 	.word	0x00000000
.L_587:


//--------------------- .nv.info._ZN2at6native29vectorized_elementwise_kernelILi2EZZZNS0_44_GLOBAL__N__40a83637_7_Lerp_cu_1520ed90_301318lerp_scalar_kernelERNS_18TensorIteratorBaseERKN3c106ScalarEENKUlvE0_clEvENKUlvE1_clEvEUlNS5_4HalfESB_E_St5arrayIPcLm3EEEEviT0_T1_ --------------------------
	.section	.nv.info._ZN2at6native29vectorized_elementwise_kernelILi2EZZZNS0_44_GLOBAL__N__40a83637_7_Lerp_cu_1520ed90_301318lerp_scalar_kernelERNS_18TensorIteratorBaseERKN3c106ScalarEENKUlvE0_clEvENKUlvE1_clEvEUlNS5_4HalfESB_E_St5arrayIPcLm3EEEEviT0_T1_,"",@"SHT_CUDA_INFO"
	.sectionflags	@""
	.align	4


	//----- nvinfo : EIATTR_CUDA_API_VERSION
	.align		4
        /*0000*/ 	.byte	0x04, 0x37
        /*0002*/ 	.short	(.L_589 - .L_588)
.L_588:
        /*0004*/ 	.word	0x00000082


	//----- nvinfo : EIATTR_SW2861232_WAR
	.align		4
.L_589:
        /*0008*/ 	.byte	0x01, 0x35
	.zero		2


	//----- nvinfo : EIATTR_PARAM_CBANK
	.align		4
        /*000c*/ 	.byte	0x04, 0x0a
        /*000e*/ 	.short	(.L_591 - .L_590)
	.align		4
.L_590:
        /*0010*/ 	.word	index@(.nv.constant0._ZN2at6native29vectorized_elementwise_kernelILi2EZZZNS0_44_GLOBAL__N__40a83637_7_Lerp_cu_1520ed90_301318lerp_scalar_kernelERNS_18TensorIteratorBaseERKN3c106ScalarEENKUlvE0_clEvENKUlvE1_clEvEUlNS5_4HalfESB_E_St5arrayIPcLm3EEEEviT0_T1_)
        /*0014*/ 	.short	0x0160
        /*0016*/ 	.short	0x0030


	//----- nvinfo : EIATTR_CBANK_PARAM_SIZE
	.align		4
.L_591:
        /*0018*/ 	.byte	0x03, 0x19
        /*001a*/ 	.short	0x0030


	//----- nvinfo : EIATTR_KPARAM_INFO
	.align		4
        /*001c*/ 	.byte	0x04, 0x17
        /*001e*/ 	.short	(.L_593 - .L_592)
.L_592:
        /*0020*/ 	.word	0x00000000
        /*0024*/ 	.short	0x0002
        /*0026*/ 	.short	0x0018
        /*0028*/ 	.byte	0x00, 0xf0, 0x61, 0x00


	//----- nvinfo : EIATTR_KPARAM_INFO
	.align		4
.L_593:
        /*002c*/ 	.byte	0x04, 0x17
        /*002e*/ 	.short	(.L_595 - .L_594)
.L_594:
        /*0030*/ 	.word	0x00000000
        /*0034*/ 	.short	0x0001
        /*0036*/ 	.short	0x0008
        /*0038*/ 	.byte	0x00, 0xf0, 0x41, 0x00


	//----- nvinfo : EIATTR_KPARAM_INFO
	.align		4
.L_595:
        /*003c*/ 	.byte	0x04, 0x17
        /*003e*/ 	.short	(.L_597 - .L_596)
.L_596:
        /*0040*/ 	.word	0x00000000
        /*0044*/ 	.short	0x0000
        /*0046*/ 	.short	0x0000
        /*0048*/ 	.byte	0x00, 0xf0, 0x11, 0x00


	//----- nvinfo : EIATTR_MAXREG_COUNT
	.align		4
.L_597:
        /*004c*/ 	.byte	0x03, 0x1b
        /*004e*/ 	.short	0x00ff


	//----- nvinfo : EIATTR_MERCURY_ISA_VERSION
	.align		4
        /*0050*/ 	.byte	0x03, 0x5f
        /*0052*/ 	.short	0x0000


	//----- nvinfo : EIATTR_EXIT_INSTR_OFFSETS
	.align		4
        /*0054*/ 	.byte	0x04, 0x1c
        /*0056*/ 	.short	(.L_599 - .L_598)


	//   ....[0]....
.L_598:
        /*0058*/ 	.word	0x000004a0


	//   ....[1]....
        /*005c*/ 	.word	0x000013f0


	//   ....[2]....
        /*0060*/ 	.word	0x00001440


	//----- nvinfo : EIATTR_MAX_THREADS
	.align		4
.L_599:
        /*0064*/ 	.byte	0x04, 0x05
        /*0066*/ 	.short	(.L_601 - .L_600)
.L_600:
        /*0068*/ 	.word	0x00000080
        /*006c*/ 	.word	0x00000001
        /*0070*/ 	.word	0x00000001


	//----- nvinfo : EIATTR_CRS_STACK_SIZE
	.align		4
.L_601:
        /*0074*/ 	.byte	0x04, 0x1e
        /*0076*/ 	.short	(.L_603 - .L_602)
.L_602:
        /*0078*/ 	.word	0x00000000
.L_603:


//--------------------- .nv.info._ZN2at6native29vectorized_elementwise_kernelILi4EZZZNS0_44_GLOBAL__N__40a83637_7_Lerp_cu_1520ed90_301318lerp_scalar_kernelERNS_18TensorIteratorBaseERKN3c106ScalarEENKUlvE0_clEvENKUlvE1_clEvEUlNS5_4HalfESB_E_St5arrayIPcLm3EEEEviT0_T1_ --------------------------
	.section	.nv.info._ZN2at6native29vectorized_elementwise_kernelILi4EZZZNS0_44_GLOBAL__N__40a83637_7_Lerp_cu_1520ed90_301318lerp_scalar_kernelERNS_18TensorIteratorBaseERKN3c106ScalarEENKUlvE0_clEvENKUlvE1_clEvEUlNS5_4HalfESB_E_St5arrayIPcLm3EEEEviT0_T1_,"",@"SHT_CUDA_INFO"
	.sectionflags	@""
	.align	4


	//----- nvinfo : EIATTR_CUDA_API_VERSION
	.align		4
        /*0000*/ 	.byte	0x04, 0x37
        /*0002*/ 	.short	(.L_605 - .L_604)
.L_604:
        /*0004*/ 	.word	0x00000082


	//----- nvinfo : EIATTR_SW2861232_WAR
	.align		4
.L_605:
        /*0008*/ 	.byte	0x01, 0x35
	.zero		2


	//----- nvinfo : EIATTR_PARAM_CBANK
	.align		4
        /*000c*/ 	.byte	0x04, 0x0a
        /*000e*/ 	.short	(.L_607 - .L_606)
	.align		4
.L_606:
        /*0010*/ 	.word	index@(.nv.constant0._ZN2at6native29vectorized_elementwise_kernelILi4EZZZNS0_44_GLOBAL__N__40a83637_7_Lerp_cu_1520ed90_301318lerp_scalar_kernelERNS_18TensorIteratorBaseERKN3c106ScalarEENKUlvE0_clEvENKUlvE1_clEvEUlNS5_4HalfESB_E_St5arrayIPcLm3EEEEviT0_T1_)
        /*0014*/ 	.short	0x0160
        /*0016*/ 	.short	0x0030


	//----- nvinfo : EIATTR_CBANK_PARAM_SIZE
	.align		4
.L_607:
        /*0018*/ 	.byte	0x03, 0x19
        /*001a*/ 	.short	0x0030


	//----- nvinfo : EIATTR_KPARAM_INFO
	.align		4
        /*001c*/ 	.byte	0x04, 0x17
        /*001e*/ 	.short	(.L_609 - .L_608)
.L_608:
        /*0020*/ 	.word	0x00000000
        /*0024*/ 	.short	0x0002
        /*0026*/ 	.short	0x0018
        /*0028*/ 	.byte	0x00, 0xf0, 0x61, 0x00


	//----- nvinfo : EIATTR_KPARAM_INFO
	.align		4
.L_609:
        /*002c*/ 	.byte	0x04, 0x17
        /*002e*/ 	.short	(.L_611 - .L_610)
.L_610:
        /*0030*/ 	.word	0x00000000
        /*0034*/ 	.short	0x0001
        /*0036*/ 	.short	0x0008
        /*0038*/ 	.byte	0x00, 0xf0, 0x41, 0x00


	//----- nvinfo : EIATTR_KPARAM_INFO
	.align		4
.L_611:
        /*003c*/ 	.byte	0x04, 0x17
        /*003e*/ 	.short	(.L_613 - .L_612)
.L_612:
        /*0040*/ 	.word	0x00000000
        /*0044*/ 	.short	0x0000
        /*0046*/ 	.short	0x0000
        /*0048*/ 	.byte	0x00, 0xf0, 0x11, 0x00


	//----- nvinfo : EIATTR_MAXREG_COUNT
	.align		4
.L_613:
        /*004c*/ 	.byte	0x03, 0x1b
        /*004e*/ 	.short	0x00ff


	//----- nvinfo : EIATTR_MERCURY_ISA_VERSION
	.align		4
        /*0050*/ 	.byte	0x03, 0x5f
        /*0052*/ 	.short	0x0000


	//----- nvinfo : EIATTR_EXIT_INSTR_OFFSETS
	.align		4
        /*0054*/ 	.byte	0x04, 0x1c
        /*0056*/ 	.short	(.L_615 - .L_614)


	//   ....[0]....
.L_614:
        /*0058*/ 	.word	0x00000440


	//   ....[1]....
        /*005c*/ 	.word	0x00001390


	//   ....[2]....
        /*0060*/ 	.word	0x000013e0


	//----- nvinfo : EIATTR_MAX_THREADS
	.align		4
.L_615:
        /*0064*/ 	.byte	0x04, 0x05
        /*0066*/ 	.short	(.L_617 - .L_616)
.L_616:
        /*0068*/ 	.word	0x00000080
        /*006c*/ 	.word	0x00000001
        /*0070*/ 	.word	0x00000001


	//----- nvinfo : EIATTR_CRS_STACK_SIZE
	.align		4
.L_617:
        /*0074*/ 	.byte	0x04, 0x1e
        /*0076*/ 	.short	(.L_619 - .L_618)
.L_618:
        /*0078*/ 	.word	0x00000000
.L_619:


//--------------------- .nv.info._ZN2at6native29vectorized_elementwise_kernelILi8EZZZNS0_44_GLOBAL__N__40a83637_7_Lerp_cu_1520ed90_301318lerp_scalar_kernelERNS_18TensorIteratorBaseERKN3c106ScalarEENKUlvE0_clEvENKUlvE1_clEvEUlNS5_4HalfESB_E_St5arrayIPcLm3EEEEviT0_T1_ --------------------------
	.section	.nv.info._ZN2at6native29vectorized_elementwise_kernelILi8EZZZNS0_44_GLOBAL__N__40a83637_7_Lerp_cu_1520ed90_301318lerp_scalar_kernelERNS_18TensorIteratorBaseERKN3c106ScalarEENKUlvE0_clEvENKUlvE1_clEvEUlNS5_4HalfESB_E_St5arrayIPcLm3EEEEviT0_T1_,"",@"SHT_CUDA_INFO"
	.sectionflags	@""
	.align	4


	//----- nvinfo : EIATTR_CUDA_API_VERSION
	.align		4
        /*0000*/ 	.byte	0x04, 0x37
        /*0002*/ 	.short	(.L_621 - .L_620)
.L_620:
        /*0004*/ 	.word	0x00000082


	//----- nvinfo : EIATTR_SW2861232_WAR
	.align		4
.L_621:
        /*0008*/ 	.byte	0x01, 0x35
	.zero		2


	//----- nvinfo : EIATTR_PARAM_CBANK
	.align		4
        /*000c*/ 	.byte	0x04, 0x0a
        /*000e*/ 	.short	(.L_623 - .L_622)
	.align		4
.L_622:
        /*0010*/ 	.word	index@(.nv.constant0._ZN2at6native29vectorized_elementwise_kernelILi8EZZZNS0_44_GLOBAL__N__40a83637_7_Lerp_cu_1520ed90_301318lerp_scalar_kernelERNS_18TensorIteratorBaseERKN3c106ScalarEENKUlvE0_clEvENKUlvE1_clEvEUlNS5_4HalfESB_E_St5arrayIPcLm3EEEEviT0_T1_)
        /*0014*/ 	.short	0x0160
        /*0016*/ 	.short	0x0030


	//----- nvinfo : EIATTR_CBANK_PARAM_SIZE
	.align		4
.L_623:
        /*0018*/ 	.byte	0x03, 0x19
        /*001a*/ 	.short	0x0030


	//----- nvinfo : EIATTR_KPARAM_INFO
	.align		4
        /*001c*/ 	.byte	0x04, 0x17
        /*001e*/ 	.short	(.L_625 - .L_624)
.L_624:
        /*0020*/ 	.word	0x00000000
        /*0024*/ 	.short	0x0002
        /*0026*/ 	.short	0x0018
        /*0028*/ 	.byte	0x00, 0xf0, 0x61, 0x00


	//----- nvinfo : EIATTR_KPARAM_INFO
	.align		4
.L_625:
        /*002c*/ 	.byte	0x04, 0x17
        /*002e*/ 	.short	(.L_627 - .L_626)
.L_626:
        /*0030*/ 	.word	0x00000000
        /*0034*/ 	.short	0x0001
        /*0036*/ 	.short	0x0008
        /*0038*/ 	.byte	0x00, 0xf0, 0x41, 0x00


	//----- nvinfo : EIATTR_KPARAM_INFO
	.align		4
.L_627:
        /*003c*/ 	.byte	0x04, 0x17
        /*003e*/ 	.short	(.L_629 - .L_628)
.L_628:
        /*0040*/ 	.word	0x00000000
        /*0044*/ 	.short	0x0000
        /*0046*/ 	.short	0x0000
        /*0048*/ 	.byte	0x00, 0xf0, 0x11, 0x00


	//----- nvinfo : EIATTR_MAXREG_COUNT
	.align		4
.L_629:
        /*004c*/ 	.byte	0x03, 0x1b
        /*004e*/ 	.short	0x00ff


	//----- nvinfo : EIATTR_MERCURY_ISA_VERSION
	.align		4
        /*0050*/ 	.byte	0x03, 0x5f
        /*0052*/ 	.short	0x0000


	//----- nvinfo : EIATTR_EXIT_INSTR_OFFSETS
	.align		4
        /*0054*/ 	.byte	0x04, 0x1c
        /*0056*/ 	.short	(.L_631 - .L_630)


	//   ....[0]....
.L_630:
        /*0058*/ 	.word	0x00000010


	//----- nvinfo : EIATTR_MAX_THREADS
	.align		4
.L_631:
        /*005c*/ 	.byte	0x04, 0x05
        /*005e*/ 	.short	(.L_633 - .L_632)
.L_632:
        /*0060*/ 	.word	0x00000080
        /*0064*/ 	.word	0x00000001
        /*0068*/ 	.word	0x00000001
.L_633:


//--------------------- .nv.info._ZN2at6native18elementwise_kernelILi128ELi4EZNS0_15gpu_kernel_implIZZZNS0_44_GLOBAL__N__40a83637_7_Lerp_cu_1520ed90_301318lerp_scalar_kernelERNS_18TensorIteratorBaseERKN3c106ScalarEENKUlvE0_clEvENKUlvE0_clEvEUlffE_EEvS5_RKT_EUliE_EEviT1_ --------------------------
	.section	.nv.info._ZN2at6native18elementwise_kernelILi128ELi4EZNS0_15gpu_kernel_implIZZZNS0_44_GLOBAL__N__40a83637_7_Lerp_cu_1520ed90_301318lerp_scalar_kernelERNS_18TensorIteratorBaseERKN3c106ScalarEENKUlvE0_clEvENKUlvE0_clEvEUlffE_EEvS5_RKT_EUliE_EEviT1_,"",@"SHT_CUDA_INFO"
	.sectionflags	@""
	.align	4


	//----- nvinfo : EIATTR_CUDA_API_VERSION
	.align		4
        /*0000*/ 	.byte	0x04, 0x37
        /*0002*/ 	.short	(.L_635 - .L_634)
.L_634:
        /*0004*/ 	.word	0x00000082


	//----- nvinfo : EIATTR_SW2861232_WAR
	.align		4
.L_635:
        /*0008*/ 	.byte	0x01, 0x35
	.zero		2


	//----- nvinfo : EIATTR_PARAM_CBANK
	.align		4
        /*000c*/ 	.byte	0x04, 0x0a
        /*000e*/ 	.short	(.L_637 - .L_636)
	.align		4
.L_636:
        /*0010*/ 	.word	index@(.nv.constant0._ZN2at6native18elementwise_kernelILi128ELi4EZNS0_15gpu_kernel_implIZZZNS0_44_GLOBAL__N__40a83637_7_Lerp_cu_1520ed90_301318lerp_scalar_kernelERNS_18TensorIteratorBaseERKN3c106ScalarEENKUlvE0_clEvENKUlvE0_clEvEUlffE_EEvS5_RKT_EUliE_EEviT1_)
        /*0014*/ 	.short	0x0160
        /*0016*/ 	.short	0x02a0


	//----- nvinfo : EIATTR_CBANK_PARAM_SIZE
	.align		4
.L_637:
        /*0018*/ 	.byte	0x03, 0x19
        /*001a*/ 	.short	0x02a0


	//----- nvinfo : EIATTR_KPARAM_INFO
	.align		4
        /*001c*/ 	.byte	0x04, 0x17
        /*001e*/ 	.short	(.L_639 - .L_638)
.L_638:
        /*0020*/ 	.word	0x00000000
        /*0024*/ 	.short	0x0001
        /*0026*/ 	.short	0x0008
        /*0028*/ 	.byte	0x00, 0xf0, 0x61, 0x0a


	//----- nvinfo : EIATTR_KPARAM_INFO
	.align		4
.L_639:
        /*002c*/ 	.byte	0x04, 0x17
        /*002e*/ 	.short	(.L_641 - .L_640)
.L_640:
        /*0030*/ 	.word	0x00000000
        /*0034*/ 	.short	0x0000
        /*0036*/ 	.short	0x0000
        /*0038*/ 	.byte	0x00, 0xf0, 0x11, 0x00


	//----- nvinfo : EIATTR_MAXREG_COUNT
	.align		4
.L_641:
        /*003c*/ 	.byte	0x03, 0x1b
        /*003e*/ 	.short	0x0080


	//----- nvinfo : EIATTR_EXTERNS
	.align		4
        /*0040*/ 	.byte	0x04, 0x0f
        /*0042*/ 	.short	(.L_643 - .L_642)


	//   ....[0]....
	.align		4
.L_642:
        /*0044*/ 	.word	index@(__assertfail)


	//----- nvinfo : EIATTR_MERCURY_ISA_VERSION
	.align		4
.L_643:
        /*0048*/ 	.byte	0x03, 0x5f
        /*004a*/ 	.short	0x0000


	//----- nvinfo : EIATTR_SYSCALL_OFFSETS
	.align		4
        /*004c*/ 	.byte	0x04, 0x46
        /*004e*/ 	.short	(.L_645 - .L_644)


	//   ....[0]....
.L_644:
        /*0050*/ 	.word	0x00001e00


	//   ....[1]....
        /*0054*/ 	.word	0x00002c00


	//   ....[2]....
        /*0058*/ 	.word	0x00003ae0


	//   ....[3]....
        /*005c*/ 	.word	0x00005930


	//   ....[4]....
        /*0060*/ 	.word	0x00006730


	//   ....[5]....
        /*0064*/ 	.word	0x00007610


	//   ....[6]....
        /*0068*/ 	.word	0x00009430


	//   ....[7]....
        /*006c*/ 	.word	0x0000a230


	//   ....[8]....
        /*0070*/ 	.word	0x0000b110


	//   ....[9]....
        /*0074*/ 	.word	0x0000cf40


	//   ....[10]....
        /*0078*/ 	.word	0x0000dd40


	//   ....[11]....
        /*007c*/ 	.word	0x0000ec20


	//----- nvinfo : EIATTR_EXIT_INSTR_OFFSETS
	.align		4
.L_645:
        /*0080*/ 	.byte	0x04, 0x1c
        /*0082*/ 	.short	(.L_647 - .L_646)


	//   ....[0]....
.L_646:
        /*0084*/ 	.word	0x0000b1b0


	//   ....[1]....
        /*0088*/ 	.word	0x0000df10


	//   ....[2]....
        /*008c*/ 	.word	0x0000df50


	//   ....[3]....
        /*0090*/ 	.word	0x0000dfe0


	//   ....[4]....
        /*0094*/ 	.word	0x0000e010


	//   ....[5]....
        /*0098*/ 	.word	0x0000e040


	//   ....[6]....
        /*009c*/ 	.word	0x0000e0c0


	//   ....[7]....
        /*00a0*/ 	.word	0x0000e0f0


	//   ....[8]....
        /*00a4*/ 	.word	0x0000e180


	//   ....[9]....
        /*00a8*/ 	.word	0x0000e1c0


	//   ....[10]....
        /*00ac*/ 	.word	0x0000e200


	//   ....[11]....
        /*00b0*/ 	.word	0x0000e2c0


	//   ....[12]....
        /*00b4*/ 	.word	0x0000e310


	//   ....[13]....
        /*00b8*/ 	.word	0x0000e490


	//   ....[14]....
        /*00bc*/ 	.word	0x0000e5e0


	//   ....[15]....
        /*00c0*/ 	.word	0x0000e610


	//   ....[16]....
        /*00c4*/ 	.word	0x0000e6c0


	//   ....[17]....
        /*00c8*/ 	.word	0x0000e830


	//   ....[18]....
        /*00cc*/ 	.word	0x0000e9a0


	//   ....[19]....
        /*00d0*/ 	.word	0x0000eaf0


	//   ....[20]....
        /*00d4*/ 	.word	0x0000ec30


	//   ....[21]....
        /*00d8*/ 	.word	0x0000ec60


	//   ....[22]....
        /*00dc*/ 	.word	0x0000ec90


	//----- nvinfo : EIATTR_MAX_THREADS
	.align		4
.L_647:
        /*00e0*/ 	.byte	0x04, 0x05
        /*00e2*/ 	.short	(.L_649 - .L_648)
.L_648:
        /*00e4*/ 	.word	0x00000080
        /*00e8*/ 	.word	0x00000001
        /*00ec*/ 	.word	0x00000001


	//----- nvinfo : EIATTR_CRS_STACK_SIZE
	.align		4
.L_649:
        /*00f0*/ 	.byte	0x04, 0x1e
        /*00f2*/ 	.short	(.L_651 - .L_650)
.L_650:
        /*00f4*/ 	.word	0x00000000
.L_651:


//--------------------- .nv.info._ZN2at6native27unrolled_elementwise_kernelIZZZNS0_44_GLOBAL__N__40a83637_7_Lerp_cu_1520ed90_301318lerp_scalar_kernelERNS_18TensorIteratorBaseERKN3c106ScalarEENKUlvE0_clEvENKUlvE0_clEvEUlffE_St5arrayIPcLm3EELi4E23TrivialOffsetCalculatorILi2EjESF_ILi1EjENS0_6memory12LoadWithCastILi2EEENSI_13StoreWithCastILi1EEEEEviT_T0_T2_T3_T4_T5_ --------------------------
	.section	.nv.info._ZN2at6native27unrolled_elementwise_kernelIZZZNS0_44_GLOBAL__N__40a83637_7_Lerp_cu_1520ed90_301318lerp_scalar_kernelERNS_18TensorIteratorBaseERKN3c106ScalarEENKUlvE0_clEvENKUlvE0_clEvEUlffE_St5arrayIPcLm3EELi4E23TrivialOffsetCalculatorILi2EjESF_ILi1EjENS0_6memory12LoadWithCastILi2EEENSI_13StoreWithCastILi1EEEEEviT_T0_T2_T3_T4_T5_,"",@"SHT_CUDA_INFO"
	.sectionflags	@""
	.align	4


	//----- nvinfo : EIATTR_CUDA_API_VERSION
	.align		4
        /*0000*/ 	.byte	0x04, 0x37
        /*0002*/ 	.short	(.L_653 - .L_652)
.L_652:
        /*0004*/ 	.word	0x00000082


	//----- nvinfo : EIATTR_SW2861232_WAR
	.align		4
.L_653:
        /*0008*/ 	.byte	0x01, 0x35
	.zero		2


	//----- nvinfo : EIATTR_PARAM_CBANK
	.align		4
        /*000c*/ 	.byte	0x04, 0x0a
        /*000e*/ 	.short	(.L_655 - .L_654)
	.align		4
.L_654:
        /*0010*/ 	.word	index@(.nv.constant0._ZN2at6native27unrolled_elementwise_kernelIZZZNS0_44_GLOBAL__N__40a83637_7_Lerp_cu_1520ed90_301318lerp_scalar_kernelERNS_18TensorIteratorBaseERKN3c106ScalarEENKUlvE0_clEvENKUlvE0_clEvEUlffE_St5arrayIPcLm3EELi4E23TrivialOffsetCalculatorILi2EjESF_ILi1EjENS0_6memory12LoadWithCastILi2EEENSI_13StoreWithCastILi1EEEEEviT_T0_T2_T3_T4_T5_)
        /*0014*/ 	.short	0x0160
        /*0016*/ 	.short	0x0048


	//----- nvinfo : EIATTR_CBANK_PARAM_SIZE
	.align		4
.L_655:
        /*0018*/ 	.byte	0x03, 0x19
        /*001a*/ 	.short	0x0048


	//----- nvinfo : EIATTR_KPARAM_INFO
	.align		4
        /*001c*/ 	.byte	0x04, 0x17
        /*001e*/ 	.short	(.L_657 - .L_656)
.L_656:
        /*0020*/ 	.word	0x00000000
        /*0024*/ 	.short	0x0006
        /*0026*/ 	.short	0x0040
        /*0028*/ 	.byte	0x00, 0xf0, 0x21, 0x00


	//----- nvinfo : EIATTR_KPARAM_INFO
	.align		4
.L_657:
        /*002c*/ 	.byte	0x04, 0x17
        /*002e*/ 	.short	(.L_659 - .L_658)
.L_658:
        /*0030*/ 	.word	0x00000000
        /*0034*/ 	.short	0x0005
        /*0036*/ 	.short	0x0034
        /*0038*/ 	.byte	0x00, 0xf0, 0x31, 0x00


	//----- nvinfo : EIATTR_KPARAM_INFO
	.align		4
.L_659:
        /*003c*/ 	.byte	0x04, 0x17
        /*003e*/ 	.short	(.L_661 - .L_660)
.L_660:
        /*0040*/ 	.word	0x00000000
        /*0044*/ 	.short	0x0004
        /*0046*/ 	.short	0x0031
        /*0048*/ 	.byte	0x00, 0xf0, 0x05, 0x00


	//----- nvinfo : EIATTR_KPARAM_INFO
	.align		4
.L_661:
        /*004c*/ 	.byte	0x04, 0x17
        /*004e*/ 	.short	(.L_663 - .L_662)
.L_662:
        /*0050*/ 	.word	0x00000000
        /*0054*/ 	.short	0x0003
        /*0056*/ 	.short	0x0030
        /*0058*/ 	.byte	0x00, 0xf0, 0x05, 0x00


	//----- nvinfo : EIATTR_KPARAM_INFO
	.align		4
.L_663:
        /*005c*/ 	.byte	0x04, 0x17
        /*005e*/ 	.short	(.L_665 - .L_664)
.L_664:
        /*0060*/ 	.word	0x00000000
        /*0064*/ 	.short	0x0002
        /*0066*/ 	.short	0x0018
        /*0068*/ 	.byte	0x00, 0xf0, 0x61, 0x00


	//----- nvinfo : EIATTR_KPARAM_INFO
	.align		4
.L_665:
        /*006c*/ 	.byte	0x04, 0x17
        /*006e*/ 	.short	(.L_667 - .L_666)
.L_666:
        /*0070*/ 	.word	0x00000000
        /*0074*/ 	.short	0x0001
        /*0076*/ 	.short	0x0008
        /*0078*/ 	.byte	0x00, 0xf0, 0x41, 0x00


	//----- nvinfo : EIATTR_KPARAM_INFO
	.align		4
.L_667:
        /*007c*/ 	.byte	0x04, 0x17
        /*007e*/ 	.short	(.L_669 - .L_668)
.L_668:
        /*0080*/ 	.word	0x00000000
        /*0084*/ 	.short	0x0000
        /*0086*/ 	.short	0x0000
        /*0088*/ 	.byte	0x00, 0xf0, 0x11, 0x00


	//----- nvinfo : EIATTR_MAXREG_COUNT
	.align		4
.L_669:
        /*008c*/ 	.byte	0x03, 0x1b
        /*008e*/ 	.short	0x00ff


	//----- nvinfo : EIATTR_EXTERNS
	.align		4
        /*0090*/ 	.byte	0x04, 0x0f
        /*0092*/ 	.short	(.L_671 - .L_670)


	//   ....[0]....
	.align		4
.L_670:
        /*0094*/ 	.word	index@(__assertfail)


	//----- nvinfo : EIATTR_MERCURY_ISA_VERSION
	.align		4
.L_671:
        /*0098*/ 	.byte	0x03, 0x5f
        /*009a*/ 	.short	0x0000


	//----- nvinfo : EIATTR_SYSCALL_OFFSETS
	.align		4
        /*009c*/ 	.byte	0x04, 0x46
        /*009e*/ 	.short	(.L_673 - .L_672)


	//   ....[0]....
.L_672:
        /*00a0*/ 	.word	0x00000e70


	//   ....[1]....
        /*00a4*/ 	.word	0x00001c70


	//   ....[2]....
        /*00a8*/ 	.word	0x00002af0


	//   ....[3]....
        /*00ac*/ 	.word	0x000038f0


	//   ....[4]....
        /*00b0*/ 	.word	0x00004780


	//   ....[5]....
        /*00b4*/ 	.word	0x00005580


	//   ....[6]....
        /*00b8*/ 	.word	0x000063f0


	//   ....[7]....
        /*00bc*/ 	.word	0x000071c0


	//   ....[8]....
        /*00c0*/ 	.word	0x000083a0


	//   ....[9]....
        /*00c4*/ 	.word	0x000092b0


	//   ....[10]....
        /*00c8*/ 	.word	0x0000a180


	//   ....[11]....
        /*00cc*/ 	.word	0x0000b050


	//----- nvinfo : EIATTR_EXIT_INSTR_OFFSETS
	.align		4
.L_673:
        /*00d0*/ 	.byte	0x04, 0x1c
        /*00d2*/ 	.short	(.L_675 - .L_674)


	//   ....[0]....
.L_674:
        /*00d4*/ 	.word	0x0000a220


	//   ....[1]....
        /*00d8*/ 	.word	0x0000a340


	//   ....[2]....
        /*00dc*/ 	.word	0x0000a380


	//   ....[3]....
        /*00e0*/ 	.word	0x0000a410


	//   ....[4]....
        /*00e4*/ 	.word	0x0000a440


	//   ....[5]....
        /*00e8*/ 	.word	0x0000a470


	//   ....[6]....
        /*00ec*/ 	.word	0x0000a4f0


	//   ....[7]....
        /*00f0*/ 	.word	0x0000a520


	//   ....[8]....
        /*00f4*/ 	.word	0x0000a5b0


	//   ....[9]....
        /*00f8*/ 	.word	0x0000a5f0


	//   ....[10]....
        /*00fc*/ 	.word	0x0000a630


	//   ....[11]....
        /*0100*/ 	.word	0x0000a6f0


	//   ....[12]....
        /*0104*/ 	.word	0x0000a740


	//   ....[13]....
        /*0108*/ 	.word	0x0000a8c0


	//   ....[14]....
        /*010c*/ 	.word	0x0000aa10


	//   ....[15]....
        /*0110*/ 	.word	0x0000aa40


	//   ....[16]....
        /*0114*/ 	.word	0x0000aaf0


	//   ....[17]....
        /*0118*/ 	.word	0x0000ac60


	//   ....[18]....
        /*011c*/ 	.word	0x0000add0


	//   ....[19]....
        /*0120*/ 	.word	0x0000af20


	//   ....[20]....
        /*0124*/ 	.word	0x0000b060


	//   ....[21]....
        /*0128*/ 	.word	0x0000b090


	//   ....[22]....
        /*012c*/ 	.word	0x0000b0c0


	//----- nvinfo : EIATTR_MAX_THREADS
	.align		4
.L_675:
        /*0130*/ 	.byte	0x04, 0x05
        /*0132*/ 	.short	(.L_677 - .L_676)
.L_676:
        /*0134*/ 	.word	0x00000080
        /*0138*/ 	.word	0x00000001
        /*013c*/ 	.word	0x00000001


	//----- nvinfo : EIATTR_CRS_STACK_SIZE
	.align		4
.L_677:
        /*0140*/ 	.byte	0x04, 0x1e
        /*0142*/ 	.short	(.L_679 - .L_678)
.L_678:
        /*0144*/ 	.word	0x00000000
.L_679:


//--------------------- .nv.info._ZN2at6native18elementwise_kernelILi128ELi2EZNS0_22gpu_kernel_impl_nocastIZZZNS0_44_GLOBAL__N__40a83637_7_Lerp_cu_1520ed90_301318lerp_scalar_kernelERNS_18TensorIteratorBaseERKN3c106ScalarEENKUlvE0_clEvENKUlvE0_clEvEUlffE_EEvS5_RKT_EUliE_EEviT1_ --------------------------
	.section	.nv.info._ZN2at6native18elementwise_kernelILi128ELi2EZNS0_22gpu_kernel_impl_nocastIZZZNS0_44_GLOBAL__N__40a83637_7_Lerp_cu_1520ed90_301318lerp_scalar_kernelERNS_18TensorIteratorBaseERKN3c106ScalarEENKUlvE0_clEvENKUlvE0_clEvEUlffE_EEvS5_RKT_EUliE_EEviT1_,"",@"SHT_CUDA_INFO"
	.sectionflags	@""
	.align	4


	//----- nvinfo : EIATTR_CUDA_API_VERSION
	.align		4
        /*0000*/ 	.byte	0x04, 0x37
        /*0002*/ 	.short	(.L_681 - .L_680)
.L_680:
        /*0004*/ 	.word	0x00000082


	//----- nvinfo : EIATTR_SW2861232_WAR
	.align		4
.L_681:
        /*0008*/ 	.byte	0x01, 0x35
	.zero		2


	//----- nvinfo : EIATTR_PARAM_CBANK
	.align		4
        /*000c*/ 	.byte	0x04, 0x0a
        /*000e*/ 	.short	(.L_683 - .L_682)
	.align		4
.L_682:
        /*0010*/ 	.word	index@(.nv.constant0._ZN2at6native18elementwise_kernelILi128ELi2EZNS0_22gpu_kernel_impl_nocastIZZZNS0_44_GLOBAL__N__40a83637_7_Lerp_cu_1520ed90_301318lerp_scalar_kernelERNS_18TensorIteratorBaseERKN3c106ScalarEENKUlvE0_clEvENKUlvE0_clEvEUlffE_EEvS5_RKT_EUliE_EEviT1_)
        /*0014*/ 	.short	0x0160
        /*0016*/ 	.short	0x0298


	//----- nvinfo : EIATTR_CBANK_PARAM_SIZE
	.align		4
.L_683:
        /*0018*/ 	.byte	0x03, 0x19
        /*001a*/ 	.short	0x0298


	//----- nvinfo : EIATTR_KPARAM_INFO
	.align		4
        /*001c*/ 	.byte	0x04, 0x17
        /*001e*/ 	.short	(.L_685 - .L_684)
.L_684:
        /*0020*/ 	.word	0x00000000
        /*0024*/ 	.short	0x0001
        /*0026*/ 	.short	0x0008
        /*0028*/ 	.byte	0x00, 0xf0, 0x41, 0x0a


	//----- nvinfo : EIATTR_KPARAM_INFO
	.align		4
.L_685:
        /*002c*/ 	.byte	0x04, 0x17
        /*002e*/ 	.short	(.L_687 - .L_686)
.L_686:
        /*0030*/ 	.word	0x00000000
        /*0034*/ 	.short	0x0000
        /*0036*/ 	.short	0x0000
        /*0038*/ 	.byte	0x00, 0xf0, 0x11, 0x00


	//----- nvinfo : EIATTR_MAXREG_COUNT
	.align		4
.L_687:
        /*003c*/ 	.byte	0x03, 0x1b
        /*003e*/ 	.short	0x0080


	//----- nvinfo : EIATTR_MERCURY_ISA_VERSION
	.align		4
        /*0040*/ 	.byte	0x03, 0x5f
        /*0042*/ 	.short	0x0000


	//----- nvinfo : EIATTR_EXIT_INSTR_OFFSETS
	.align		4
        /*0044*/ 	.byte	0x04, 0x1c
        /*0046*/ 	.short	(.L_689 - .L_688)


	//   ....[0]....
.L_688:
        /*0048*/ 	.word	0x00001180


	//   ....[1]....
        /*004c*/ 	.word	0x00002250


	//----- nvinfo : EIATTR_MAX_THREADS
	.align		4
.L_689:
        /*0050*/ 	.byte	0x04, 0x05
        /*0052*/ 	.short	(.L_691 - .L_690)
.L_690:
        /*0054*/ 	.word	0x00000080
        /*0058*/ 	.word	0x00000001
        /*005c*/ 	.word	0x00000001


	//----- nvinfo : EIATTR_CRS_STACK_SIZE
	.align		4
.L_691:
        /*0060*/ 	.byte	0x04, 0x1e
        /*0062*/ 	.short	(.L_693 - .L_692)
.L_692:
        /*0064*/ 	.word	0x00000000
.L_693:


//--------------------- .nv.info._ZN2at6native27unrolled_elementwise_kernelIZZZNS0_44_GLOBAL__N__40a83637_7_Lerp_cu_1520ed90_301318lerp_scalar_kernelERNS_18TensorIteratorBaseERKN3c106ScalarEENKUlvE0_clEvENKUlvE0_clEvEUlffE_St5arrayIPcLm3EELi4E23TrivialOffsetCalculatorILi2EjESF_ILi1EjENS0_6memory15LoadWithoutCastENSI_16StoreWithoutCastEEEviT_T0_T2_T3_T4_T5_ --------------------------
	.section	.nv.info._ZN2at6native27unrolled_elementwise_kernelIZZZNS0_44_GLOBAL__N__40a83637_7_Lerp_cu_1520ed90_301318lerp_scalar_kernelERNS_18TensorIteratorBaseERKN3c106ScalarEENKUlvE0_clEvENKUlvE0_clEvEUlffE_St5arrayIPcLm3EELi4E23TrivialOffsetCalculatorILi2EjESF_ILi1EjENS0_6memory15LoadWithoutCastENSI_16StoreWithoutCastEEEviT_T0_T2_T3_T4_T5_,"",@"SHT_CUDA_INFO"
	.sectionflags	@""
	.align	4


	//----- nvinfo : EIATTR_CUDA_API_VERSION
	.align		4
        /*0000*/ 	.byte	0x04, 0x37
        /*0002*/ 	.short	(.L_695 - .L_694)
.L_694:
        /*0004*/ 	.word	0x00000082


	//----- nvinfo : EIATTR_SW2861232_WAR
	.align		4
.L_695:
        /*0008*/ 	.byte	0x01, 0x35
	.zero		2


	//----- nvinfo : EIATTR_PARAM_CBANK
	.align		4
        /*000c*/ 	.byte	0x04, 0x0a
        /*000e*/ 	.short	(.L_697 - .L_696)
	.align		4
.L_696:
        /*0010*/ 	.word	index@(.nv.constant0._ZN2at6native27unrolled_elementwise_kernelIZZZNS0_44_GLOBAL__N__40a83637_7_Lerp_cu_1520ed90_301318lerp_scalar_kernelERNS_18TensorIteratorBaseERKN3c106ScalarEENKUlvE0_clEvENKUlvE0_clEvEUlffE_St5arrayIPcLm3EELi4E23TrivialOffsetCalculatorILi2EjESF_ILi1EjENS0_6memory15LoadWithoutCastENSI_16StoreWithoutCastEEEviT_T0_T2_T3_T4_T5_)
        /*0014*/ 	.short	0x0160
        /*0016*/ 	.short	0x0034


	//----- nvinfo : EIATTR_CBANK_PARAM_SIZE
	.align		4
.L_697:
        /*0018*/ 	.byte	0x03, 0x19
        /*001a*/ 	.short	0x0034


	//----- nvinfo : EIATTR_KPARAM_INFO
	.align		4
        /*001c*/ 	.byte	0x04, 0x17
        /*001e*/ 	.short	(.L_699 - .L_698)
.L_698:
        /*0020*/ 	.word	0x00000000
        /*0024*/ 	.short	0x0006
        /*0026*/ 	.short	0x0033
        /*0028*/ 	.byte	0x00, 0xf0, 0x05, 0x00


	//----- nvinfo : EIATTR_KPARAM_INFO
	.align		4
.L_699:
        /*002c*/ 	.byte	0x04, 0x17
        /*002e*/ 	.short	(.L_701 - .L_700)
.L_700:
        /*0030*/ 	.word	0x00000000
        /*0034*/ 	.short	0x0005
        /*0036*/ 	.short	0x0032
        /*0038*/ 	.byte	0x00, 0xf0, 0x05, 0x00


	//----- nvinfo : EIATTR_KPARAM_INFO
	.align		4
.L_701:
        /*003c*/ 	.byte	0x04, 0x17
        /*003e*/ 	.short	(.L_703 - .L_702)
.L_702:
        /*0040*/ 	.word	0x00000000
        /*0044*/ 	.short	0x0004
        /*0046*/ 	.short	0x0031
        /*0048*/ 	.byte	0x00, 0xf0, 0x05, 0x00


	//----- nvinfo : EIATTR_KPARAM_INFO
	.align		4
.L_703:
        /*004c*/ 	.byte	0x04, 0x17
        /*004e*/ 	.short	(.L_705 - .L_704)
.L_704:
        /*0050*/ 	.word	0x00000000
        /*0054*/ 	.short	0x0003
        /*0056*/ 	.short	0x0030
        /*0058*/ 	.byte	0x00, 0xf0, 0x05, 0x00


	//----- nvinfo : EIATTR_KPARAM_INFO
	.align		4
.L_705:
        /*005c*/ 	.byte	0x04, 0x17
        /*005e*/ 	.short	(.L_707 - .L_706)
.L_706:
        /*0060*/ 	.word	0x00000000
        /*0064*/ 	.short	0x0002
        /*0066*/ 	.short	0x0018
        /*0068*/ 	.byte	0x00, 0xf0, 0x61, 0x00


	//----- nvinfo : EIATTR_KPARAM_INFO
	.align		4
.L_707:
        /*006c*/ 	.byte	0x04, 0x17
        /*006e*/ 	.short	(.L_709 - .L_708)
.L_708:
        /*0070*/ 	.word	0x00000000
        /*0074*/ 	.short	0x0001
        /*0076*/ 	.short	0x0008
        /*0078*/ 	.byte	0x00, 0xf0, 0x41, 0x00


	//----- nvinfo : EIATTR_KPARAM_INFO
	.align		4
.L_709:
        /*007c*/ 	.byte	0x04, 0x17
        /*007e*/ 	.short	(.L_711 - .L_710)
.L_710:
        /*0080*/ 	.word	0x00000000
        /*0084*/ 	.short	0x0000
        /*0086*/ 	.short	0x0000
        /*0088*/ 	.byte	0x00, 0xf0, 0x11, 0x00


	//----- nvinfo : EIATTR_MAXREG_COUNT
	.align		4
.L_711:
        /*008c*/ 	.byte	0x03, 0x1b
        /*008e*/ 	.short	0x00ff


	//----- nvinfo : EIATTR_MERCURY_ISA_VERSION
	.align		4
        /*0090*/ 	.byte	0x03, 0x5f
        /*0092*/ 	.short	0x0000


	//----- nvinfo : EIATTR_EXIT_INSTR_OFFSETS
	.align		4
        /*0094*/ 	.byte	0x04, 0x1c
        /*0096*/ 	.short	(.L_713 - .L_712)


	//   ....[0]....
.L_712:
        /*0098*/ 	.word	0x000005e0


	//   ....[1]....
        /*009c*/ 	.word	0x00000640


	//----- nvinfo : EIATTR_MAX_THREADS
	.align		4
.L_713:
        /*00a0*/ 	.byte	0x04, 0x05
        /*00a2*/ 	.short	(.L_715 - .L_714)
.L_714:
        /*00a4*/ 	.word	0x00000080
        /*00a8*/ 	.word	0x00000001
        /*00ac*/ 	.word	0x00000001


	//----- nvinfo : EIATTR_CRS_STACK_SIZE
	.align		4
.L_715:
        /*00b0*/ 	.byte	0x04, 0x1e
        /*00b2*/ 	.short	(.L_717 - .L_716)
.L_716:
        /*00b4*/ 	.word	0x00000000
.L_717:


//--------------------- .nv.info._ZN2at6native29vectorized_elementwise_kernelILi2EZZZNS0_44_GLOBAL__N__40a83637_7_Lerp_cu_1520ed90_301318lerp_scalar_kernelERNS_18TensorIteratorBaseERKN3c106ScalarEENKUlvE0_clEvENKUlvE0_clEvEUlffE_St5arrayIPcLm3EEEEviT0_T1_ --------------------------
	.section	.nv.info._ZN2at6native29vectorized_elementwise_kernelILi2EZZZNS0_44_GLOBAL__N__40a83637_7_Lerp_cu_1520ed90_301318lerp_scalar_kernelERNS_18TensorIteratorBaseERKN3c106ScalarEENKUlvE0_clEvENKUlvE0_clEvEUlffE_St5arrayIPcLm3EEEEviT0_T1_,"",@"SHT_CUDA_INFO"
	.sectionflags	@""
	.align	4


	//----- nvinfo : EIATTR_CUDA_API_VERSION
	.align		4
        /*0000*/ 	.byte	0x04, 0x37
        /*0002*/ 	.short	(.L_719 - .L_718)
.L_718:
        /*0004*/ 	.word	0x00000082


	//----- nvinfo : EIATTR_SW2861232_WAR
	.align		4
.L_719:
        /*0008*/ 	.byte	0x01, 0x35
	.zero		2


	//----- nvinfo : EIATTR_PARAM_CBANK
	.align		4
        /*000c*/ 	.byte	0x04, 0x0a
        /*000e*/ 	.short	(.L_721 - .L_720)
	.align		4
.L_720:
        /*0010*/ 	.word	index@(.nv.constant0._ZN2at6native29vectorized_elementwise_kernelILi2EZZZNS0_44_GLOBAL__N__40a83637_7_Lerp_cu_1520ed90_301318lerp_scalar_kernelERNS_18TensorIteratorBaseERKN3c106ScalarEENKUlvE0_clEvENKUlvE0_clEvEUlffE_St5arrayIPcLm3EEEEviT0_T1_)
        /*0014*/ 	.short	0x0160
        /*0016*/ 	.short	0x0030


	//----- nvinfo : EIATTR_CBANK_PARAM_SIZE
	.align		4
.L_721:
        /*0018*/ 	.byte	0x03, 0x19
        /*001a*/ 	.short	0x0030


	//----- nvinfo : EIATTR_KPARAM_INFO
	.align		4
        /*001c*/ 	.byte	0x04, 0x17
        /*001e*/ 	.short	(.L_723 - .L_722)
.L_722:
        /*0020*/ 	.word	0x00000000
        /*0024*/ 	.short	0x0002
        /*0026*/ 	.short	0x0018
        /*0028*/ 	.byte	0x00, 0xf0, 0x61, 0x00


	//----- nvinfo : EIATTR_KPARAM_INFO
	.align		4
.L_723:
        /*002c*/ 	.byte	0x04, 0x17
        /*002e*/ 	.short	(.L_725 - .L_724)
.L_724:
        /*0030*/ 	.word	0x00000000
        /*0034*/ 	.short	0x0001
        /*0036*/ 	.short	0x0008
        /*0038*/ 	.byte	0x00, 0xf0, 0x41, 0x00


	//----- nvinfo : EIATTR_KPARAM_INFO
	.align		4
.L_725:
        /*003c*/ 	.byte	0x04, 0x17
        /*003e*/ 	.short	(.L_727 - .L_726)
.L_726:
        /*0040*/ 	.word	0x00000000
        /*0044*/ 	.short	0x0000
        /*0046*/ 	.short	0x0000
        /*0048*/ 	.byte	0x00, 0xf0, 0x11, 0x00


	//----- nvinfo : EIATTR_MAXREG_COUNT
	.align		4
.L_727:
        /*004c*/ 	.byte	0x03, 0x1b
        /*004e*/ 	.short	0x00ff


	//----- nvinfo : EIATTR_MERCURY_ISA_VERSION
	.align		4
        /*0050*/ 	.byte	0x03, 0x5f
        /*0052*/ 	.short	0x0000


	//----- nvinfo : EIATTR_EXIT_INSTR_OFFSETS
	.align		4
        /*0054*/ 	.byte	0x04, 0x1c
        /*0056*/ 	.short	(.L_729 - .L_728)


	//   ....[0]....
.L_728:
        /*0058*/ 	.word	0x000003f0


	//   ....[1]....
        /*005c*/ 	.word	0x00001040


	//   ....[2]....
        /*0060*/ 	.word	0x00001090


	//----- nvinfo : EIATTR_MAX_THREADS
	.align		4
.L_729:
        /*0064*/ 	.byte	0x04, 0x05
        /*0066*/ 	.short	(.L_731 - .L_730)
.L_730:
        /*0068*/ 	.word	0x00000080
        /*006c*/ 	.word	0x00000001
        /*0070*/ 	.word	0x00000001


	//----- nvinfo : EIATTR_CRS_STACK_SIZE
	.align		4
.L_731:
        /*0074*/ 	.byte	0x04, 0x1e
        /*0076*/ 	.short	(.L_733 - .L_732)
.L_732:
        /*0078*/ 	.word	0x00000000
.L_733:


//--------------------- .nv.info._ZN2at6native29vectorized_elementwise_kernelILi4EZZZNS0_44_GLOBAL__N__40a83637_7_Lerp_cu_1520ed90_301318lerp_scalar_kernelERNS_18TensorIteratorBaseERKN3c106ScalarEENKUlvE0_clEvENKUlvE0_clEvEUlffE_St5arrayIPcLm3EEEEviT0_T1_ --------------------------
	.section	.nv.info._ZN2at6native29vectorized_elementwise_kernelILi4EZZZNS0_44_GLOBAL__N__40a83637_7_Lerp_cu_1520ed90_301318lerp_scalar_kernelERNS_18TensorIteratorBaseERKN3c106ScalarEENKUlvE0_clEvENKUlvE0_clEvEUlffE_St5arrayIPcLm3EEEEviT0_T1_,"",@"SHT_CUDA_INFO"
	.sectionflags	@""
	.align	4


	//----- nvinfo : EIATTR_CUDA_API_VERSION
	.align		4
        /*0000*/ 	.byte	0x04, 0x37
        /*0002*/ 	.short	(.L_735 - .L_734)
.L_734:
        /*0004*/ 	.word	0x00000082


	//----- nvinfo : EIATTR_SW2861232_WAR
	.align		4
.L_735:
        /*0008*/ 	.byte	0x01, 0x35
	.zero		2


	//----- nvinfo : EIATTR_PARAM_CBANK
	.align		4
        /*000c*/ 	.byte	0x04, 0x0a
        /*000e*/ 	.short	(.L_737 - .L_736)
	.align		4
.L_736:
        /*0010*/ 	.word	index@(.nv.constant0._ZN2at6native29vectorized_elementwise_kernelILi4EZZZNS0_44_GLOBAL__N__40a83637_7_Lerp_cu_1520ed90_301318lerp_scalar_kernelERNS_18TensorIteratorBaseERKN3c106ScalarEENKUlvE0_clEvENKUlvE0_clEvEUlffE_St5arrayIPcLm3EEEEviT0_T1_)
        /*0014*/ 	.short	0x0160
        /*0016*/ 	.short	0x0030


	//----- nvinfo : EIATTR_CBANK_PARAM_SIZE
	.align		4
.L_737:
        /*0018*/ 	.byte	0x03, 0x19
        /*001a*/ 	.short	0x0030


	//----- nvinfo : EIATTR_KPARAM_INFO
	.align		4
        /*001c*/ 	.byte	0x04, 0x17
        /*001e*/ 	.short	(.L_739 - .L_738)
.L_738:
        /*0020*/ 	.word	0x00000000
        /*0024*/ 	.short	0x0002
        /*0026*/ 	.short	0x0018
        /*0028*/ 	.byte	0x00, 0xf0, 0x61, 0x00


	//----- nvinfo : EIATTR_KPARAM_INFO
	.align		4
.L_739:
        /*002c*/ 	.byte	0x04, 0x17
        /*002e*/ 	.short	(.L_741 - .L_740)
.L_740:
        /*0030*/ 	.word	0x00000000
        /*0034*/ 	.short	0x0001
        /*0036*/ 	.short	0x0008
        /*0038*/ 	.byte	0x00, 0xf0, 0x41, 0x00


	//----- nvinfo : EIATTR_KPARAM_INFO
	.align		4
.L_741:
        /*003c*/ 	.byte	0x04, 0x17
        /*003e*/ 	.short	(.L_743 - .L_742)
.L_742:
        /*0040*/ 	.word	0x00000000
        /*0044*/ 	.short	0x0000
        /*0046*/ 	.short	0x0000
        /*0048*/ 	.byte	0x00, 0xf0, 0x11, 0x00


	//----- nvinfo : EIATTR_MAXREG_COUNT
	.align		4
.L_743:
        /*004c*/ 	.byte	0x03, 0x1b
        /*004e*/ 	.short	0x00ff


	//----- nvinfo : EIATTR_MERCURY_ISA_VERSION
	.align		4
        /*0050*/ 	.byte	0x03, 0x5f
        /*0052*/ 	.short	0x0000


	//----- nvinfo : EIATTR_EXIT_INSTR_OFFSETS
	.align		4
        /*0054*/ 	.byte	0x04, 0x1c
        /*0056*/ 	.short	(.L_745 - .L_744)


	//   ....[0]....
.L_744:
        /*0058*/ 	.word	0x00000390


	//   ....[1]....
        /*005c*/ 	.word	0x00000fe0


	//   ....[2]....
        /*0060*/ 	.word	0x00001030


	//----- nvinfo : EIATTR_MAX_THREADS
	.align		4
.L_745:
        /*0064*/ 	.byte	0x04, 0x05
        /*0066*/ 	.short	(.L_747 - .L_746)
.L_746:
        /*0068*/ 	.word	0x00000080
        /*006c*/ 	.word	0x00000001
        /*0070*/ 	.word	0x00000001


	//----- nvinfo : EIATTR_CRS_STACK_SIZE
	.align		4
.L_747:
        /*0074*/ 	.byte	0x04, 0x1e
        /*0076*/ 	.short	(.L_749 - .L_748)
.L_748:
        /*0078*/ 	.word	0x00000000
.L_749:


//--------------------- .nv.info._ZN2at6native29vectorized_elementwise_kernelILi8EZZZNS0_44_GLOBAL__N__40a83637_7_Lerp_cu_1520ed90_301318lerp_scalar_kernelERNS_18TensorIteratorBaseERKN3c106ScalarEENKUlvE0_clEvENKUlvE0_clEvEUlffE_St5arrayIPcLm3EEEEviT0_T1_ --------------------------
	.section	.nv.info._ZN2at6native29vectorized_elementwise_kernelILi8EZZZNS0_44_GLOBAL__N__40a83637_7_Lerp_cu_1520ed90_301318lerp_scalar_kernelERNS_18TensorIteratorBaseERKN3c106ScalarEENKUlvE0_clEvENKUlvE0_clEvEUlffE_St5arrayIPcLm3EEEEviT0_T1_,"",@"SHT_CUDA_INFO"
	.sectionflags	@""
	.align	4


	//----- nvinfo : EIATTR_CUDA_API_VERSION
	.align		4
        /*0000*/ 	.byte	0x04, 0x37
        /*0002*/ 	.short	(.L_751 - .L_750)
.L_750:
        /*0004*/ 	.word	0x00000082


	//----- nvinfo : EIATTR_SW2861232_WAR
	.align		4
.L_751:
        /*0008*/ 	.byte	0x01, 0x35
	.zero		2


	//----- nvinfo : EIATTR_PARAM_CBANK
	.align		4
        /*000c*/ 	.byte	0x04, 0x0a
        /*000e*/ 	.short	(.L_753 - .L_752)
	.align		4
.L_752:
        /*0010*/ 	.word	index@(.nv.constant0._ZN2at6native29vectorized_elementwise_kernelILi8EZZZNS0_44_GLOBAL__N__40a83637_7_Lerp_cu_1520ed90_301318lerp_scalar_kernelERNS_18TensorIteratorBaseERKN3c106ScalarEENKUlvE0_clEvENKUlvE0_clEvEUlffE_St5arrayIPcLm3EEEEviT0_T1_)
        /*0014*/ 	.short	0x0160
        /*0016*/ 	.short	0x0030


	//----- nvinfo : EIATTR_CBANK_PARAM_SIZE
	.align		4
.L_753:
        /*0018*/ 	.byte	0x03, 0x19
        /*001a*/ 	.short	0x0030


	//----- nvinfo : EIATTR_KPARAM_INFO
	.align		4
        /*001c*/ 	.byte	0x04, 0x17
        /*001e*/ 	.short	(.L_755 - .L_754)
.L_754:
        /*0020*/ 	.word	0x00000000
        /*0024*/ 	.short	0x0002
        /*0026*/ 	.short	0x0018
        /*0028*/ 	.byte	0x00, 0xf0, 0x61, 0x00


	//----- nvinfo : EIATTR_KPARAM_INFO
	.align		4
.L_755:
        /*002c*/ 	.byte	0x04, 0x17
        /*002e*/ 	.short	(.L_757 - .L_756)
.L_756:
        /*0030*/ 	.word	0x00000000
        /*0034*/ 	.short	0x0001
        /*0036*/ 	.short	0x0008
        /*0038*/ 	.byte	0x00, 0xf0, 0x41, 0x00


	//----- nvinfo : EIATTR_KPARAM_INFO
	.align		4
.L_757:
        /*003c*/ 	.byte	0x04, 0x17
        /*003e*/ 	.short	(.L_759 - .L_758)
.L_758:
        /*0040*/ 	.word	0x00000000
        /*0044*/ 	.short	0x0000
        /*0046*/ 	.short	0x0000
        /*0048*/ 	.byte	0x00, 0xf0, 0x11, 0x00


	//----- nvinfo : EIATTR_MAXREG_COUNT
	.align		4
.L_759:
        /*004c*/ 	.byte	0x03, 0x1b
        /*004e*/ 	.short	0x00ff


	//----- nvinfo : EIATTR_MERCURY_ISA_VERSION
	.align		4
        /*0050*/ 	.byte	0x03, 0x5f
        /*0052*/ 	.short	0x0000


	//----- nvinfo : EIATTR_EXIT_INSTR_OFFSETS
	.align		4
        /*0054*/ 	.byte	0x04, 0x1c
        /*0056*/ 	.short	(.L_761 - .L_760)


	//   ....[0]....
.L_760:
        /*0058*/ 	.word	0x00000010


	//----- nvinfo : EIATTR_MAX_THREADS
	.align		4
.L_761:
        /*005c*/ 	.byte	0x04, 0x05
        /*005e*/ 	.short	(.L_763 - .L_762)
.L_762:
        /*0060*/ 	.word	0x00000080
        /*0064*/ 	.word	0x00000001
        /*0068*/ 	.word	0x00000001
.L_763:


//--------------------- .nv.info._ZN2at6native18elementwise_kernelILi128ELi4EZNS0_15gpu_kernel_implIZZZNS0_44_GLOBAL__N__40a83637_7_Lerp_cu_1520ed90_301318lerp_scalar_kernelERNS_18TensorIteratorBaseERKN3c106ScalarEENKUlvE0_clEvENKUlvE_clEvEUlddE_EEvS5_RKT_EUliE_EEviT1_ --------------------------
	.section	.nv.info._ZN2at6native18elementwise_kernelILi128ELi4EZNS0_15gpu_kernel_implIZZZNS0_44_GLOBAL__N__40a83637_7_Lerp_cu_1520ed90_301318lerp_scalar_kernelERNS_18TensorIteratorBaseERKN3c106ScalarEENKUlvE0_clEvENKUlvE_clEvEUlddE_EEvS5_RKT_EUliE_EEviT1_,"",@"SHT_CUDA_INFO"
	.sectionflags	@""
	.align	4


	//----- nvinfo : EIATTR_CUDA_API_VERSION
	.align		4
        /*0000*/ 	.byte	0x04, 0x37
        /*0002*/ 	.short	(.L_765 - .L_764)
.L_764:
        /*0004*/ 	.word	0x00000082


	//----- nvinfo : EIATTR_SW2861232_WAR
	.align		4
.L_765:
        /*0008*/ 	.byte	0x01, 0x35
	.zero		2


	//----- nvinfo : EIATTR_PARAM_CBANK
	.align		4
        /*000c*/ 	.byte	0x04, 0x0a
        /*000e*/ 	.short	(.L_767 - .L_766)
	.align		4
.L_766:
        /*0010*/ 	.word	index@(.nv.constant0._ZN2at6native18elementwise_kernelILi128ELi4EZNS0_15gpu_kernel_implIZZZNS0_44_GLOBAL__N__40a83637_7_Lerp_cu_1520ed90_301318lerp_scalar_kernelERNS_18TensorIteratorBaseERKN3c106ScalarEENKUlvE0_clEvENKUlvE_clEvEUlddE_EEvS5_RKT_EUliE_EEviT1_)
        /*0014*/ 	.short	0x0160
        /*0016*/ 	.short	0x02a0


	//----- nvinfo : EIATTR_CBANK_PARAM_SIZE
	.align		4
.L_767:
        /*0018*/ 	.byte	0x03, 0x19
        /*001a*/ 	.short	0x02a0


	//----- nvinfo : EIATTR_KPARAM_INFO
	.align		4
        /*001c*/ 	.byte	0x04, 0x17
        /*001e*/ 	.short	(.L_769 - .L_768)
.L_768:
        /*0020*/ 	.word	0x00000000
        /*0024*/ 	.short	0x0001
        /*0026*/ 	.short	0x0008
        /*0028*/ 	.byte	0x00, 0xf0, 0x61, 0x0a


	//----- nvinfo : EIATTR_KPARAM_INFO
	.align		4
.L_769:
        /*002c*/ 	.byte	0x04, 0x17
        /*002e*/ 	.short	(.L_771 - .L_770)
.L_770:
        /*0030*/ 	.word	0x00000000
        /*0034*/ 	.short	0x0000
        /*0036*/ 	.short	0x0000
        /*0038*/ 	.byte	0x00, 0xf0, 0x11, 0x00


	//----- nvinfo : EIATTR_MAXREG_COUNT
	.align		4
.L_771:
        /*003c*/ 	.byte	0x03, 0x1b
        /*003e*/ 	.short	0x0080


	//----- nvinfo : EIATTR_EXTERNS
	.align		4
        /*0040*/ 	.byte	0x04, 0x0f
        /*0042*/ 	.short	(.L_773 - .L_772)


	//   ....[0]....
	.align		4
.L_772:
        /*0044*/ 	.word	index@(__assertfail)


	//----- nvinfo : EIATTR_MERCURY_ISA_VERSION
	.align		4
.L_773:
        /*0048*/ 	.byte	0x03, 0x5f
        /*004a*/ 	.short	0x0000


	//----- nvinfo : EIATTR_SYSCALL_OFFSETS
	.align		4
        /*004c*/ 	.byte	0x04, 0x46
        /*004e*/ 	.short	(.L_775 - .L_774)


	//   ....[0]....
.L_774:
        /*0050*/ 	.word	0x00001f50


	//   ....[1]....
        /*0054*/ 	.word	0x00002e80


	//   ....[2]....
        /*0058*/ 	.word	0x00003f20


	//   ....[3]....
        /*005c*/ 	.word	0x00005eb0


	//   ....[4]....
        /*0060*/ 	.word	0x00006de0


	//   ....[5]....
        /*0064*/ 	.word	0x00007e80


	//   ....[6]....
        /*0068*/ 	.word	0x00009de0


	//   ....[7]....
        /*006c*/ 	.word	0x0000ad10


	//   ....[8]....
        /*0070*/ 	.word	0x0000bdb0


	//   ....[9]....
        /*0074*/ 	.word	0x0000dd20


	//   ....[10]....
        /*0078*/ 	.word	0x0000ec50


	//   ....[11]....
        /*007c*/ 	.word	0x0000fcf0


	//----- nvinfo : EIATTR_EXIT_INSTR_OFFSETS
	.align		4
.L_775:
        /*0080*/ 	.byte	0x04, 0x1c
        /*0082*/ 	.short	(.L_777 - .L_776)


	//   ....[0]....
.L_776:
        /*0084*/ 	.word	0x0000be50


	//   ....[1]....
        /*0088*/ 	.word	0x0000ee40


	//   ....[2]....
        /*008c*/ 	.word	0x0000ee80


	//   ....[3]....
        /*0090*/ 	.word	0x0000ef10


	//   ....[4]....
        /*0094*/ 	.word	0x0000ef40


	//   ....[5]....
        /*0098*/ 	.word	0x0000ef70


	//   ....[6]....
        /*009c*/ 	.word	0x0000f020


	//   ....[7]....
        /*00a0*/ 	.word	0x0000f080


	//   ....[8]....
        /*00a4*/ 	.word	0x0000f140


	//   ....[9]....
        /*00a8*/ 	.word	0x0000f1b0


	//   ....[10]....
        /*00ac*/ 	.word	0x0000f1d0


	//   ....[11]....
        /*00b0*/ 	.word	0x0000f290


	//   ....[12]....
        /*00b4*/ 	.word	0x0000f2c0


	//   ....[13]....
        /*00b8*/ 	.word	0x0000f470


	//   ....[14]....
        /*00bc*/ 	.word	0x0000f5f0


	//   ....[15]....
        /*00c0*/ 	.word	0x0000f650


	//   ....[16]....
        /*00c4*/ 	.word	0x0000f700


	//   ....[17]....
        /*00c8*/ 	.word	0x0000f8a0


	//   ....[18]....
        /*00cc*/ 	.word	0x0000fa40


	//   ....[19]....
        /*00d0*/ 	.word	0x0000fbc0


	//   ....[20]....
        /*00d4*/ 	.word	0x0000fd00


	//   ....[21]....
        /*00d8*/ 	.word	0x0000fd30


	//   ....[22]....
        /*00dc*/ 	.word	0x0000fd60


	//----- nvinfo : EIATTR_MAX_THREADS
	.align		4
.L_777:
        /*00e0*/ 	.byte	0x04, 0x05
        /*00e2*/ 	.short	(.L_779 - .L_778)
.L_778:
        /*00e4*/ 	.word	0x00000080
        /*00e8*/ 	.word	0x00000001
        /*00ec*/ 	.word	0x00000001


	//----- nvinfo : EIATTR_CRS_STACK_SIZE
	.align		4
.L_779:
        /*00f0*/ 	.byte	0x04, 0x1e
        /*00f2*/ 	.short	(.L_781 - .L_780)
.L_780:
        /*00f4*/ 	.word	0x00000000
.L_781:


//--------------------- .nv.info._ZN2at6native27unrolled_elementwise_kernelIZZZNS0_44_GLOBAL__N__40a83637_7_Lerp_cu_1520ed90_301318lerp_scalar_kernelERNS_18TensorIteratorBaseERKN3c106ScalarEENKUlvE0_clEvENKUlvE_clEvEUlddE_St5arrayIPcLm3EELi4E23TrivialOffsetCalculatorILi2EjESF_ILi1EjENS0_6memory12LoadWithCastILi2EEENSI_13StoreWithCastILi1EEEEEviT_T0_T2_T3_T4_T5_ --------------------------
	.section	.nv.info._ZN2at6native27unrolled_elementwise_kernelIZZZNS0_44_GLOBAL__N__40a83637_7_Lerp_cu_1520ed90_301318lerp_scalar_kernelERNS_18TensorIteratorBaseERKN3c106ScalarEENKUlvE0_clEvENKUlvE_clEvEUlddE_St5arrayIPcLm3EELi4E23TrivialOffsetCalculatorILi2EjESF_ILi1EjENS0_6memory12LoadWithCastILi2EEENSI_13StoreWithCastILi1EEEEEviT_T0_T2_T3_T4_T5_,"",@"SHT_CUDA_INFO"
	.sectionflags	@""
	.align	4


	//----- nvinfo : EIATTR_CUDA_API_VERSION
	.align		4
        /*0000*/ 	.byte	0x04, 0x37
        /*0002*/ 	.short	(.L_783 - .L_782)
.L_782:
        /*0004*/ 	.word	0x00000082


	//----- nvinfo : EIATTR_SW2861232_WAR
	.align		4
.L_783:
        /*0008*/ 	.byte	0x01, 0x35
	.zero		2


	//----- nvinfo : EIATTR_PARAM_CBANK
	.align		4
        /*000c*/ 	.byte	0x04, 0x0a
        /*000e*/ 	.short	(.L_785 - .L_784)
	.align		4
.L_784:
        /*0010*/ 	.word	index@(.nv.constant0._ZN2at6native27unrolled_elementwise_kernelIZZZNS0_44_GLOBAL__N__40a83637_7_Lerp_cu_1520ed90_301318lerp_scalar_kernelERNS_18TensorIteratorBaseERKN3c106ScalarEENKUlvE0_clEvENKUlvE_clEvEUlddE_St5arrayIPcLm3EELi4E23TrivialOffsetCalculatorILi2EjESF_ILi1EjENS0_6memory12LoadWithCastILi2EEENSI_13StoreWithCastILi1EEEEEviT_T0_T2_T3_T4_T5_)
        /*0014*/ 	.short	0x0160
        /*0016*/ 	.short	0x0048


	//----- nvinfo : EIATTR_CBANK_PARAM_SIZE
	.align		4
.L_785:
        /*0018*/ 	.byte	0x03, 0x19
        /*001a*/ 	.short	0x0048


	//----- nvinfo : EIATTR_KPARAM_INFO
	.align		4
        /*001c*/ 	.byte	0x04, 0x17
        /*001e*/ 	.short	(.L_787 - .L_786)
.L_786:
        /*0020*/ 	.word	0x00000000
        /*0024*/ 	.short	0x0006
        /*0026*/ 	.short	0x0040
        /*0028*/ 	.byte	0x00, 0xf0, 0x21, 0x00


	//----- nvinfo : EIATTR_KPARAM_INFO
	.align		4
.L_787:
        /*002c*/ 	.byte	0x04, 0x17
        /*002e*/ 	.short	(.L_789 - .L_788)
.L_788:
        /*0030*/ 	.word	0x00000000
        /*0034*/ 	.short	0x0005
        /*0036*/ 	.short	0x0034
        /*0038*/ 	.byte	0x00, 0xf0, 0x31, 0x00


	//----- nvinfo : EIATTR_KPARAM_INFO
	.align		4
.L_789:
        /*003c*/ 	.byte	0x04, 0x17
        /*003e*/ 	.short	(.L_791 - .L_790)
.L_790:
        /*0040*/ 	.word	0x00000000
        /*0044*/ 	.short	0x0004
        /*0046*/ 	.short	0x0031
        /*0048*/ 	.byte	0x00, 0xf0, 0x05, 0x00


	//----- nvinfo : EIATTR_KPARAM_INFO
	.align		4
.L_791:
        /*004c*/ 	.byte	0x04, 0x17
        /*004e*/ 	.short	(.L_793 - .L_792)
.L_792:
        /*0050*/ 	.word	0x00000000
        /*0054*/ 	.short	0x0003
        /*0056*/ 	.short	0x0030
        /*0058*/ 	.byte	0x00, 0xf0, 0x05, 0x00


	//----- nvinfo : EIATTR_KPARAM_INFO
	.align		4
.L_793:
        /*005c*/ 	.byte	0x04, 0x17
        /*005e*/ 	.short	(.L_795 - .L_794)
.L_794:
        /*0060*/ 	.word	0x00000000
        /*0064*/ 	.short	0x0002
        /*0066*/ 	.short	0x0018
        /*0068*/ 	.byte	0x00, 0xf0, 0x61, 0x00


	//----- nvinfo : EIATTR_KPARAM_INFO
	.align		4
.L_795:
        /*006c*/ 	.byte	0x04, 0x17
        /*006e*/ 	.short	(.L_797 - .L_796)
.L_796:
        /*0070*/ 	.word	0x00000000
        /*0074*/ 	.short	0x0001
        /*0076*/ 	.short	0x0008
        /*0078*/ 	.byte	0x00, 0xf0, 0x41, 0x00


	//----- nvinfo : EIATTR_KPARAM_INFO
	.align		4
.L_797:
        /*007c*/ 	.byte	0x04, 0x17
        /*007e*/ 	.short	(.L_799 - .L_798)
.L_798:
        /*0080*/ 	.word	0x00000000
        /*0084*/ 	.short	0x0000
        /*0086*/ 	.short	0x0000
        /*0088*/ 	.byte	0x00, 0xf0, 0x11, 0x00


	//----- nvinfo : EIATTR_MAXREG_COUNT
	.align		4
.L_799:
        /*008c*/ 	.byte	0x03, 0x1b
        /*008e*/ 	.short	0x00ff


	//----- nvinfo : EIATTR_EXTERNS
	.align		4
        /*0090*/ 	.byte	0x04, 0x0f
        /*0092*/ 	.short	(.L_801 - .L_800)


	//   ....[0]....
	.align		4
.L_800:
        /*0094*/ 	.word	index@(__assertfail)


	//----- nvinfo : EIATTR_MERCURY_ISA_VERSION
	.align		4
.L_801:
        /*0098*/ 	.byte	0x03, 0x5f
        /*009a*/ 	.short	0x0000


	//----- nvinfo : EIATTR_SYSCALL_OFFSETS
	.align		4
        /*009c*/ 	.byte	0x04, 0x46
        /*009e*/ 	.short	(.L_803 - .L_802)


	//   ....[0]....
.L_802:
        /*00a0*/ 	.word	0x00000fb0


	//   ....[1]....
        /*00a4*/ 	.word	0x00001ee0


	//   ....[2]....
        /*00a8*/ 	.word	0x00002e90


	//   ....[3]....
        /*00ac*/ 	.word	0x00003dc0


	//   ....[4]....
        /*00b0*/ 	.word	0x00004d80


	//   ....[5]....
        /*00b4*/ 	.word	0x00005cb0


	//   ....[6]....
        /*00b8*/ 	.word	0x00006c50


	//   ....[7]....
        /*00bc*/ 	.word	0x00007b80


	//   ....[8]....
        /*00c0*/ 	.word	0x00008f50


	//   ....[9]....
        /*00c4*/ 	.word	0x00009fe0


	//   ....[10]....
        /*00c8*/ 	.word	0x0000b030


	//   ....[11]....
        /*00cc*/ 	.word	0x0000c0a0


	//----- nvinfo : EIATTR_EXIT_INSTR_OFFSETS
	.align		4
.L_803:
        /*00d0*/ 	.byte	0x04, 0x1c
        /*00d2*/ 	.short	(.L_805 - .L_804)


	//   ....[0]....
.L_804:
        /*00d4*/ 	.word	0x0000b0d0


	//   ....[1]....
        /*00d8*/ 	.word	0x0000b1f0


	//   ....[2]....
        /*00dc*/ 	.word	0x0000b230


	//   ....[3]....
        /*00e0*/ 	.word	0x0000b2c0


	//   ....[4]....
        /*00e4*/ 	.word	0x0000b2f0


	//   ....[5]....
        /*00e8*/ 	.word	0x0000b320


	//   ....[6]....
        /*00ec*/ 	.word	0x0000b3d0


	//   ....[7]....
        /*00f0*/ 	.word	0x0000b430


	//   ....[8]....
        /*00f4*/ 	.word	0x0000b4f0


	//   ....[9]....
        /*00f8*/ 	.word	0x0000b560


	//   ....[10]....
        /*00fc*/ 	.word	0x0000b580


	//   ....[11]....
        /*0100*/ 	.word	0x0000b640


	//   ....[12]....
        /*0104*/ 	.word	0x0000b670


	//   ....[13]....
        /*0108*/ 	.word	0x0000b820


	//   ....[14]....
        /*010c*/ 	.word	0x0000b9a0


	//   ....[15]....
        /*0110*/ 	.word	0x0000ba00


	//   ....[16]....
        /*0114*/ 	.word	0x0000bab0


	//   ....[17]....
        /*0118*/ 	.word	0x0000bc50


	//   ....[18]....
        /*011c*/ 	.word	0x0000bdf0


	//   ....[19]....
        /*0120*/ 	.word	0x0000bf70


	//   ....[20]....
        /*0124*/ 	.word	0x0000c0b0


	//   ....[21]....
        /*0128*/ 	.word	0x0000c0e0


	//   ....[22]....
        /*012c*/ 	.word	0x0000c110


	//----- nvinfo : EIATTR_MAX_THREADS
	.align		4
.L_805:
        /*0130*/ 	.byte	0x04, 0x05
        /*0132*/ 	.short	(.L_807 - .L_806)
.L_806:
        /*0134*/ 	.word	0x00000080
        /*0138*/ 	.word	0x00000001
        /*013c*/ 	.word	0x00000001


	//----- nvinfo : EIATTR_CRS_STACK_SIZE
	.align		4
.L_807:
        /*0140*/ 	.byte	0x04, 0x1e
        /*0142*/ 	.short	(.L_809 - .L_808)
.L_808:
        /*0144*/ 	.word	0x00000000
.L_809:


//--------------------- .nv.info._ZN2at6native18elementwise_kernelILi128ELi2EZNS0_22gpu_kernel_impl_nocastIZZZNS0_44_GLOBAL__N__40a83637_7_Lerp_cu_1520ed90_301318lerp_scalar_kernelERNS_18TensorIteratorBaseERKN3c106ScalarEENKUlvE0_clEvENKUlvE_clEvEUlddE_EEvS5_RKT_EUliE_EEviT1_ --------------------------
	.section	.nv.info._ZN2at6native18elementwise_kernelILi128ELi2EZNS0_22gpu_kernel_impl_nocastIZZZNS0_44_GLOBAL__N__40a83637_7_Lerp_cu_1520ed90_301318lerp_scalar_kernelERNS_18TensorIteratorBaseERKN3c106ScalarEENKUlvE0_clEvENKUlvE_clEvEUlddE_EEvS5_RKT_EUliE_EEviT1_,"",@"SHT_CUDA_INFO"
	.sectionflags	@""
	.align	4


	//----- nvinfo : EIATTR_CUDA_API_VERSION
	.align		4
        /*0000*/ 	.byte	0x04, 0x37
        /*0002*/ 	.short	(.L_811 - .L_810)
.L_810:
        /*0004*/ 	.word	0x00000082


	//----- nvinfo : EIATTR_SW2861232_WAR
	.align		4
.L_811:
        /*0008*/ 	.byte	0x01, 0x35
	.zero		2


	//----- nvinfo : EIATTR_PARAM_CBANK
	.align		4
        /*000c*/ 	.byte	0x04, 0x0a
        /*000e*/ 	.short	(.L_813 - .L_812)
	.align		4
.L_812:
        /*0010*/ 	.word	index@(.nv.constant0._ZN2at6native18elementwise_kernelILi128ELi2EZNS0_22gpu_kernel_impl_nocastIZZZNS0_44_GLOBAL__N__40a83637_7_Lerp_cu_1520ed90_301318lerp_scalar_kernelERNS_18TensorIteratorBaseERKN3c106ScalarEENKUlvE0_clEvENKUlvE_clEvEUlddE_EEvS5_RKT_EUliE_EEviT1_)
        /*0014*/ 	.short	0x0160
        /*0016*/ 	.short	0x0298


	//----- nvinfo : EIATTR_CBANK_PARAM_SIZE
	.align		4
.L_813:
        /*0018*/ 	.byte	0x03, 0x19
        /*001a*/ 	.short	0x0298


	//----- nvinfo : EIATTR_KPARAM_INFO
	.align		4
        /*001c*/ 	.byte	0x04, 0x17
        /*001e*/ 	.short	(.L_815 - .L_814)
.L_814:
        /*0020*/ 	.word	0x00000000
        /*0024*/ 	.short	0x0001
        /*0026*/ 	.short	0x0008
        /*0028*/ 	.byte	0x00, 0xf0, 0x41, 0x0a


	//----- nvinfo : EIATTR_KPARAM_INFO
	.align		4
.L_815:
        /*002c*/ 	.byte	0x04, 0x17
        /*002e*/ 	.short	(.L_817 - .L_816)
.L_816:
        /*0030*/ 	.word	0x00000000
        /*0034*/ 	.short	0x0000
        /*0036*/ 	.short	0x0000
        /*0038*/ 	.byte	0x00, 0xf0, 0x11, 0x00


	//----- nvinfo : EIATTR_MAXREG_COUNT
	.align		4
.L_817:
        /*003c*/ 	.byte	0x03, 0x1b
        /*003e*/ 	.short	0x0080


	//----- nvinfo : EIATTR_MERCURY_ISA_VERSION
	.align		4
        /*0040*/ 	.byte	0x03, 0x5f
        /*0042*/ 	.short	0x0000


	//----- nvinfo : EIATTR_EXIT_INSTR_OFFSETS
	.align		4
        /*0044*/ 	.byte	0x04, 0x1c
        /*0046*/ 	.short	(.L_819 - .L_818)


	//   ....[0]....
.L_818:
        /*0048*/ 	.word	0x000011b0


	//   ....[1]....
        /*004c*/ 	.word	0x000022b0


	//----- nvinfo : EIATTR_MAX_THREADS
	.align		4
.L_819:
        /*0050*/ 	.byte	0x04, 0x05
        /*0052*/ 	.short	(.L_821 - .L_820)
.L_820:
        /*0054*/ 	.word	0x00000080
        /*0058*/ 	.word	0x00000001
        /*005c*/ 	.word	0x00000001


	//----- nvinfo : EIATTR_CRS_STACK_SIZE
	.align		4
.L_821:
        /*0060*/ 	.byte	0x04, 0x1e
        /*0062*/ 	.short	(.L_823 - .L_822)
.L_822:
        /*0064*/ 	.word	0x00000000
.L_823:


//--------------------- .nv.info._ZN2at6native27unrolled_elementwise_kernelIZZZNS0_44_GLOBAL__N__40a83637_7_Lerp_cu_1520ed90_301318lerp_scalar_kernelERNS_18TensorIteratorBaseERKN3c106ScalarEENKUlvE0_clEvENKUlvE_clEvEUlddE_St5arrayIPcLm3EELi4E23TrivialOffsetCalculatorILi2EjESF_ILi1EjENS0_6memory15LoadWithoutCastENSI_16StoreWithoutCastEEEviT_T0_T2_T3_T4_T5_ --------------------------
	.section	.nv.info._ZN2at6native27unrolled_elementwise_kernelIZZZNS0_44_GLOBAL__N__40a83637_7_Lerp_cu_1520ed90_301318lerp_scalar_kernelERNS_18TensorIteratorBaseERKN3c106ScalarEENKUlvE0_clEvENKUlvE_clEvEUlddE_St5arrayIPcLm3EELi4E23TrivialOffsetCalculatorILi2EjESF_ILi1EjENS0_6memory15LoadWithoutCastENSI_16StoreWithoutCastEEEviT_T0_T2_T3_T4_T5_,"",@"SHT_CUDA_INFO"
	.sectionflags	@""
	.align	4


	//----- nvinfo : EIATTR_CUDA_API_VERSION
	.align		4
        /*0000*/ 	.byte	0x04, 0x37
        /*0002*/ 	.short	(.L_825 - .L_824)
.L_824:
        /*0004*/ 	.word	0x00000082


	//----- nvinfo : EIATTR_SW2861232_WAR
	.align		4
.L_825:
        /*0008*/ 	.byte	0x01, 0x35
	.zero		2


	//----- nvinfo : EIATTR_PARAM_CBANK
	.align		4
        /*000c*/ 	.byte	0x04, 0x0a
        /*000e*/ 	.short	(.L_827 - .L_826)
	.align		4
.L_826:
        /*0010*/ 	.word	index@(.nv.constant0._ZN2at6native27unrolled_elementwise_kernelIZZZNS0_44_GLOBAL__N__40a83637_7_Lerp_cu_1520ed90_301318lerp_scalar_kernelERNS_18TensorIteratorBaseERKN3c106ScalarEENKUlvE0_clEvENKUlvE_clEvEUlddE_St5arrayIPcLm3EELi4E23TrivialOffsetCalculatorILi2EjESF_ILi1EjENS0_6memory15LoadWithoutCastENSI_16StoreWithoutCastEEEviT_T0_T2_T3_T4_T5_)
        /*0014*/ 	.short	0x0160
        /*0016*/ 	.short	0x0034


	//----- nvinfo : EIATTR_CBANK_PARAM_SIZE
	.align		4
.L_827:
        /*0018*/ 	.byte	0x03, 0x19
        /*001a*/ 	.short	0x0034


	//----- nvinfo : EIATTR_KPARAM_INFO
	.align		4
        /*001c*/ 	.byte	0x04, 0x17
        /*001e*/ 	.short	(.L_829 - .L_828)
.L_828:
        /*0020*/ 	.word	0x00000000
        /*0024*/ 	.short	0x0006
        /*0026*/ 	.short	0x0033
        /*0028*/ 	.byte	0x00, 0xf0, 0x05, 0x00


	//----- nvinfo : EIATTR_KPARAM_INFO
	.align		4
.L_829:
        /*002c*/ 	.byte	0x04, 0x17
        /*002e*/ 	.short	(.L_831 - .L_830)
.L_830:
        /*0030*/ 	.word	0x00000000
        /*0034*/ 	.short	0x0005
        /*0036*/ 	.short	0x0032
        /*0038*/ 	.byte	0x00, 0xf0, 0x05, 0x00


	//----- nvinfo : EIATTR_KPARAM_INFO
	.align		4
.L_831:
        /*003c*/ 	.byte	0x04, 0x17
        /*003e*/ 	.short	(.L_833 - .L_832)
.L_832:
        /*0040*/ 	.word	0x00000000
        /*0044*/ 	.short	0x0004
        /*0046*/ 	.short	0x0031
        /*0048*/ 	.byte	0x00, 0xf0, 0x05, 0x00


	//----- nvinfo : EIATTR_KPARAM_INFO
	.align		4
.L_833:
        /*004c*/ 	.byte	0x04, 0x17
        /*004e*/ 	.short	(.L_835 - .L_834)
.L_834:
        /*0050*/ 	.word	0x00000000
        /*0054*/ 	.short	0x0003
        /*0056*/ 	.short	0x0030
        /*0058*/ 	.byte	0x00, 0xf0, 0x05, 0x00


	//----- nvinfo : EIATTR_KPARAM_INFO
	.align		4
.L_835:
        /*005c*/ 	.byte	0x04, 0x17
        /*005e*/ 	.short	(.L_837 - .L_836)
.L_836:
        /*0060*/ 	.word	0x00000000
        /*0064*/ 	.short	0x0002
        /*0066*/ 	.short	0x0018
        /*0068*/ 	.byte	0x00, 0xf0, 0x61, 0x00


	//----- nvinfo : EIATTR_KPARAM_INFO
	.align		4
.L_837:
        /*006c*/ 	.byte	0x04, 0x17
        /*006e*/ 	.short	(.L_839 - .L_838)
.L_838:
        /*0070*/ 	.word	0x00000000
        /*0074*/ 	.short	0x0001
        /*0076*/ 	.short	0x0008
        /*0078*/ 	.byte	0x00, 0xf0, 0x41, 0x00


	//----- nvinfo : EIATTR_KPARAM_INFO
	.align		4
.L_839:
        /*007c*/ 	.byte	0x04, 0x17
        /*007e*/ 	.short	(.L_841 - .L_840)
.L_840:
        /*0080*/ 	.word	0x00000000
        /*0084*/ 	.short	0x0000
        /*0086*/ 	.short	0x0000
        /*0088*/ 	.byte	0x00, 0xf0, 0x11, 0x00


	//----- nvinfo : EIATTR_MAXREG_COUNT
	.align		4
.L_841:
        /*008c*/ 	.byte	0x03, 0x1b
        /*008e*/ 	.short	0x00ff


	//----- nvinfo : EIATTR_MERCURY_ISA_VERSION
	.align		4
        /*0090*/ 	.byte	0x03, 0x5f
        /*0092*/ 	.short	0x0000


	//----- nvinfo : EIATTR_EXIT_INSTR_OFFSETS
	.align		4
        /*0094*/ 	.byte	0x04, 0x1c
        /*0096*/ 	.short	(.L_843 - .L_842)


	//   ....[0]....
.L_842:
        /*0098*/ 	.word	0x000006d0


	//   ....[1]....
        /*009c*/ 	.word	0x00000740


	//----- nvinfo : EIATTR_MAX_THREADS
	.align		4
.L_843:
        /*00a0*/ 	.byte	0x04, 0x05
        /*00a2*/ 	.short	(.L_845 - .L_844)
.L_844:
        /*00a4*/ 	.word	0x00000080
        /*00a8*/ 	.word	0x00000001
        /*00ac*/ 	.word	0x00000001


	//----- nvinfo : EIATTR_CRS_STACK_SIZE
	.align		4
.L_845:
        /*00b0*/ 	.byte	0x04, 0x1e
        /*00b2*/ 	.short	(.L_847 - .L_846)
.L_846:
        /*00b4*/ 	.word	0x00000000
.L_847:


//--------------------- .nv.info._ZN2at6native29vectorized_elementwise_kernelILi2EZZZNS0_44_GLOBAL__N__40a83637_7_Lerp_cu_1520ed90_301318lerp_scalar_kernelERNS_18TensorIteratorBaseERKN3c106ScalarEENKUlvE0_clEvENKUlvE_clEvEUlddE_St5arrayIPcLm3EEEEviT0_T1_ --------------------------
	.section	.nv.info._ZN2at6native29vectorized_elementwise_kernelILi2EZZZNS0_44_GLOBAL__N__40a83637_7_Lerp_cu_1520ed90_301318lerp_scalar_kernelERNS_18TensorIteratorBaseERKN3c106ScalarEENKUlvE0_clEvENKUlvE_clEvEUlddE_St5arrayIPcLm3EEEEviT0_T1_,"",@"SHT_CUDA_INFO"
	.sectionflags	@""
	.align	4


	//----- nvinfo : EIATTR_CUDA_API_VERSION
	.align		4
        /*0000*/ 	.byte	0x04, 0x37
        /*0002*/ 	.short	(.L_849 - .L_848)
.L_848:
        /*0004*/ 	.word	0x00000082


	//----- nvinfo : EIATTR_SW2861232_WAR
	.align		4
.L_849:
        /*0008*/ 	.byte	0x01, 0x35
	.zero		2


	//----- nvinfo : EIATTR_PARAM_CBANK
	.align		4
        /*000c*/ 	.byte	0x04, 0x0a
        /*000e*/ 	.short	(.L_851 - .L_850)
	.align		4
.L_850:
        /*0010*/ 	.word	index@(.nv.constant0._ZN2at6native29vectorized_elementwise_kernelILi2EZZZNS0_44_GLOBAL__N__40a83637_7_Lerp_cu_1520ed90_301318lerp_scalar_kernelERNS_18TensorIteratorBaseERKN3c106ScalarEENKUlvE0_clEvENKUlvE_clEvEUlddE_St5arrayIPcLm3EEEEviT0_T1_)
        /*0014*/ 	.short	0x0160
        /*0016*/ 	.short	0x0030


	//----- nvinfo : EIATTR_CBANK_PARAM_SIZE
	.align		4
.L_851:
        /*0018*/ 	.byte	0x03, 0x19
        /*001a*/ 	.short	0x0030


	//----- nvinfo : EIATTR_KPARAM_INFO
	.align		4
        /*001c*/ 	.byte	0x04, 0x17
        /*001e*/ 	.short	(.L_853 - .L_852)
.L_852:
        /*0020*/ 	.word	0x00000000
        /*0024*/ 	.short	0x0002
        /*0026*/ 	.short	0x0018
        /*0028*/ 	.byte	0x00, 0xf0, 0x61, 0x00


	//----- nvinfo : EIATTR_KPARAM_INFO
	.align		4
.L_853:
        /*002c*/ 	.byte	0x04, 0x17
        /*002e*/ 	.short	(.L_855 - .L_854)
.L_854:
        /*0030*/ 	.word	0x00000000
        /*0034*/ 	.short	0x0001
        /*0036*/ 	.short	0x0008
        /*0038*/ 	.byte	0x00, 0xf0, 0x41, 0x00


	//----- nvinfo : EIATTR_KPARAM_INFO
	.align		4
.L_855:
        /*003c*/ 	.byte	0x04, 0x17
        /*003e*/ 	.short	(.L_857 - .L_856)
.L_856:
        /*0040*/ 	.word	0x00000000
        /*0044*/ 	.short	0x0000
        /*0046*/ 	.short	0x0000
        /*0048*/ 	.byte	0x00, 0xf0, 0x11, 0x00


	//----- nvinfo : EIATTR_MAXREG_COUNT
	.align		4
.L_857:
        /*004c*/ 	.byte	0x03, 0x1b
        /*004e*/ 	.short	0x00ff


	//----- nvinfo : EIATTR_MERCURY_ISA_VERSION
	.align		4
        /*0050*/ 	.byte	0x03, 0x5f
        /*0052*/ 	.short	0x0000


	//----- nvinfo : EIATTR_EXIT_INSTR_OFFSETS
	.align		4
        /*0054*/ 	.byte	0x04, 0x1c
        /*0056*/ 	.short	(.L_859 - .L_858)


	//   ....[0]....
.L_858:
        /*0058*/ 	.word	0x00000400


	//   ....[1]....
        /*005c*/ 	.word	0x000011d0


	//   ....[2]....
        /*0060*/ 	.word	0x00001220


	//----- nvinfo : EIATTR_MAX_THREADS
	.align		4
.L_859:
        /*0064*/ 	.byte	0x04, 0x05
        /*0066*/ 	.short	(.L_861 - .L_860)
.L_860:
        /*0068*/ 	.word	0x00000080
        /*006c*/ 	.word	0x00000001
        /*0070*/ 	.word	0x00000001


	//----- nvinfo : EIATTR_CRS_STACK_SIZE
	.align		4
.L_861:
        /*0074*/ 	.byte	0x04, 0x1e
        /*0076*/ 	.short	(.L_863 - .L_862)
.L_862:
        /*0078*/ 	.word	0x00000000
.L_863:


//--------------------- .nv.info._ZN2at6native29vectorized_elementwise_kernelILi4EZZZNS0_44_GLOBAL__N__40a83637_7_Lerp_cu_1520ed90_301318lerp_scalar_kernelERNS_18TensorIteratorBaseERKN3c106ScalarEENKUlvE0_clEvENKUlvE_clEvEUlddE_St5arrayIPcLm3EEEEviT0_T1_ --------------------------
	.section	.nv.info._ZN2at6native29vectorized_elementwise_kernelILi4EZZZNS0_44_GLOBAL__N__40a83637_7_Lerp_cu_1520ed90_301318lerp_scalar_kernelERNS_18TensorIteratorBaseERKN3c106ScalarEENKUlvE0_clEvENKUlvE_clEvEUlddE_St5arrayIPcLm3EEEEviT0_T1_,"",@"SHT_CUDA_INFO"
	.sectionflags	@""
	.align	4


	//----- nvinfo : EIATTR_CUDA_API_VERSION
	.align		4
        /*0000*/ 	.byte	0x04, 0x37
        /*0002*/ 	.short	(.L_865 - .L_864)
.L_864:
        /*0004*/ 	.word	0x00000082


	//----- nvinfo : EIATTR_SW2861232_WAR
	.align		4
.L_865:
        /*0008*/ 	.byte	0x01, 0x35
	.zero		2


	//----- nvinfo : EIATTR_PARAM_CBANK
	.align		4
        /*000c*/ 	.byte	0x04, 0x0a
        /*000e*/ 	.short	(.L_867 - .L_866)
	.align		4
.L_866:
        /*0010*/ 	.word	index@(.nv.constant0._ZN2at6native29vectorized_elementwise_kernelILi4EZZZNS0_44_GLOBAL__N__40a83637_7_Lerp_cu_1520ed90_301318lerp_scalar_kernelERNS_18TensorIteratorBaseERKN3c106ScalarEENKUlvE0_clEvENKUlvE_clEvEUlddE_St5arrayIPcLm3EEEEviT0_T1_)
        /*0014*/ 	.short	0x0160
        /*0016*/ 	.short	0x0030


	//----- nvinfo : EIATTR_CBANK_PARAM_SIZE
	.align		4
.L_867:
        /*0018*/ 	.byte	0x03, 0x19
        /*001a*/ 	.short	0x0030


	//----- nvinfo : EIATTR_KPARAM_INFO
	.align		4
        /*001c*/ 	.byte	0x04, 0x17
        /*001e*/ 	.short	(.L_869 - .L_868)
.L_868:
        /*0020*/ 	.word	0x00000000
        /*0024*/ 	.short	0x0002
        /*0026*/ 	.short	0x0018
        /*0028*/ 	.byte	0x00, 0xf0, 0x61, 0x00


	//----- nvinfo : EIATTR_KPARAM_INFO
	.align		4
.L_869:
        /*002c*/ 	.byte	0x04, 0x17
        /*002e*/ 	.short	(.L_871 - .L_870)
.L_870:
        /*0030*/ 	.word	0x00000000
        /*0034*/ 	.short	0x0001
        /*0036*/ 	.short	0x0008
        /*0038*/ 	.byte	0x00, 0xf0, 0x41, 0x00


	//----- nvinfo : EIATTR_KPARAM_INFO
	.align		4
.L_871:
        /*003c*/ 	.byte	0x04, 0x17
        /*003e*/ 	.short	(.L_873 - .L_872)
.L_872:
        /*0040*/ 	.word	0x00000000
        /*0044*/ 	.short	0x0000
        /*0046*/ 	.short	0x0000
        /*0048*/ 	.byte	0x00, 0xf0, 0x11, 0x00


	//----- nvinfo : EIATTR_MAXREG_COUNT
	.align		4
.L_873:
        /*004c*/ 	.byte	0x03, 0x1b
        /*004e*/ 	.short	0x00ff


	//----- nvinfo : EIATTR_MERCURY_ISA_VERSION
	.align		4
        /*0050*/ 	.byte	0x03, 0x5f
        /*0052*/ 	.short	0x0000


	//----- nvinfo : EIATTR_EXIT_INSTR_OFFSETS
	.align		4
        /*0054*/ 	.byte	0x04, 0x1c
        /*0056*/ 	.short	(.L_875 - .L_874)


	//   ....[0]....
.L_874:
        /*0058*/ 	.word	0x00000400


	//   ....[1]....
        /*005c*/ 	.word	0x000011d0


	//   ....[2]....
        /*0060*/ 	.word	0x00001220


	//----- nvinfo : EIATTR_MAX_THREADS
	.align		4
.L_875:
        /*0064*/ 	.byte	0x04, 0x05
        /*0066*/ 	.short	(.L_877 - .L_876)
.L_876:
        /*0068*/ 	.word	0x00000080
        /*006c*/ 	.word	0x00000001
        /*0070*/ 	.word	0x00000001


	//----- nvinfo : EIATTR_CRS_STACK_SIZE
	.align		4
.L_877:
        /*0074*/ 	.byte	0x04, 0x1e
        /*0076*/ 	.short	(.L_879 - .L_878)
.L_878:
        /*0078*/ 	.word	0x00000000
.L_879:


//--------------------- .nv.info._ZN2at6native29vectorized_elementwise_kernelILi8EZZZNS0_44_GLOBAL__N__40a83637_7_Lerp_cu_1520ed90_301318lerp_scalar_kernelERNS_18TensorIteratorBaseERKN3c106ScalarEENKUlvE0_clEvENKUlvE_clEvEUlddE_St5arrayIPcLm3EEEEviT0_T1_ --------------------------
	.section	.nv.info._ZN2at6native29vectorized_elementwise_kernelILi8EZZZNS0_44_GLOBAL__N__40a83637_7_Lerp_cu_1520ed90_301318lerp_scalar_kernelERNS_18TensorIteratorBaseERKN3c106ScalarEENKUlvE0_clEvENKUlvE_clEvEUlddE_St5arrayIPcLm3EEEEviT0_T1_,"",@"SHT_CUDA_INFO"
	.sectionflags	@""
	.align	4


	//----- nvinfo : EIATTR_CUDA_API_VERSION
	.align		4
        /*0000*/ 	.byte	0x04, 0x37
        /*0002*/ 	.short	(.L_881 - .L_880)
.L_880:
        /*0004*/ 	.word	0x00000082


	//----- nvinfo : EIATTR_SW2861232_WAR
	.align		4
.L_881:
        /*0008*/ 	.byte	0x01, 0x35
	.zero		2


	//----- nvinfo : EIATTR_PARAM_CBANK
	.align		4
        /*000c*/ 	.byte	0x04, 0x0a
        /*000e*/ 	.short	(.L_883 - .L_882)
	.align		4
.L_882:
        /*0010*/ 	.word	index@(.nv.constant0._ZN2at6native29vectorized_elementwise_kernelILi8EZZZNS0_44_GLOBAL__N__40a83637_7_Lerp_cu_1520ed90_301318lerp_scalar_kernelERNS_18TensorIteratorBaseERKN3c106ScalarEENKUlvE0_clEvENKUlvE_clEvEUlddE_St5arrayIPcLm3EEEEviT0_T1_)
        /*0014*/ 	.short	0x0160
        /*0016*/ 	.short	0x0030


	//----- nvinfo : EIATTR_CBANK_PARAM_SIZE
	.align		4
.L_883:
        /*0018*/ 	.byte	0x03, 0x19
        /*001a*/ 	.short	0x0030


	//----- nvinfo : EIATTR_KPARAM_INFO
	.align		4
        /*001c*/ 	.byte	0x04, 0x17
        /*001e*/ 	.short	(.L_885 - .L_884)
.L_884:
        /*0020*/ 	.word	0x00000000
        /*0024*/ 	.short	0x0002
        /*0026*/ 	.short	0x0018
        /*0028*/ 	.byte	0x00, 0xf0, 0x61, 0x00


	//----- nvinfo : EIATTR_KPARAM_INFO
	.align		4
.L_885:
        /*002c*/ 	.byte	0x04, 0x17
        /*002e*/ 	.short	(.L_887 - .L_886)
.L_886:
        /*0030*/ 	.word	0x00000000
        /*0034*/ 	.short	0x0001
        /*0036*/ 	.short	0x0008
        /*0038*/ 	.byte	0x00, 0xf0, 0x41, 0x00


	//----- nvinfo : EIATTR_KPARAM_INFO
	.align		4
.L_887:
        /*003c*/ 	.byte	0x04, 0x17
        /*003e*/ 	.short	(.L_889 - .L_888)
.L_888:
        /*0040*/ 	.word	0x00000000
        /*0044*/ 	.short	0x0000
        /*0046*/ 	.short	0x0000
        /*0048*/ 	.byte	0x00, 0xf0, 0x11, 0x00


	//----- nvinfo : EIATTR_MAXREG_COUNT
	.align		4
.L_889:
        /*004c*/ 	.byte	0x03, 0x1b
        /*004e*/ 	.short	0x00ff


	//----- nvinfo : EIATTR_MERCURY_ISA_VERSION
	.align		4
        /*0050*/ 	.byte	0x03, 0x5f
        /*0052*/ 	.short	0x0000


	//----- nvinfo : EIATTR_EXIT_INSTR_OFFSETS
	.align		4
        /*0054*/ 	.byte	0x04, 0x1c
        /*0056*/ 	.short	(.L_891 - .L_890)


	//   ....[0]....
.L_890:
        /*0058*/ 	.word	0x00000010


	//----- nvinfo : EIATTR_MAX_THREADS
	.align		4
.L_891:
        /*005c*/ 	.byte	0x04, 0x05
        /*005e*/ 	.short	(.L_893 - .L_892)
.L_892:
        /*0060*/ 	.word	0x00000080
        /*0064*/ 	.word	0x00000001
        /*0068*/ 	.word	0x00000001
.L_893:


//--------------------- .nv.info._ZN2at6native18elementwise_kernelILi128ELi4EZNS0_15gpu_kernel_implIZZZNS0_44_GLOBAL__N__40a83637_7_Lerp_cu_1520ed90_301318lerp_tensor_kernelERNS_18TensorIteratorBaseEENKUlvE0_clEvENKUlvE2_clEvEUlN3c108BFloat16ES9_S9_E_EEvS5_RKT_EUliE_EEviT1_ --------------------------
	.section	.nv.info._ZN2at6native18elementwise_kernelILi128ELi4EZNS0_15gpu_kernel_implIZZZNS0_44_GLOBAL__N__40a83637_7_Lerp_cu_1520ed90_301318lerp_tensor_kernelERNS_18TensorIteratorBaseEENKUlvE0_clEvENKUlvE2_clEvEUlN3c108BFloat16ES9_S9_E_EEvS5_RKT_EUliE_EEviT1_,"",@"SHT_CUDA_INFO"
	.sectionflags	@""
	.align	4


	//----- nvinfo : EIATTR_CUDA_API_VERSION
	.align		4
        /*0000*/ 	.byte	0x04, 0x37
        /*0002*/ 	.short	(.L_895 - .L_894)
.L_894:
        /*0004*/ 	.word	0x00000082


	//----- nvinfo : EIATTR_SW2861232_WAR
	.align		4
.L_895:
        /*0008*/ 	.byte	0x01, 0x35
	.zero		2


	//----- nvinfo : EIATTR_PARAM_CBANK
	.align		4
        /*000c*/ 	.byte	0x04, 0x0a
        /*000e*/ 	.short	(.L_897 - .L_896)
	.align		4
.L_896:
        /*0010*/ 	.word	index@(.nv.constant0._ZN2at6native18elementwise_kernelILi128ELi4EZNS0_15gpu_kernel_implIZZZNS0_44_GLOBAL__N__40a83637_7_Lerp_cu_1520ed90_301318lerp_tensor_kernelERNS_18TensorIteratorBaseEENKUlvE0_clEvENKUlvE2_clEvEUlN3c108BFloat16ES9_S9_E_EEvS5_RKT_EUliE_EEviT1_)
        /*0014*/ 	.short	0x0160
        /*0016*/ 	.short	0x02f8


	//----- nvinfo : EIATTR_CBANK_PARAM_SIZE
	.align		4
.L_897:
        /*0018*/ 	.byte	0x03, 0x19
        /*001a*/ 	.short	0x02f8


	//----- nvinfo : EIATTR_KPARAM_INFO
	.align		4
        /*001c*/ 	.byte	0x04, 0x17
        /*001e*/ 	.short	(.L_899 - .L_898)
.L_898:
        /*0020*/ 	.word	0x00000000
        /*0024*/ 	.short	0x0001
        /*0026*/ 	.short	0x0008
        /*0028*/ 	.byte	0x00, 0xf0, 0xc1, 0x0b


	//----- nvinfo : EIATTR_KPARAM_INFO
	.align		4
.L_899:
        /*002c*/ 	.byte	0x04, 0x17
        /*002e*/ 	.short	(.L_901 - .L_900)
.L_900:
        /*0030*/ 	.word	0x00000000
        /*0034*/ 	.short	0x0000
        /*0036*/ 	.short	0x0000
        /*0038*/ 	.byte	0x00, 0xf0, 0x11, 0x00


	//----- nvinfo : EIATTR_MAXREG_COUNT
	.align		4
.L_901:
        /*003c*/ 	.byte	0x03, 0x1b
        /*003e*/ 	.short	0x0080


	//----- nvinfo : EIATTR_EXTERNS
	.align		4
        /*0040*/ 	.byte	0x04, 0x0f
        /*0042*/ 	.short	(.L_903 - .L_902)


	//   ....[0]....
	.align		4
.L_902:
        /*0044*/ 	.word	index@(__assertfail)


	//----- nvinfo : EIATTR_MERCURY_ISA_VERSION
	.align		4
.L_903:
        /*0048*/ 	.byte	0x03, 0x5f
        /*004a*/ 	.short	0x0000


	//----- nvinfo : EIATTR_SYSCALL_OFFSETS
	.align		4
        /*004c*/ 	.byte	0x04, 0x46
        /*004e*/ 	.short	(.L_905 - .L_904)


	//   ....[0]....
.L_904:
        /*0050*/ 	.word	0x000021f0


	//   ....[1]....
        /*0054*/ 	.word	0x00003270


	//   ....[2]....
        /*0058*/ 	.word	0x00004220


	//   ....[3]....
        /*005c*/ 	.word	0x00005240


	//   ....[4]....
        /*0060*/ 	.word	0x000074a0


	//   ....[5]....
        /*0064*/ 	.word	0x00008520


	//   ....[6]....
        /*0068*/ 	.word	0x000094d0


	//   ....[7]....
        /*006c*/ 	.word	0x0000a4f0


	//   ....[8]....
        /*0070*/ 	.word	0x0000c720


	//   ....[9]....
        /*0074*/ 	.word	0x0000d7a0


	//   ....[10]....
        /*0078*/ 	.word	0x0000e750


	//   ....[11]....
        /*007c*/ 	.word	0x0000f770


	//   ....[12]....
        /*0080*/ 	.word	0x000119b0


	//   ....[13]....
        /*0084*/ 	.word	0x00012a30


	//   ....[14]....
        /*0088*/ 	.word	0x000139e0


	//   ....[15]....
        /*008c*/ 	.word	0x00014a00


	//----- nvinfo : EIATTR_EXIT_INSTR_OFFSETS
	.align		4
.L_905:
        /*0090*/ 	.byte	0x04, 0x1c
        /*0092*/ 	.short	(.L_907 - .L_906)


	//   ....[0]....
.L_906:
        /*0094*/ 	.word	0x0000f830


	//   ....[1]....
        /*0098*/ 	.word	0x00013c00


	//   ....[2]....
        /*009c*/ 	.word	0x00013c40


	//   ....[3]....
        /*00a0*/ 	.word	0x00013ce0


	//   ....[4]....
        /*00a4*/ 	.word	0x00013d20


	//   ....[5]....
        /*00a8*/ 	.word	0x00013d60


	//   ....[6]....
        /*00ac*/ 	.word	0x00013df0


	//   ....[7]....
        /*00b0*/ 	.word	0x00013e30


	//   ....[8]....
        /*00b4*/ 	.word	0x00013ed0


	//   ....[9]....
        /*00b8*/ 	.word	0x00013f20


	//   ....[10]....
        /*00bc*/ 	.word	0x00013f70


	//   ....[11]....
        /*00c0*/ 	.word	0x00014040


	//   ....[12]....
        /*00c4*/ 	.word	0x000140a0


	//   ....[13]....
        /*00c8*/ 	.word	0x00014230


	//   ....[14]....
        /*00cc*/ 	.word	0x00014390


	//   ....[15]....
        /*00d0*/ 	.word	0x000143b0


	//   ....[16]....
        /*00d4*/ 	.word	0x00014470


	//   ....[17]....
        /*00d8*/ 	.word	0x000145f0


	//   ....[18]....
        /*00dc*/ 	.word	0x00014770


	//   ....[19]....
        /*00e0*/ 	.word	0x000148d0


	//   ....[20]....
        /*00e4*/ 	.word	0x00014a10


	//   ....[21]....
        /*00e8*/ 	.word	0x00014a50


	//   ....[22]....
        /*00ec*/ 	.word	0x00014a90


	//----- nvinfo : EIATTR_MAX_THREADS
	.align		4
.L_907:
        /*00f0*/ 	.byte	0x04, 0x05
        /*00f2*/ 	.short	(.L_909 - .L_908)
.L_908:
        /*00f4*/ 	.word	0x00000080
        /*00f8*/ 	.word	0x00000001
        /*00fc*/ 	.word	0x00000001


	//----- nvinfo : EIATTR_CRS_STACK_SIZE
	.align		4
.L_909:
        /*0100*/ 	.byte	0x04, 0x1e
        /*0102*/ 	.short	(.L_911 - .L_910)
.L_910:
        /*0104*/ 	.word	0x00000000
.L_911:


//--------------------- .nv.info._ZN2at6native27unrolled_elementwise_kernelIZZZNS0_44_GLOBAL__N__40a83637_7_Lerp_cu_1520ed90_301318lerp_tensor_kernelERNS_18TensorIteratorBaseEENKUlvE0_clEvENKUlvE2_clEvEUlN3c108BFloat16ES8_S8_E_St5arrayIPcLm4EELi4E23TrivialOffsetCalculatorILi3EjESD_ILi1EjENS0_6memory12LoadWithCastILi3EEENSG_13StoreWithCastILi1EEEEEviT_T0_T2_T3_T4_T5_ --------------------------
	.section	.nv.info._ZN2at6native27unrolled_elementwise_kernelIZZZNS0_44_GLOBAL__N__40a83637_7_Lerp_cu_1520ed90_301318lerp_tensor_kernelERNS_18TensorIteratorBaseEENKUlvE0_clEvENKUlvE2_clEvEUlN3c108BFloat16ES8_S8_E_St5arrayIPcLm4EELi4E23TrivialOffsetCalculatorILi3EjESD_ILi1EjENS0_6memory12LoadWithCastILi3EEENSG_13StoreWithCastILi1EEEEEviT_T0_T2_T3_T4_T5_,"",@"SHT_CUDA_INFO"
	.sectionflags	@""
	.align	4


	//----- nvinfo : EIATTR_CUDA_API_VERSION
	.align		4
        /*0000*/ 	.byte	0x04, 0x37
        /*0002*/ 	.short	(.L_913 - .L_912)
.L_912:
        /*0004*/ 	.word	0x00000082


	//----- nvinfo : EIATTR_SW2861232_WAR
	.align		4
.L_913:
        /*0008*/ 	.byte	0x01, 0x35
	.zero		2


	//----- nvinfo : EIATTR_PARAM_CBANK
	.align		4
        /*000c*/ 	.byte	0x04, 0x0a
        /*000e*/ 	.short	(.L_915 - .L_914)
	.align		4
.L_914:
        /*0010*/ 	.word	index@(.nv.constant0._ZN2at6native27unrolled_elementwise_kernelIZZZNS0_44_GLOBAL__N__40a83637_7_Lerp_cu_1520ed90_301318lerp_tensor_kernelERNS_18TensorIteratorBaseEENKUlvE0_clEvENKUlvE2_clEvEUlN3c108BFloat16ES8_S8_E_St5arrayIPcLm4EELi4E23TrivialOffsetCalculatorILi3EjESD_ILi1EjENS0_6memory12LoadWithCastILi3EEENSG_13StoreWithCastILi1EEEEEviT_T0_T2_T3_T4_T5_)
        /*0014*/ 	.short	0x0160
        /*0016*/ 	.short	0x0044


	//----- nvinfo : EIATTR_CBANK_PARAM_SIZE
	.align		4
.L_915:
        /*0018*/ 	.byte	0x03, 0x19
        /*001a*/ 	.short	0x0044


	//----- nvinfo : EIATTR_KPARAM_INFO
	.align		4
        /*001c*/ 	.byte	0x04, 0x17
        /*001e*/ 	.short	(.L_917 - .L_916)
.L_916:
        /*0020*/ 	.word	0x00000000
        /*0024*/ 	.short	0x0006
        /*0026*/ 	.short	0x003c
        /*0028*/ 	.byte	0x00, 0xf0, 0x21, 0x00


	//----- nvinfo : EIATTR_KPARAM_INFO
	.align		4
.L_917:
        /*002c*/ 	.byte	0x04, 0x17
        /*002e*/ 	.short	(.L_919 - .L_918)
.L_918:
        /*0030*/ 	.word	0x00000000
        /*0034*/ 	.short	0x0005
        /*0036*/ 	.short	0x002c
        /*0038*/ 	.byte	0x00, 0xf0, 0x41, 0x00


	//----- nvinfo : EIATTR_KPARAM_INFO
	.align		4
.L_919:
        /*003c*/ 	.byte	0x04, 0x17
        /*003e*/ 	.short	(.L_921 - .L_920)
.L_920:
        /*0040*/ 	.word	0x00000000
        /*0044*/ 	.short	0x0004
        /*0046*/ 	.short	0x0029
        /*0048*/ 	.byte	0x00, 0xf0, 0x05, 0x00


	//----- nvinfo : EIATTR_KPARAM_INFO
	.align		4
.L_921:
        /*004c*/ 	.byte	0x04, 0x17
        /*004e*/ 	.short	(.L_923 - .L_922)
.L_922:
        /*0050*/ 	.word	0x00000000
        /*0054*/ 	.short	0x0003
        /*0056*/ 	.short	0x0028
        /*0058*/ 	.byte	0x00, 0xf0, 0x05, 0x00


	//----- nvinfo : EIATTR_KPARAM_INFO
	.align		4
.L_923:
        /*005c*/ 	.byte	0x04, 0x17
        /*005e*/ 	.short	(.L_925 - .L_924)
.L_924:
        /*0060*/ 	.word	0x00000000
        /*0064*/ 	.short	0x0002
        /*0066*/ 	.short	0x0008
        /*0068*/ 	.byte	0x00, 0xf0, 0x81, 0x00


	//----- nvinfo : EIATTR_KPARAM_INFO
	.align		4
.L_925:
        /*006c*/ 	.byte	0x04, 0x17
        /*006e*/ 	.short	(.L_927 - .L_926)
.L_926:
        /*0070*/ 	.word	0x00000000
        /*0074*/ 	.short	0x0001
        /*0076*/ 	.short	0x0004
        /*0078*/ 	.byte	0x00, 0xf0, 0x05, 0x00


	//----- nvinfo : EIATTR_KPARAM_INFO
	.align		4
.L_927:
        /*007c*/ 	.byte	0x04, 0x17
        /*007e*/ 	.short	(.L_929 - .L_928)
.L_928:
        /*0080*/ 	.word	0x00000000
        /*0084*/ 	.short	0x0000
        /*0086*/ 	.short	0x0000
        /*0088*/ 	.byte	0x00, 0xf0, 0x11, 0x00


	//----- nvinfo : EIATTR_MAXREG_COUNT
	.align		4
.L_929:
        /*008c*/ 	.byte	0x03, 0x1b
        /*008e*/ 	.short	0x00ff


	//----- nvinfo : EIATTR_EXTERNS
	.align		4
        /*0090*/ 	.byte	0x04, 0x0f
        /*0092*/ 	.short	(.L_931 - .L_930)


	//   ....[0]....
	.align		4
.L_930:
        /*0094*/ 	.word	index@(__assertfail)


	//----- nvinfo : EIATTR_MERCURY_ISA_VERSION
	.align		4
.L_931:
        /*0098*/ 	.byte	0x03, 0x5f
        /*009a*/ 	.short	0x0000


	//----- nvinfo : EIATTR_SYSCALL_OFFSETS
	.align		4
        /*009c*/ 	.byte	0x04, 0x46
        /*009e*/ 	.short	(.L_933 - .L_932)


	//   ....[0]....
.L_932:
        /*00a0*/ 	.word	0x000010d0


	//   ....[1]....
        /*00a4*/ 	.word	0x00002150


	//   ....[2]....
        /*00a8*/ 	.word	0x000031d0


	//   ....[3]....
        /*00ac*/ 	.word	0x000042d0


	//   ....[4]....
        /*00b0*/ 	.word	0x00005350


	//   ....[5]....
        /*00b4*/ 	.word	0x000063c0


	//   ....[6]....
        /*00b8*/ 	.word	0x00007500


	//   ....[7]....
        /*00bc*/ 	.word	0x00008590


	//   ....[8]....
        /*00c0*/ 	.word	0x00009620


	//   ....[9]....
        /*00c4*/ 	.word	0x0000a760


	//   ....[10]....
        /*00c8*/ 	.word	0x0000b7f0


	//   ....[11]....
        /*00cc*/ 	.word	0x0000c7a0


	//   ....[12]....
        /*00d0*/ 	.word	0x0000dc90


	//   ....[13]....
        /*00d4*/ 	.word	0x0000ed00


	//   ....[14]....
        /*00d8*/ 	.word	0x0000fcf0


	//   ....[15]....
        /*00dc*/ 	.word	0x00010d00


	//----- nvinfo : EIATTR_EXIT_INSTR_OFFSETS
	.align		4
.L_933:
        /*00e0*/ 	.byte	0x04, 0x1c
        /*00e2*/ 	.short	(.L_935 - .L_934)


	//   ....[0]....
.L_934:
        /*00e4*/ 	.word	0x0000fdb0


	//   ....[1]....
        /*00e8*/ 	.word	0x0000ff00


	//   ....[2]....
        /*00ec*/ 	.word	0x0000ff40


	//   ....[3]....
        /*00f0*/ 	.word	0x0000ffe0


	//   ....[4]....
        /*00f4*/ 	.word	0x00010020


	//   ....[5]....
        /*00f8*/ 	.word	0x00010060


	//   ....[6]....
        /*00fc*/ 	.word	0x000100f0


	//   ....[7]....
        /*0100*/ 	.word	0x00010130


	//   ....[8]....
        /*0104*/ 	.word	0x000101d0


	//   ....[9]....
        /*0108*/ 	.word	0x00010220


	//   ....[10]....
        /*010c*/ 	.word	0x00010270


	//   ....[11]....
        /*0110*/ 	.word	0x00010340


	//   ....[12]....
        /*0114*/ 	.word	0x000103a0


	//   ....[13]....
        /*0118*/ 	.word	0x00010530


	//   ....[14]....
        /*011c*/ 	.word	0x00010690


	//   ....[15]....
        /*0120*/ 	.word	0x000106b0


	//   ....[16]....
        /*0124*/ 	.word	0x00010770


	//   ....[17]....
        /*0128*/ 	.word	0x000108f0


	//   ....[18]....
        /*012c*/ 	.word	0x00010a70


	//   ....[19]....
        /*0130*/ 	.word	0x00010bd0


	//   ....[20]....
        /*0134*/ 	.word	0x00010d10


	//   ....[21]....
        /*0138*/ 	.word	0x00010d50


	//   ....[22]....
        /*013c*/ 	.word	0x00010d90


	//----- nvinfo : EIATTR_MAX_THREADS
	.align		4
.L_935:
        /*0140*/ 	.byte	0x04, 0x05
        /*0142*/ 	.short	(.L_937 - .L_936)
.L_936:
        /*0144*/ 	.word	0x00000080
        /*0148*/ 	.word	0x00000001
        /*014c*/ 	.word	0x00000001


	//----- nvinfo : EIATTR_CRS_STACK_SIZE
	.align		4
.L_937:
        /*0150*/ 	.byte	0x04, 0x1e
        /*0152*/ 	.short	(.L_939 - .L_938)
.L_938:
        /*0154*/ 	.word	0x00000000
.L_939:


//--------------------- .nv.info._ZN2at6native18elementwise_kernelILi128ELi4EZNS0_22gpu_kernel_impl_nocastIZZZNS0_44_GLOBAL__N__40a83637_7_Lerp_cu_1520ed90_301318lerp_tensor_kernelERNS_18TensorIteratorBaseEENKUlvE0_clEvENKUlvE2_clEvEUlN3c108BFloat16ES9_S9_E_EEvS5_RKT_EUliE_EEviT1_ --------------------------
	.section	.nv.info._ZN2at6native18elementwise_kernelILi128ELi4EZNS0_22gpu_kernel_impl_nocastIZZZNS0_44_GLOBAL__N__40a83637_7_Lerp_cu_1520ed90_301318lerp_tensor_kernelERNS_18TensorIteratorBaseEENKUlvE0_clEvENKUlvE2_clEvEUlN3c108BFloat16ES9_S9_E_EEvS5_RKT_EUliE_EEviT1_,"",@"SHT_CUDA_INFO"
	.sectionflags	@""
	.align	4


	//----- nvinfo : EIATTR_CUDA_API_VERSION
	.align		4
        /*0000*/ 	.byte	0x04, 0x37
        /*0002*/ 	.short	(.L_941 - .L_940)
.L_940:
        /*0004*/ 	.word	0x00000082


	//----- nvinfo : EIATTR_SW2861232_WAR
	.align		4
.L_941:
        /*0008*/ 	.byte	0x01, 0x35
	.zero		2


	//----- nvinfo : EIATTR_PARAM_CBANK
	.align		4
        /*000c*/ 	.byte	0x04, 0x0a
        /*000e*/ 	.short	(.L_943 - .L_942)
	.align		4
.L_942:
        /*0010*/ 	.word	index@(.nv.constant0._ZN2at6native18elementwise_kernelILi128ELi4EZNS0_22gpu_kernel_impl_nocastIZZZNS0_44_GLOBAL__N__40a83637_7_Lerp_cu_1520ed90_301318lerp_tensor_kernelERNS_18TensorIteratorBaseEENKUlvE0_clEvENKUlvE2_clEvEUlN3c108BFloat16ES9_S9_E_EEvS5_RKT_EUliE_EEviT1_)
        /*0014*/ 	.short	0x0160
        /*0016*/ 	.short	0x02f8


	//----- nvinfo : EIATTR_CBANK_PARAM_SIZE
	.align		4
.L_943:
        /*0018*/ 	.byte	0x03, 0x19
        /*001a*/ 	.short	0x02f8


	//----- nvinfo : EIATTR_KPARAM_INFO
	.align		4
        /*001c*/ 	.byte	0x04, 0x17
        /*001e*/ 	.short	(.L_945 - .L_944)
.L_944:
        /*0020*/ 	.word	0x00000000
        /*0024*/ 	.short	0x0001
        /*0026*/ 	.short	0x0008
        /*0028*/ 	.byte	0x00, 0xf0, 0xc1, 0x0b


	//----- nvinfo : EIATTR_KPARAM_INFO
	.align		4
.L_945:
        /*002c*/ 	.byte	0x04, 0x17
        /*002e*/ 	.short	(.L_947 - .L_946)
.L_946:
        /*0030*/ 	.word	0x00000000
        /*0034*/ 	.short	0x0000
        /*0036*/ 	.short	0x0000
        /*0038*/ 	.byte	0x00, 0xf0, 0x11, 0x00


	//----- nvinfo : EIATTR_MAXREG_COUNT
	.align		4
.L_947:
        /*003c*/ 	.byte	0x03, 0x1b
        /*003e*/ 	.short	0x0080


	//----- nvinfo : EIATTR_MERCURY_ISA_VERSION
	.align		4
        /*0040*/ 	.byte	0x03, 0x5f
        /*0042*/ 	.short	0x0000


	//----- nvinfo : EIATTR_EXIT_INSTR_OFFSETS
	.align		4
        /*0044*/ 	.byte	0x04, 0x1c
        /*0046*/ 	.short	(.L_949 - .L_948)


	//   ....[0]....
.L_948:
        /*0048*/ 	.word	0x00003950


	//   ....[1]....
        /*004c*/ 	.word	0x00004c10


	//----- nvinfo : EIATTR_MAX_THREADS
	.align		4
.L_949:
        /*0050*/ 	.byte	0x04, 0x05
        /*0052*/ 	.short	(.L_951 - .L_950)
.L_950:
        /*0054*/ 	.word	0x00000080
        /*0058*/ 	.word	0x00000001
        /*005c*/ 	.word	0x00000001


	//----- nvinfo : EIATTR_CRS_STACK_SIZE
	.align		4
.L_951:
        /*0060*/ 	.byte	0x04, 0x1e
        /*0062*/ 	.short	(.L_953 - .L_952)
.L_952:
        /*0064*/ 	.word	0x00000000
.L_953:


//--------------------- .nv.info._ZN2at6native27unrolled_elementwise_kernelIZZZNS0_44_GLOBAL__N__40a83637_7_Lerp_cu_1520ed90_301318lerp_tensor_kernelERNS_18TensorIteratorBaseEENKUlvE0_clEvENKUlvE2_clEvEUlN3c108BFloat16ES8_S8_E_St5arrayIPcLm4EELi4E23TrivialOffsetCalculatorILi3EjESD_ILi1EjENS0_6memory15LoadWithoutCastENSG_16StoreWithoutCastEEEviT_T0_T2_T3_T4_T5_ --------------------------
	.section	.nv.info._ZN2at6native27unrolled_elementwise_kernelIZZZNS0_44_GLOBAL__N__40a83637_7_Lerp_cu_1520ed90_301318lerp_tensor_kernelERNS_18TensorIteratorBaseEENKUlvE0_clEvENKUlvE2_clEvEUlN3c108BFloat16ES8_S8_E_St5arrayIPcLm4EELi4E23TrivialOffsetCalculatorILi3EjESD_ILi1EjENS0_6memory15LoadWithoutCastENSG_16StoreWithoutCastEEEviT_T0_T2_T3_T4_T5_,"",@"SHT_CUDA_INFO"
	.sectionflags	@""
	.align	4


	//----- nvinfo : EIATTR_CUDA_API_VERSION
	.align		4
        /*0000*/ 	.byte	0x04, 0x37
        /*0002*/ 	.short	(.L_955 - .L_954)
.L_954:
        /*0004*/ 	.word	0x00000082


	//----- nvinfo : EIATTR_SW2861232_WAR
	.align		4
.L_955:
        /*0008*/ 	.byte	0x01, 0x35
	.zero		2


	//----- nvinfo : EIATTR_PARAM_CBANK
	.align		4
        /*000c*/ 	.byte	0x04, 0x0a
        /*000e*/ 	.short	(.L_957 - .L_956)
	.align		4
.L_956:
        /*0010*/ 	.word	index@(.nv.constant0._ZN2at6native27unrolled_elementwise_kernelIZZZNS0_44_GLOBAL__N__40a83637_7_Lerp_cu_1520ed90_301318lerp_tensor_kernelERNS_18TensorIteratorBaseEENKUlvE0_clEvENKUlvE2_clEvEUlN3c108BFloat16ES8_S8_E_St5arrayIPcLm4EELi4E23TrivialOffsetCalculatorILi3EjESD_ILi1EjENS0_6memory15LoadWithoutCastENSG_16StoreWithoutCastEEEviT_T0_T2_T3_T4_T5_)
        /*0014*/ 	.short	0x0160
        /*0016*/ 	.short	0x002c


	//----- nvinfo : EIATTR_CBANK_PARAM_SIZE
	.align		4
.L_957:
        /*0018*/ 	.byte	0x03, 0x19
        /*001a*/ 	.short	0x002c


	//----- nvinfo : EIATTR_KPARAM_INFO
	.align		4
        /*001c*/ 	.byte	0x04, 0x17
        /*001e*/ 	.short	(.L_959 - .L_958)
.L_958:
        /*0020*/ 	.word	0x00000000
        /*0024*/ 	.short	0x0006
        /*0026*/ 	.short	0x002b
        /*0028*/ 	.byte	0x00, 0xf0, 0x05, 0x00


	//----- nvinfo : EIATTR_KPARAM_INFO
	.align		4
.L_959:
        /*002c*/ 	.byte	0x04, 0x17
        /*002e*/ 	.short	(.L_961 - .L_960)
.L_960:
        /*0030*/ 	.word	0x00000000
        /*0034*/ 	.short	0x0005
        /*0036*/ 	.short	0x002a
        /*0038*/ 	.byte	0x00, 0xf0, 0x05, 0x00


	//----- nvinfo : EIATTR_KPARAM_INFO
	.align		4
.L_961:
        /*003c*/ 	.byte	0x04, 0x17
        /*003e*/ 	.short	(.L_963 - .L_962)
.L_962:
        /*0040*/ 	.word	0x00000000
        /*0044*/ 	.short	0x0004
        /*0046*/ 	.short	0x0029
        /*0048*/ 	.byte	0x00, 0xf0, 0x05, 0x00


	//----- nvinfo : EIATTR_KPARAM_INFO
	.align		4
.L_963:
        /*004c*/ 	.byte	0x04, 0x17
        /*004e*/ 	.short	(.L_965 - .L_964)
.L_964:
        /*0050*/ 	.word	0x00000000
        /*0054*/ 	.short	0x0003
        /*0056*/ 	.short	0x0028
        /*0058*/ 	.byte	0x00, 0xf0, 0x05, 0x00


	//----- nvinfo : EIATTR_KPARAM_INFO
	.align		4
.L_965:
        /*005c*/ 	.byte	0x04, 0x17
        /*005e*/ 	.short	(.L_967 - .L_966)
.L_966:
        /*0060*/ 	.word	0x00000000
        /*0064*/ 	.short	0x0002
        /*0066*/ 	.short	0x0008
        /*0068*/ 	.byte	0x00, 0xf0, 0x81, 0x00


	//----- nvinfo : EIATTR_KPARAM_INFO
	.align		4
.L_967:
        /*006c*/ 	.byte	0x04, 0x17
        /*006e*/ 	.short	(.L_969 - .L_968)
.L_968:
        /*0070*/ 	.word	0x00000000
        /*0074*/ 	.short	0x0001
        /*0076*/ 	.short	0x0004
        /*0078*/ 	.byte	0x00, 0xf0, 0x05, 0x00


	//----- nvinfo : EIATTR_KPARAM_INFO
	.align		4
.L_969:
        /*007c*/ 	.byte	0x04, 0x17
        /*007e*/ 	.short	(.L_971 - .L_970)
.L_970:
        /*0080*/ 	.word	0x00000000
        /*0084*/ 	.short	0x0000
        /*0086*/ 	.short	0x0000
        /*0088*/ 	.byte	0x00, 0xf0, 0x11, 0x00


	//----- nvinfo : EIATTR_MAXREG_COUNT
	.align		4
.L_971:
        /*008c*/ 	.byte	0x03, 0x1b
        /*008e*/ 	.short	0x00ff


	//----- nvinfo : EIATTR_MERCURY_ISA_VERSION
	.align		4
        /*0090*/ 	.byte	0x03, 0x5f
        /*0092*/ 	.short	0x0000


	//----- nvinfo : EIATTR_EXIT_INSTR_OFFSETS
	.align		4
        /*0094*/ 	.byte	0x04, 0x1c
        /*0096*/ 	.short	(.L_973 - .L_972)


	//   ....[0]....
.L_972:
        /*0098*/ 	.word	0x00000860


	//   ....[1]....
        /*009c*/ 	.word	0x000008b0


	//----- nvinfo : EIATTR_MAX_THREADS
	.align		4
.L_973:
        /*00a0*/ 	.byte	0x04, 0x05
        /*00a2*/ 	.short	(.L_975 - .L_974)
.L_974:
        /*00a4*/ 	.word	0x00000080
        /*00a8*/ 	.word	0x00000001
        /*00ac*/ 	.word	0x00000001


	//----- nvinfo : EIATTR_CRS_STACK_SIZE
	.align		4
.L_975:
        /*00b0*/ 	.byte	0x04, 0x1e
        /*00b2*/ 	.short	(.L_977 - .L_976)
.L_976:
        /*00b4*/ 	.word	0x00000000
.L_977:


//--------------------- .nv.info._ZN2at6native29vectorized_elementwise_kernelILi2EZZZNS0_44_GLOBAL__N__40a83637_7_Lerp_cu_1520ed90_301318lerp_tensor_kernelERNS_18TensorIteratorBaseEENKUlvE0_clEvENKUlvE2_clEvEUlN3c108BFloat16ES8_S8_E_St5arrayIPcLm4EEEEviT0_T1_ --------------------------
	.section	.nv.info._ZN2at6native29vectorized_elementwise_kernelILi2EZZZNS0_44_GLOBAL__N__40a83637_7_Lerp_cu_1520ed90_301318lerp_tensor_kernelERNS_18TensorIteratorBaseEENKUlvE0_clEvENKUlvE2_clEvEUlN3c108BFloat16ES8_S8_E_St5arrayIPcLm4EEEEviT0_T1_,"",@"SHT_CUDA_INFO"
	.sectionflags	@""
	.align	4


	//----- nvinfo : EIATTR_CUDA_API_VERSION
	.align		4
        /*0000*/ 	.byte	0x04, 0x37
        /*0002*/ 	.short	(.L_979 - .L_978)
.L_978:
        /*0004*/ 	.word	0x00000082


	//----- nvinfo : EIATTR_SW2861232_WAR
	.align		4
.L_979:
        /*0008*/ 	.byte	0x01, 0x35
	.zero		2


	//----- nvinfo : EIATTR_PARAM_CBANK
	.align		4
        /*000c*/ 	.byte	0x04, 0x0a
        /*000e*/ 	.short	(.L_981 - .L_980)
	.align		4
.L_980:
        /*0010*/ 	.word	index@(.nv.constant0._ZN2at6native29vectorized_elementwise_kernelILi2EZZZNS0_44_GLOBAL__N__40a83637_7_Lerp_cu_1520ed90_301318lerp_tensor_kernelERNS_18TensorIteratorBaseEENKUlvE0_clEvENKUlvE2_clEvEUlN3c108BFloat16ES8_S8_E_St5arrayIPcLm4EEEEviT0_T1_)
        /*0014*/ 	.short	0x0160
        /*0016*/ 	.short	0x0028


	//----- nvinfo : EIATTR_CBANK_PARAM_SIZE
	.align		4
.L_981:
        /*0018*/ 	.byte	0x03, 0x19
        /*001a*/ 	.short	0x0028


	//----- nvinfo : EIATTR_KPARAM_INFO
	.align		4
        /*001c*/ 	.byte	0x04, 0x17
        /*001e*/ 	.short	(.L_983 - .L_982)
.L_982:
        /*0020*/ 	.word	0x00000000
        /*0024*/ 	.short	0x0002
        /*0026*/ 	.short	0x0008
        /*0028*/ 	.byte	0x00, 0xf0, 0x81, 0x00


	//----- nvinfo : EIATTR_KPARAM_INFO
	.align		4
.L_983:
        /*002c*/ 	.byte	0x04, 0x17
        /*002e*/ 	.short	(.L_985 - .L_984)
.L_984:
        /*0030*/ 	.word	0x00000000
        /*0034*/ 	.short	0x0001
        /*0036*/ 	.short	0x0004
        /*0038*/ 	.byte	0x00, 0xf0, 0x05, 0x00


	//----- nvinfo : EIATTR_KPARAM_INFO
	.align		4
.L_985:
        /*003c*/ 	.byte	0x04, 0x17
        /*003e*/ 	.short	(.L_987 - .L_986)
.L_986:
        /*0040*/ 	.word	0x00000000
        /*0044*/ 	.short	0x0000
        /*0046*/ 	.short	0x0000
        /*0048*/ 	.byte	0x00, 0xf0, 0x11, 0x00


	//----- nvinfo : EIATTR_MAXREG_COUNT
	.align		4
.L_987:
        /*004c*/ 	.byte	0x03, 0x1b
        /*004e*/ 	.short	0x00ff


	//----- nvinfo : EIATTR_MERCURY_ISA_VERSION
	.align		4
        /*0050*/ 	.byte	0x03, 0x5f
        /*0052*/ 	.short	0x0000


	//----- nvinfo : EIATTR_EXIT_INSTR_OFFSETS
	.align		4
        /*0054*/ 	.byte	0x04, 0x1c
        /*0056*/ 	.short	(.L_989 - .L_988)


	//   ....[0]....
.L_988:
        /*0058*/ 	.word	0x00000650


	//   ....[1]....
        /*005c*/ 	.word	0x00001740


	//   ....[2]....
        /*0060*/ 	.word	0x000017a0


	//----- nvinfo : EIATTR_MAX_THREADS
	.align		4
.L_989:
        /*0064*/ 	.byte	0x04, 0x05
        /*0066*/ 	.short	(.L_991 - .L_990)
.L_990:
        /*0068*/ 	.word	0x00000080
        /*006c*/ 	.word	0x00000001
        /*0070*/ 	.word	0x00000001


	//----- nvinfo : EIATTR_CRS_STACK_SIZE
	.align		4
.L_991:
        /*0074*/ 	.byte	0x04, 0x1e
        /*0076*/ 	.short	(.L_993 - .L_992)
.L_992:
        /*0078*/ 	.word	0x00000000
.L_993:


//--------------------- .nv.info._ZN2at6native29vectorized_elementwise_kernelILi4EZZZNS0_44_GLOBAL__N__40a83637_7_Lerp_cu_1520ed90_301318lerp_tensor_kernelERNS_18TensorIteratorBaseEENKUlvE0_clEvENKUlvE2_clEvEUlN3c108BFloat16ES8_S8_E_St5arrayIPcLm4EEEEviT0_T1_ --------------------------
	.section	.nv.info._ZN2at6native29vectorized_elementwise_kernelILi4EZZZNS0_44_GLOBAL__N__40a83637_7_Lerp_cu_1520ed90_301318lerp_tensor_kernelERNS_18TensorIteratorBaseEENKUlvE0_clEvENKUlvE2_clEvEUlN3c108BFloat16ES8_S8_E_St5arrayIPcLm4EEEEviT0_T1_,"",@"SHT_CUDA_INFO"
	.sectionflags	@""
	.align	4


	//----- nvinfo : EIATTR_CUDA_API_VERSION
	.align		4
        /*0000*/ 	.byte	0x04, 0x37
        /*0002*/ 	.short	(.L_995 - .L_994)
.L_994:
        /*0004*/ 	.word	0x00000082


	//----- nvinfo : EIATTR_SW2861232_WAR
	.align		4
.L_995:
        /*0008*/ 	.byte	0x01, 0x35
	.zero		2


	//----- nvinfo : EIATTR_PARAM_CBANK
	.align		4
        /*000c*/ 	.byte	0x04, 0x0a
        /*000e*/ 	.short	(.L_997 - .L_996)
	.align		4
.L_996:
        /*0010*/ 	.word	index@(.nv.constant0._ZN2at6native29vectorized_elementwise_kernelILi4EZZZNS0_44_GLOBAL__N__40a83637_7_Lerp_cu_1520ed90_301318lerp_tensor_kernelERNS_18TensorIteratorBaseEENKUlvE0_clEvENKUlvE2_clEvEUlN3c108BFloat16ES8_S8_E_St5arrayIPcLm4EEEEviT0_T1_)
        /*0014*/ 	.short	0x0160
        /*0016*/ 	.short	0x0028


	//----- nvinfo : EIATTR_CBANK_PARAM_SIZE
	.align		4
.L_997:
        /*0018*/ 	.byte	0x03, 0x19
        /*001a*/ 	.short	0x0028


	//----- nvinfo : EIATTR_KPARAM_INFO
	.align		4
        /*001c*/ 	.byte	0x04, 0x17
        /*001e*/ 	.short	(.L_999 - .L_998)
.L_998:
        /*0020*/ 	.word	0x00000000
        /*0024*/ 	.short	0x0002
        /*0026*/ 	.short	0x0008
        /*0028*/ 	.byte	0x00, 0xf0, 0x81, 0x00


	//----- nvinfo : EIATTR_KPARAM_INFO
	.align		4
.L_999:
        /*002c*/ 	.byte	0x04, 0x17
        /*002e*/ 	.short	(.L_1001 - .L_1000)
.L_1000:
        /*0030*/ 	.word	0x00000000
        /*0034*/ 	.short	0x0001
        /*0036*/ 	.short	0x0004
        /*0038*/ 	.byte	0x00, 0xf0, 0x05, 0x00


	//----- nvinfo : EIATTR_KPARAM_INFO
	.align		4
.L_1001:
        /*003c*/ 	.byte	0x04, 0x17
        /*003e*/ 	.short	(.L_1003 - .L_1002)
.L_1002:
        /*0040*/ 	.word	0x00000000
        /*0044*/ 	.short	0x0000
        /*0046*/ 	.short	0x0000
        /*0048*/ 	.byte	0x00, 0xf0, 0x11, 0x00


	//----- nvinfo : EIATTR_MAXREG_COUNT
	.align		4
.L_1003:
        /*004c*/ 	.byte	0x03, 0x1b
        /*004e*/ 	.short	0x00ff


	//----- nvinfo : EIATTR_MERCURY_ISA_VERSION
	.align		4
        /*0050*/ 	.byte	0x03, 0x5f
        /*0052*/ 	.short	0x0000


	//----- nvinfo : EIATTR_EXIT_INSTR_OFFSETS
	.align		4
        /*0054*/ 	.byte	0x04, 0x1c
        /*0056*/ 	.short	(.L_1005 - .L_1004)


	//   ....[0]....
.L_1004:
        /*0058*/ 	.word	0x000005d0


	//   ....[1]....
        /*005c*/ 	.word	0x000016c0


	//   ....[2]....
        /*0060*/ 	.word	0x00001720


	//----- nvinfo : EIATTR_MAX_THREADS
	.align		4
.L_1005:
        /*0064*/ 	.byte	0x04, 0x05
        /*0066*/ 	.short	(.L_1007 - .L_1006)
.L_1006:
        /*0068*/ 	.word	0x00000080
        /*006c*/ 	.word	0x00000001
        /*0070*/ 	.word	0x00000001


	//----- nvinfo : EIATTR_CRS_STACK_SIZE
	.align		4
.L_1007:
        /*0074*/ 	.byte	0x04, 0x1e
        /*0076*/ 	.short	(.L_1009 - .L_1008)
.L_1008:
        /*0078*/ 	.word	0x00000000
.L_1009:


//--------------------- .nv.info._ZN2at6native29vectorized_elementwise_kernelILi8EZZZNS0_44_GLOBAL__N__40a83637_7_Lerp_cu_1520ed90_301318lerp_tensor_kernelERNS_18TensorIteratorBaseEENKUlvE0_clEvENKUlvE2_clEvEUlN3c108BFloat16ES8_S8_E_St5arrayIPcLm4EEEEviT0_T1_ --------------------------
	.section	.nv.info._ZN2at6native29vectorized_elementwise_kernelILi8EZZZNS0_44_GLOBAL__N__40a83637_7_Lerp_cu_1520ed90_301318lerp_tensor_kernelERNS_18TensorIteratorBaseEENKUlvE0_clEvENKUlvE2_clEvEUlN3c108BFloat16ES8_S8_E_St5arrayIPcLm4EEEEviT0_T1_,"",@"SHT_CUDA_INFO"
	.sectionflags	@""
	.align	4


	//----- nvinfo : EIATTR_CUDA_API_VERSION
	.align		4
        /*0000*/ 	.byte	0x04, 0x37
        /*0002*/ 	.short	(.L_1011 - .L_1010)
.L_1010:
        /*0004*/ 	.word	0x00000082


	//----- nvinfo : EIATTR_SW2861232_WAR
	.align		4
.L_1011:
        /*0008*/ 	.byte	0x01, 0x35
	.zero		2


	//----- nvinfo : EIATTR_PARAM_CBANK
	.align		4
        /*000c*/ 	.byte	0x04, 0x0a
        /*000e*/ 	.short	(.L_1013 - .L_1012)
	.align		4
.L_1012:
        /*0010*/ 	.word	index@(.nv.constant0._ZN2at6native29vectorized_elementwise_kernelILi8EZZZNS0_44_GLOBAL__N__40a83637_7_Lerp_cu_1520ed90_301318lerp_tensor_kernelERNS_18TensorIteratorBaseEENKUlvE0_clEvENKUlvE2_clEvEUlN3c108BFloat16ES8_S8_E_St5arrayIPcLm4EEEEviT0_T1_)
        /*0014*/ 	.short	0x0160
        /*0016*/ 	.short	0x0028


	//----- nvinfo : EIATTR_CBANK_PARAM_SIZE
	.align		4
.L_1013:
        /*0018*/ 	.byte	0x03, 0x19
        /*001a*/ 	.short	0x0028


	//----- nvinfo : EIATTR_KPARAM_INFO
	.align		4
        /*001c*/ 	.byte	0x04, 0x17
        /*001e*/ 	.short	(.L_1015 - .L_1014)
.L_1014:
        /*0020*/ 	.word	0x00000000
        /*0024*/ 	.short	0x0002
        /*0026*/ 	.short	0x0008
        /*0028*/ 	.byte	0x00, 0xf0, 0x81, 0x00


	//----- nvinfo : EIATTR_KPARAM_INFO
	.align		4
.L_1015:
        /*002c*/ 	.byte	0x04, 0x17
        /*002e*/ 	.short	(.L_1017 - .L_1016)
.L_1016:
        /*0030*/ 	.word	0x00000000
        /*0034*/ 	.short	0x0001
        /*0036*/ 	.short	0x0004
        /*0038*/ 	.byte	0x00, 0xf0, 0x05, 0x00


	//----- nvinfo : EIATTR_KPARAM_INFO
	.align		4
.L_1017:
        /*003c*/ 	.byte	0x04, 0x17
        /*003e*/ 	.short	(.L_1019 - .L_1018)
.L_1018:
        /*0040*/ 	.word	0x00000000
        /*0044*/ 	.short	0x0000
        /*0046*/ 	.short	0x0000
        /*0048*/ 	.byte	0x00, 0xf0, 0x11, 0x00


	//----- nvinfo : EIATTR_MAXREG_COUNT
	.align		4
.L_1019:
        /*004c*/ 	.byte	0x03, 0x1b
        /*004e*/ 	.short	0x00ff


	//----- nvinfo : EIATTR_MERCURY_ISA_VERSION
	.align		4
        /*0050*/ 	.byte	0x03, 0x5f
        /*0052*/ 	.short	0x0000


	//----- nvinfo : EIATTR_EXIT_INSTR_OFFSETS
	.align		4
        /*0054*/ 	.byte	0x04, 0x1c
        /*0056*/ 	.short	(.L_1021 - .L_1020)


	//   ....[0]....
.L_1020:
        /*0058*/ 	.word	0x00000010


	//----- nvinfo : EIATTR_MAX_THREADS
	.align		4
.L_1021:
        /*005c*/ 	.byte	0x04, 0x05
        /*005e*/ 	.short	(.L_1023 - .L_1022)
.L_1022:
        /*0060*/ 	.word	0x00000080
        /*0064*/ 	.word	0x00000001
        /*0068*/ 	.word	0x00000001
.L_1023:


//--------------------- .nv.info._ZN2at6native18elementwise_kernelILi128ELi4EZNS0_15gpu_kernel_implIZZZNS0_44_GLOBAL__N__40a83637_7_Lerp_cu_1520ed90_301318lerp_tensor_kernelERNS_18TensorIteratorBaseEENKUlvE0_clEvENKUlvE1_clEvEUlN3c104HalfES9_S9_E_EEvS5_RKT_EUliE_EEviT1_ --------------------------
	.section	.nv.info._ZN2at6native18elementwise_kernelILi128ELi4EZNS0_15gpu_kernel_implIZZZNS0_44_GLOBAL__N__40a83637_7_Lerp_cu_1520ed90_301318lerp_tensor_kernelERNS_18TensorIteratorBaseEENKUlvE0_clEvENKUlvE1_clEvEUlN3c104HalfES9_S9_E_EEvS5_RKT_EUliE_EEviT1_,"",@"SHT_CUDA_INFO"
	.sectionflags	@""
	.align	4


	//----- nvinfo : EIATTR_CUDA_API_VERSION
	.align		4
        /*0000*/ 	.byte	0x04, 0x37
        /*0002*/ 	.short	(.L_1025 - .L_1024)
.L_1024:
        /*0004*/ 	.word	0x00000082


	//----- nvinfo : EIATTR_SW2861232_WAR
	.align		4
.L_1025:
        /*0008*/ 	.byte	0x01, 0x35
	.zero		2


	//----- nvinfo : EIATTR_PARAM_CBANK
	.align		4
        /*000c*/ 	.byte	0x04, 0x0a
        /*000e*/ 	.short	(.L_1027 - .L_1026)
	.align		4
.L_1026:
        /*0010*/ 	.word	index@(.nv.constant0._ZN2at6native18elementwise_kernelILi128ELi4EZNS0_15gpu_kernel_implIZZZNS0_44_GLOBAL__N__40a83637_7_Lerp_cu_1520ed90_301318lerp_tensor_kernelERNS_18TensorIteratorBaseEENKUlvE0_clEvENKUlvE1_clEvEUlN3c104HalfES9_S9_E_EEvS5_RKT_EUliE_EEviT1_)
        /*0014*/ 	.short	0x0160
        /*0016*/ 	.short	0x02f8


	//----- nvinfo : EIATTR_CBANK_PARAM_SIZE
	.align		4
.L_1027:
        /*0018*/ 	.byte	0x03, 0x19
        /*001a*/ 	.short	0x02f8


	//----- nvinfo : EIATTR_KPARAM_INFO
	.align		4
        /*001c*/ 	.byte	0x04, 0x17
        /*001e*/ 	.short	(.L_1029 - .L_1028)
.L_1028:
        /*0020*/ 	.word	0x00000000
        /*0024*/ 	.short	0x0001
        /*0026*/ 	.short	0x0008
        /*0028*/ 	.byte	0x00, 0xf0, 0xc1, 0x0b


	//----- nvinfo : EIATTR_KPARAM_INFO
	.align		4
.L_1029:
        /*002c*/ 	.byte	0x04, 0x17
        /*002e*/ 	.short	(.L_1031 - .L_1030)
.L_1030:
        /*0030*/ 	.word	0x00000000
        /*0034*/ 	.short	0x0000
        /*0036*/ 	.short	0x0000
        /*0038*/ 	.byte	0x00, 0xf0, 0x11, 0x00


	//----- nvinfo : EIATTR_MAXREG_COUNT
	.align		4
.L_1031:
        /*003c*/ 	.byte	0x03, 0x1b
        /*003e*/ 	.short	0x0080


	//----- nvinfo : EIATTR_EXTERNS
	.align		4
        /*0040*/ 	.byte	0x04, 0x0f
        /*0042*/ 	.short	(.L_1033 - .L_1032)


	//   ....[0]....
	.align		4
.L_1032:
        /*0044*/ 	.word	index@(__assertfail)


	//----- nvinfo : EIATTR_MERCURY_ISA_VERSION
	.align		4
.L_1033:
        /*0048*/ 	.byte	0x03, 0x5f
        /*004a*/ 	.short	0x0000


	//----- nvinfo : EIATTR_SYSCALL_OFFSETS
	.align		4
        /*004c*/ 	.byte	0x04, 0x46
        /*004e*/ 	.short	(.L_1035 - .L_1034)


	//   ....[0]....
.L_1034:
        /*0050*/ 	.word	0x000021c0


	//   ....[1]....
        /*0054*/ 	.word	0x00003210


	//   ....[2]....
        /*0058*/ 	.word	0x000041a0


	//   ....[3]....
        /*005c*/ 	.word	0x000051c0


	//   ....[4]....
        /*0060*/ 	.word	0x000073f0


	//   ....[5]....
        /*0064*/ 	.word	0x00008440


	//   ....[6]....
        /*0068*/ 	.word	0x000093d0


	//   ....[7]....
        /*006c*/ 	.word	0x0000a3f0


	//   ....[8]....
        /*0070*/ 	.word	0x0000c5f0


	//   ....[9]....
        /*0074*/ 	.word	0x0000d640


	//   ....[10]....
        /*0078*/ 	.word	0x0000e5d0


	//   ....[11]....
        /*007c*/ 	.word	0x0000f5f0


	//   ....[12]....
        /*0080*/ 	.word	0x00011800


	//   ....[13]....
        /*0084*/ 	.word	0x00012850


	//   ....[14]....
        /*0088*/ 	.word	0x000137e0


	//   ....[15]....
        /*008c*/ 	.word	0x00014800


	//----- nvinfo : EIATTR_EXIT_INSTR_OFFSETS
	.align		4
.L_1035:
        /*0090*/ 	.byte	0x04, 0x1c
        /*0092*/ 	.short	(.L_1037 - .L_1036)


	//   ....[0]....
.L_1036:
        /*0094*/ 	.word	0x0000f6b0


	//   ....[1]....
        /*0098*/ 	.word	0x00013a00


	//   ....[2]....
        /*009c*/ 	.word	0x00013a40


	//   ....[3]....
        /*00a0*/ 	.word	0x00013ae0


	//   ....[4]....
        /*00a4*/ 	.word	0x00013b20


	//   ....[5]....
        /*00a8*/ 	.word	0x00013b60


	//   ....[6]....
        /*00ac*/ 	.word	0x00013bf0


	//   ....[7]....
        /*00b0*/ 	.word	0x00013c10


	//   ....[8]....
        /*00b4*/ 	.word	0x00013cb0


	//   ....[9]....
        /*00b8*/ 	.word	0x00013d00


	//   ....[10]....
        /*00bc*/ 	.word	0x00013d50


	//   ....[11]....
        /*00c0*/ 	.word	0x00013e20


	//   ....[12]....
        /*00c4*/ 	.word	0x00013e80


	//   ....[13]....
        /*00c8*/ 	.word	0x00014010


	//   ....[14]....
        /*00cc*/ 	.word	0x00014170


	//   ....[15]....
        /*00d0*/ 	.word	0x000141b0


	//   ....[16]....
        /*00d4*/ 	.word	0x00014270


	//   ....[17]....
        /*00d8*/ 	.word	0x000143f0


	//   ....[18]....
        /*00dc*/ 	.word	0x00014570


	//   ....[19]....
        /*00e0*/ 	.word	0x000146d0


	//   ....[20]....
        /*00e4*/ 	.word	0x00014810


	//   ....[21]....
        /*00e8*/ 	.word	0x00014850


	//   ....[22]....
        /*00ec*/ 	.word	0x00014890


	//----- nvinfo : EIATTR_MAX_THREADS
	.align		4
.L_1037:
        /*00f0*/ 	.byte	0x04, 0x05
        /*00f2*/ 	.short	(.L_1039 - .L_1038)
.L_1038:
        /*00f4*/ 	.word	0x00000080
        /*00f8*/ 	.word	0x00000001
        /*00fc*/ 	.word	0x00000001


	//----- nvinfo : EIATTR_CRS_STACK_SIZE
	.align		4
.L_1039:
        /*0100*/ 	.byte	0x04, 0x1e
        /*0102*/ 	.short	(.L_1041 - .L_1040)
.L_1040:
        /*0104*/ 	.word	0x00000000
.L_1041:


//--------------------- .nv.info._ZN2at6native27unrolled_elementwise_kernelIZZZNS0_44_GLOBAL__N__40a83637_7_Lerp_cu_1520ed90_301318lerp_tensor_kernelERNS_18TensorIteratorBaseEENKUlvE0_clEvENKUlvE1_clEvEUlN3c104HalfES8_S8_E_St5arrayIPcLm4EELi4E23TrivialOffsetCalculatorILi3EjESD_ILi1EjENS0_6memory12LoadWithCastILi3EEENSG_13StoreWithCastILi1EEEEEviT_T0_T2_T3_T4_T5_ --------------------------
	.section	.nv.info._ZN2at6native27unrolled_elementwise_kernelIZZZNS0_44_GLOBAL__N__40a83637_7_Lerp_cu_1520ed90_301318lerp_tensor_kernelERNS_18TensorIteratorBaseEENKUlvE0_clEvENKUlvE1_clEvEUlN3c104HalfES8_S8_E_St5arrayIPcLm4EELi4E23TrivialOffsetCalculatorILi3EjESD_ILi1EjENS0_6memory12LoadWithCastILi3EEENSG_13StoreWithCastILi1EEEEEviT_T0_T2_T3_T4_T5_,"",@"SHT_CUDA_INFO"
	.sectionflags	@""
	.align	4


	//----- nvinfo : EIATTR_CUDA_API_VERSION
	.align		4
        /*0000*/ 	.byte	0x04, 0x37
        /*0002*/ 	.short	(.L_1043 - .L_1042)
.L_1042:
        /*0004*/ 	.word	0x00000082


	//----- nvinfo : EIATTR_SW2861232_WAR
	.align		4
.L_1043:
        /*0008*/ 	.byte	0x01, 0x35
	.zero		2


	//----- nvinfo : EIATTR_PARAM_CBANK
	.align		4
        /*000c*/ 	.byte	0x04, 0x0a
        /*000e*/ 	.short	(.L_1045 - .L_1044)
	.align		4
.L_1044:
        /*0010*/ 	.word	index@(.nv.constant0._ZN2at6native27unrolled_elementwise_kernelIZZZNS0_44_GLOBAL__N__40a83637_7_Lerp_cu_1520ed90_301318lerp_tensor_kernelERNS_18TensorIteratorBaseEENKUlvE0_clEvENKUlvE1_clEvEUlN3c104HalfES8_S8_E_St5arrayIPcLm4EELi4E23TrivialOffsetCalculatorILi3EjESD_ILi1EjENS0_6memory12LoadWithCastILi3EEENSG_13StoreWithCastILi1EEEEEviT_T0_T2_T3_T4_T5_)
        /*0014*/ 	.short	0x0160
        /*0016*/ 	.short	0x0044


	//----- nvinfo : EIATTR_CBANK_PARAM_SIZE
	.align		4
.L_1045:
        /*0018*/ 	.byte	0x03, 0x19
        /*001a*/ 	.short	0x0044


	//----- nvinfo : EIATTR_KPARAM_INFO
	.align		4
        /*001c*/ 	.byte	0x04, 0x17
        /*001e*/ 	.short	(.L_1047 - .L_1046)
.L_1046:
        /*0020*/ 	.word	0x00000000
        /*0024*/ 	.short	0x0006
        /*0026*/ 	.short	0x003c
        /*0028*/ 	.byte	0x00, 0xf0, 0x21, 0x00


	//----- nvinfo : EIATTR_KPARAM_INFO
	.align		4
.L_1047:
        /*002c*/ 	.byte	0x04, 0x17
        /*002e*/ 	.short	(.L_1049 - .L_1048)
.L_1048:
        /*0030*/ 	.word	0x00000000
        /*0034*/ 	.short	0x0005
        /*0036*/ 	.short	0x002c
        /*0038*/ 	.byte	0x00, 0xf0, 0x41, 0x00


	//----- nvinfo : EIATTR_KPARAM_INFO
	.align		4
.L_1049:
        /*003c*/ 	.byte	0x04, 0x17
        /*003e*/ 	.short	(.L_1051 - .L_1050)
.L_1050:
        /*0040*/ 	.word	0x00000000
        /*0044*/ 	.short	0x0004
        /*0046*/ 	.short	0x0029
        /*0048*/ 	.byte	0x00, 0xf0, 0x05, 0x00


	//----- nvinfo : EIATTR_KPARAM_INFO
	.align		4
.L_1051:
        /*004c*/ 	.byte	0x04, 0x17
        /*004e*/ 	.short	(.L_1053 - .L_1052)
.L_1052:
        /*0050*/ 	.word	0x00000000
        /*0054*/ 	.short	0x0003
        /*0056*/ 	.short	0x0028
        /*0058*/ 	.byte	0x00, 0xf0, 0x05, 0x00


	//----- nvinfo : EIATTR_KPARAM_INFO
	.align		4
.L_1053:
        /*005c*/ 	.byte	0x04, 0x17
        /*005e*/ 	.short	(.L_1055 - .L_1054)
.L_1054:
        /*0060*/ 	.word	0x00000000
        /*0064*/ 	.short	0x0002
        /*0066*/ 	.short	0x0008
        /*0068*/ 	.byte	0x00, 0xf0, 0x81, 0x00


	//----- nvinfo : EIATTR_KPARAM_INFO
	.align		4
.L_1055:
        /*006c*/ 	.byte	0x04, 0x17
        /*006e*/ 	.short	(.L_1057 - .L_1056)
.L_1056:
        /*0070*/ 	.word	0x00000000
        /*0074*/ 	.short	0x0001
        /*0076*/ 	.short	0x0004
        /*0078*/ 	.byte	0x00, 0xf0, 0x05, 0x00


	//----- nvinfo : EIATTR_KPARAM_INFO
	.align		4
.L_1057:
        /*007c*/ 	.byte	0x04, 0x17
        /*007e*/ 	.short	(.L_1059 - .L_1058)
.L_1058:
        /*0080*/ 	.word	0x00000000
        /*0084*/ 	.short	0x0000
        /*0086*/ 	.short	0x0000
        /*0088*/ 	.byte	0x00, 0xf0, 0x11, 0x00


	//----- nvinfo : EIATTR_MAXREG_COUNT
	.align		4
.L_1059:
        /*008c*/ 	.byte	0x03, 0x1b
        /*008e*/ 	.short	0x00ff


	//----- nvinfo : EIATTR_EXTERNS
	.align		4
        /*0090*/ 	.byte	0x04, 0x0f
        /*0092*/ 	.short	(.L_1061 - .L_1060)


	//   ....[0]....
	.align		4
.L_1060:
        /*0094*/ 	.word	index@(__assertfail)


	//----- nvinfo : EIATTR_MERCURY_ISA_VERSION
	.align		4
.L_1061:
        /*0098*/ 	.byte	0x03, 0x5f
        /*009a*/ 	.short	0x0000


	//----- nvinfo : EIATTR_SYSCALL_OFFSETS
	.align		4
        /*009c*/ 	.byte	0x04, 0x46
        /*009e*/ 	.short	(.L_1063 - .L_1062)


	//   ....[0]....
.L_1062:
        /*00a0*/ 	.word	0x000010a0


	//   ....[1]....
        /*00a4*/ 	.word	0x000020f0


	//   ....[2]....
        /*00a8*/ 	.word	0x00003140


	//   ....[3]....
        /*00ac*/ 	.word	0x00004210


	//   ....[4]....
        /*00b0*/ 	.word	0x00005260


	//   ....[5]....
        /*00b4*/ 	.word	0x000062a0


	//   ....[6]....
        /*00b8*/ 	.word	0x000073b0


	//   ....[7]....
        /*00bc*/ 	.word	0x00008410


	//   ....[8]....
        /*00c0*/ 	.word	0x00009470


	//   ....[9]....
        /*00c4*/ 	.word	0x0000a580


	//   ....[10]....
        /*00c8*/ 	.word	0x0000b5e0


	//   ....[11]....
        /*00cc*/ 	.word	0x0000c570


	//   ....[12]....
        /*00d0*/ 	.word	0x0000da60


	//   ....[13]....
        /*00d4*/ 	.word	0x0000ead0


	//   ....[14]....
        /*00d8*/ 	.word	0x0000fac0


	//   ....[15]....
        /*00dc*/ 	.word	0x00010ad0


	//----- nvinfo : EIATTR_EXIT_INSTR_OFFSETS
	.align		4
.L_1063:
        /*00e0*/ 	.byte	0x04, 0x1c
        /*00e2*/ 	.short	(.L_1065 - .L_1064)


	//   ....[0]....
.L_1064:
        /*00e4*/ 	.word	0x0000fb80


	//   ....[1]....
        /*00e8*/ 	.word	0x0000fcd0


	//   ....[2]....
        /*00ec*/ 	.word	0x0000fd10


	//   ....[3]....
        /*00f0*/ 	.word	0x0000fdb0


	//   ....[4]....
        /*00f4*/ 	.word	0x0000fdf0


	//   ....[5]....
        /*00f8*/ 	.word	0x0000fe30


	//   ....[6]....
        /*00fc*/ 	.word	0x0000fec0


	//   ....[7]....
        /*0100*/ 	.word	0x0000fee0


	//   ....[8]....
        /*0104*/ 	.word	0x0000ff80


	//   ....[9]....
        /*0108*/ 	.word	0x0000ffd0


	//   ....[10]....
        /*010c*/ 	.word	0x00010020


	//   ....[11]....
        /*0110*/ 	.word	0x000100f0


	//   ....[12]....
        /*0114*/ 	.word	0x00010150


	//   ....[13]....
        /*0118*/ 	.word	0x000102e0


	//   ....[14]....
        /*011c*/ 	.word	0x00010440


	//   ....[15]....
        /*0120*/ 	.word	0x00010480


	//   ....[16]....
        /*0124*/ 	.word	0x00010540


	//   ....[17]....
        /*0128*/ 	.word	0x000106c0


	//   ....[18]....
        /*012c*/ 	.word	0x00010840


	//   ....[19]....
        /*0130*/ 	.word	0x000109a0


	//   ....[20]....
        /*0134*/ 	.word	0x00010ae0


	//   ....[21]....
        /*0138*/ 	.word	0x00010b20


	//   ....[22]....
        /*013c*/ 	.word	0x00010b60


	//----- nvinfo : EIATTR_MAX_THREADS
	.align		4
.L_1065:
        /*0140*/ 	.byte	0x04, 0x05
        /*0142*/ 	.short	(.L_1067 - .L_1066)
.L_1066:
        /*0144*/ 	.word	0x00000080
        /*0148*/ 	.word	0x00000001
        /*014c*/ 	.word	0x00000001


	//----- nvinfo : EIATTR_CRS_STACK_SIZE
	.align		4
.L_1067:
        /*0150*/ 	.byte	0x04, 0x1e
        /*0152*/ 	.short	(.L_1069 - .L_1068)
.L_1068:
        /*0154*/ 	.word	0x00000000
.L_1069:


//--------------------- .nv.info._ZN2at6native18elementwise_kernelILi128ELi4EZNS0_22gpu_kernel_impl_nocastIZZZNS0_44_GLOBAL__N__40a83637_7_Lerp_cu_1520ed90_301318lerp_tensor_kernelERNS_18TensorIteratorBaseEENKUlvE0_clEvENKUlvE1_clEvEUlN3c104HalfES9_S9_E_EEvS5_RKT_EUliE_EEviT1_ --------------------------
	.section	.nv.info._ZN2at6native18elementwise_kernelILi128ELi4EZNS0_22gpu_kernel_impl_nocastIZZZNS0_44_GLOBAL__N__40a83637_7_Lerp_cu_1520ed90_301318lerp_tensor_kernelERNS_18TensorIteratorBaseEENKUlvE0_clEvENKUlvE1_clEvEUlN3c104HalfES9_S9_E_EEvS5_RKT_EUliE_EEviT1_,"",@"SHT_CUDA_INFO"
	.sectionflags	@""
	.align	4


	//----- nvinfo : EIATTR_CUDA_API_VERSION
	.align		4
        /*0000*/ 	.byte	0x04, 0x37
        /*0002*/ 	.short	(.L_1071 - .L_1070)
.L_1070:
        /*0004*/ 	.word	0x00000082


	//----- nvinfo : EIATTR_SW2861232_WAR
	.align		4
.L_1071:
        /*0008*/ 	.byte	0x01, 0x35
	.zero		2


	//----- nvinfo : EIATTR_PARAM_CBANK
	.align		4
        /*000c*/ 	.byte	0x04, 0x0a
        /*000e*/ 	.short	(.L_1073 - .L_1072)
	.align		4
.L_1072:
        /*0010*/ 	.word	index@(.nv.constant0._ZN2at6native18elementwise_kernelILi128ELi4EZNS0_22gpu_kernel_impl_nocastIZZZNS0_44_GLOBAL__N__40a83637_7_Lerp_cu_1520ed90_301318lerp_tensor_kernelERNS_18TensorIteratorBaseEENKUlvE0_clEvENKUlvE1_clEvEUlN3c104HalfES9_S9_E_EEvS5_RKT_EUliE_EEviT1_)
        /*0014*/ 	.short	0x0160
        /*0016*/ 	.short	0x02f8


	//----- nvinfo : EIATTR_CBANK_PARAM_SIZE
	.align		4
.L_1073:
        /*0018*/ 	.byte	0x03, 0x19
        /*001a*/ 	.short	0x02f8


	//----- nvinfo : EIATTR_KPARAM_INFO
	.align		4
        /*001c*/ 	.byte	0x04, 0x17
        /*001e*/ 	.short	(.L_1075 - .L_1074)
.L_1074:
        /*0020*/ 	.word	0x00000000
        /*0024*/ 	.short	0x0001
        /*0026*/ 	.short	0x0008
        /*0028*/ 	.byte	0x00, 0xf0, 0xc1, 0x0b


	//----- nvinfo : EIATTR_KPARAM_INFO
	.align		4
.L_1075:
        /*002c*/ 	.byte	0x04, 0x17
        /*002e*/ 	.short	(.L_1077 - .L_1076)
.L_1076:
        /*0030*/ 	.word	0x00000000
        /*0034*/ 	.short	0x0000
        /*0036*/ 	.short	0x0000
        /*0038*/ 	.byte	0x00, 0xf0, 0x11, 0x00


	//----- nvinfo : EIATTR_MAXREG_COUNT
	.align		4
.L_1077:
        /*003c*/ 	.byte	0x03, 0x1b
        /*003e*/ 	.short	0x0080


	//----- nvinfo : EIATTR_MERCURY_ISA_VERSION
	.align		4
        /*0040*/ 	.byte	0x03, 0x5f
        /*0042*/ 	.short	0x0000


	//----- nvinfo : EIATTR_EXIT_INSTR_OFFSETS
	.align		4
        /*0044*/ 	.byte	0x04, 0x1c
        /*0046*/ 	.short	(.L_1079 - .L_1078)


	//   ....[0]....
.L_1078:
        /*0048*/ 	.word	0x00003950


	//   ....[1]....
        /*004c*/ 	.word	0x00004c10


	//----- nvinfo : EIATTR_MAX_THREADS
	.align		4
.L_1079:
        /*0050*/ 	.byte	0x04, 0x05
        /*0052*/ 	.short	(.L_1081 - .L_1080)
.L_1080:
        /*0054*/ 	.word	0x00000080
        /*0058*/ 	.word	0x00000001
        /*005c*/ 	.word	0x00000001


	//----- nvinfo : EIATTR_CRS_STACK_SIZE
	.align		4
.L_1081:
        /*0060*/ 	.byte	0x04, 0x1e
        /*0062*/ 	.short	(.L_1083 - .L_1082)
.L_1082:
        /*0064*/ 	.word	0x00000000
.L_1083:


//--------------------- .nv.info._ZN2at6native27unrolled_elementwise_kernelIZZZNS0_44_GLOBAL__N__40a83637_7_Lerp_cu_1520ed90_301318lerp_tensor_kernelERNS_18TensorIteratorBaseEENKUlvE0_clEvENKUlvE1_clEvEUlN3c104HalfES8_S8_E_St5arrayIPcLm4EELi4E23TrivialOffsetCalculatorILi3EjESD_ILi1EjENS0_6memory15LoadWithoutCastENSG_16StoreWithoutCastEEEviT_T0_T2_T3_T4_T5_ --------------------------
	.section	.nv.info._ZN2at6native27unrolled_elementwise_kernelIZZZNS0_44_GLOBAL__N__40a83637_7_Lerp_cu_1520ed90_301318lerp_tensor_kernelERNS_18TensorIteratorBaseEENKUlvE0_clEvENKUlvE1_clEvEUlN3c104HalfES8_S8_E_St5arrayIPcLm4EELi4E23TrivialOffsetCalculatorILi3EjESD_ILi1EjENS0_6memory15LoadWithoutCastENSG_16StoreWithoutCastEEEviT_T0_T2_T3_T4_T5_,"",@"SHT_CUDA_INFO"
	.sectionflags	@""
	.align	4


	//----- nvinfo : EIATTR_CUDA_API_VERSION
	.align		4
        /*0000*/ 	.byte	0x04, 0x37
        /*0002*/ 	.short	(.L_1085 - .L_1084)
.L_1084:
        /*0004*/ 	.word	0x00000082


	//----- nvinfo : EIATTR_SW2861232_WAR
	.align		4
.L_1085:
        /*0008*/ 	.byte	0x01, 0x35
	.zero		2


	//----- nvinfo : EIATTR_PARAM_CBANK
	.align		4
        /*000c*/ 	.byte	0x04, 0x0a
        /*000e*/ 	.short	(.L_1087 - .L_1086)
	.align		4
.L_1086:
        /*0010*/ 	.word	index@(.nv.constant0._ZN2at6native27unrolled_elementwise_kernelIZZZNS0_44_GLOBAL__N__40a83637_7_Lerp_cu_1520ed90_301318lerp_tensor_kernelERNS_18TensorIteratorBaseEENKUlvE0_clEvENKUlvE1_clEvEUlN3c104HalfES8_S8_E_St5arrayIPcLm4EELi4E23TrivialOffsetCalculatorILi3EjESD_ILi1EjENS0_6memory15LoadWithoutCastENSG_16StoreWithoutCastEEEviT_T0_T2_T3_T4_T5_)
        /*0014*/ 	.short	0x0160
        /*0016*/ 	.short	0x002c


	//----- nvinfo : EIATTR_CBANK_PARAM_SIZE
	.align		4
.L_1087:
        /*0018*/ 	.byte	0x03, 0x19
        /*001a*/ 	.short	0x002c


	//----- nvinfo : EIATTR_KPARAM_INFO
	.align		4
        /*001c*/ 	.byte	0x04, 0x17
        /*001e*/ 	.short	(.L_1089 - .L_1088)
.L_1088:
        /*0020*/ 	.word	0x00000000
        /*0024*/ 	.short	0x0006
        /*0026*/ 	.short	0x002b
        /*0028*/ 	.byte	0x00, 0xf0, 0x05, 0x00


	//----- nvinfo : EIATTR_KPARAM_INFO
	.align		4
.L_1089:
        /*002c*/ 	.byte	0x04, 0x17
        /*002e*/ 	.short	(.L_1091 - .L_1090)
.L_1090:
        /*0030*/ 	.word	0x00000000
        /*0034*/ 	.short	0x0005
        /*0036*/ 	.short	0x002a
        /*0038*/ 	.byte	0x00, 0xf0, 0x05, 0x00


	//----- nvinfo : EIATTR_KPARAM_INFO
	.align		4
.L_1091:
        /*003c*/ 	.byte	0x04, 0x17
        /*003e*/ 	.short	(.L_1093 - .L_1092)
.L_1092:
        /*0040*/ 	.word	0x00000000
        /*0044*/ 	.short	0x0004
        /*0046*/ 	.short	0x0029
        /*0048*/ 	.byte	0x00, 0xf0, 0x05, 0x00


	//----- nvinfo : EIATTR_KPARAM_INFO
	.align		4
.L_1093:
        /*004c*/ 	.byte	0x04, 0x17
        /*004e*/ 	.short	(.L_1095 - .L_1094)
.L_1094:
        /*0050*/ 	.word	0x00000000
        /*0054*/ 	.short	0x0003
        /*0056*/ 	.short	0x0028
        /*0058*/ 	.byte	0x00, 0xf0, 0x05, 0x00


	//----- nvinfo : EIATTR_KPARAM_INFO
	.align		4
.L_1095:
        /*005c*/ 	.byte	0x04, 0x17
        /*005e*/ 	.short	(.L_1097 - .L_1096)
.L_1096:
        /*0060*/ 	.word	0x00000000
        /*0064*/ 	.short	0x0002
        /*0066*/ 	.short	0x0008
        /*0068*/ 	.byte	0x00, 0xf0, 0x81, 0x00


	//----- nvinfo : EIATTR_KPARAM_INFO
	.align		4
.L_1097:
        /*006c*/ 	.byte	0x04, 0x17
        /*006e*/ 	.short	(.L_1099 - .L_1098)
.L_1098:
        /*0070*/ 	.word	0x00000000
        /*0074*/ 	.short	0x0001
        /*0076*/ 	.short	0x0004
        /*0078*/ 	.byte	0x00, 0xf0, 0x05, 0x00


	//----- nvinfo : EIATTR_KPARAM_INFO
	.align		4
.L_1099:
        /*007c*/ 	.byte	0x04, 0x17
        /*007e*/ 	.short	(.L_1101 - .L_1100)
.L_1100:
        /*0080*/ 	.word	0x00000000
        /*0084*/ 	.short	0x0000
        /*0086*/ 	.short	0x0000
        /*0088*/ 	.byte	0x00, 0xf0, 0x11, 0x00


	//----- nvinfo : EIATTR_MAXREG_COUNT
	.align		4
.L_1101:
        /*008c*/ 	.byte	0x03, 0x1b
        /*008e*/ 	.short	0x00ff


	//----- nvinfo : EIATTR_MERCURY_ISA_VERSION
	.align		4
        /*0090*/ 	.byte	0x03, 0x5f
        /*0092*/ 	.short	0x0000


	//----- nvinfo : EIATTR_EXIT_INSTR_OFFSETS
	.align		4
        /*0094*/ 	.byte	0x04, 0x1c
        /*0096*/ 	.short	(.L_1103 - .L_1102)


	//   ....[0]....
.L_1102:
        /*0098*/ 	.word	0x00000860


	//   ....[1]....
        /*009c*/ 	.word	0x000008b0


	//----- nvinfo : EIATTR_MAX_THREADS
	.align		4
.L_1103:
        /*00a0*/ 	.byte	0x04, 0x05
        /*00a2*/ 	.short	(.L_1105 - .L_1104)
.L_1104:
        /*00a4*/ 	.word	0x00000080
        /*00a8*/ 	.word	0x00000001
        /*00ac*/ 	.word	0x00000001


	//----- nvinfo : EIATTR_CRS_STACK_SIZE
	.align		4
.L_1105:
        /*00b0*/ 	.byte	0x04, 0x1e
        /*00b2*/ 	.short	(.L_1107 - .L_1106)
.L_1106:
        /*00b4*/ 	.word	0x00000000
.L_1107:


//--------------------- .nv.info._ZN2at6native29vectorized_elementwise_kernelILi2EZZZNS0_44_GLOBAL__N__40a83637_7_Lerp_cu_1520ed90_301318lerp_tensor_kernelERNS_18TensorIteratorBaseEENKUlvE0_clEvENKUlvE1_clEvEUlN3c104HalfES8_S8_E_St5arrayIPcLm4EEEEviT0_T1_ --------------------------
	.section	.nv.info._ZN2at6native29vectorized_elementwise_kernelILi2EZZZNS0_44_GLOBAL__N__40a83637_7_Lerp_cu_1520ed90_301318lerp_tensor_kernelERNS_18TensorIteratorBaseEENKUlvE0_clEvENKUlvE1_clEvEUlN3c104HalfES8_S8_E_St5arrayIPcLm4EEEEviT0_T1_,"",@"SHT_CUDA_INFO"
	.sectionflags	@""
	.align	4


	//----- nvinfo : EIATTR_CUDA_API_VERSION
	.align		4
        /*0000*/ 	.byte	0x04, 0x37
        /*0002*/ 	.short	(.L_1109 - .L_1108)
.L_1108:
        /*0004*/ 	.word	0x00000082


	//----- nvinfo : EIATTR_SW2861232_WAR
	.align		4
.L_1109:
        /*0008*/ 	.byte	0x01, 0x35
	.zero		2


	//----- nvinfo : EIATTR_PARAM_CBANK
	.align		4
        /*000c*/ 	.byte	0x04, 0x0a
        /*000e*/ 	.short	(.L_1111 - .L_1110)
	.align		4
.L_1110:
        /*0010*/ 	.word	index@(.nv.constant0._ZN2at6native29vectorized_elementwise_kernelILi2EZZZNS0_44_GLOBAL__N__40a83637_7_Lerp_cu_1520ed90_301318lerp_tensor_kernelERNS_18TensorIteratorBaseEENKUlvE0_clEvENKUlvE1_clEvEUlN3c104HalfES8_S8_E_St5arrayIPcLm4EEEEviT0_T1_)
        /*0014*/ 	.short	0x0160
        /*0016*/ 	.short	0x0028


	//----- nvinfo : EIATTR_CBANK_PARAM_SIZE
	.align		4
.L_1111:
        /*0018*/ 	.byte	0x03, 0x19
        /*001a*/ 	.short	0x0028


	//----- nvinfo : EIATTR_KPARAM_INFO
	.align		4
        /*001c*/ 	.byte	0x04, 0x17
        /*001e*/ 	.short	(.L_1113 - .L_1112)
.L_1112:
        /*0020*/ 	.word	0x00000000
        /*0024*/ 	.short	0x0002
        /*0026*/ 	.short	0x0008
        /*0028*/ 	.byte	0x00, 0xf0, 0x81, 0x00


	//----- nvinfo : EIATTR_KPARAM_INFO
	.align		4
.L_1113:
        /*002c*/ 	.byte	0x04, 0x17
        /*002e*/ 	.short	(.L_1115 - .L_1114)
.L_1114:
        /*0030*/ 	.word	0x00000000
        /*0034*/ 	.short	0x0001
        /*0036*/ 	.short	0x0004
        /*0038*/ 	.byte	0x00, 0xf0, 0x05, 0x00


	//----- nvinfo : EIATTR_KPARAM_INFO
	.align		4
.L_1115:
        /*003c*/ 	.byte	0x04, 0x17
        /*003e*/ 	.short	(.L_1117 - .L_1116)
.L_1116:
        /*0040*/ 	.word	0x00000000
        /*0044*/ 	.short	0x0000
        /*0046*/ 	.short	0x0000
        /*0048*/ 	.byte	0x00, 0xf0, 0x11, 0x00


	//----- nvinfo : EIATTR_MAXREG_COUNT
	.align		4
.L_1117:
        /*004c*/ 	.byte	0x03, 0x1b
        /*004e*/ 	.short	0x00ff


	//----- nvinfo : EIATTR_MERCURY_ISA_VERSION
	.align		4
        /*0050*/ 	.byte	0x03, 0x5f
        /*0052*/ 	.short	0x0000


	//----- nvinfo : EIATTR_EXIT_INSTR_OFFSETS
	.align		4
        /*0054*/ 	.byte	0x04, 0x1c
        /*0056*/ 	.short	(.L_1119 - .L_1118)


	//   ....[0]....
.L_1118:
        /*0058*/ 	.word	0x00000650


	//   ....[1]....
        /*005c*/ 	.word	0x00001740


	//   ....[2]....
        /*0060*/ 	.word	0x000017a0


	//----- nvinfo : EIATTR_MAX_THREADS
	.align		4
.L_1119:
        /*0064*/ 	.byte	0x04, 0x05
        /*0066*/ 	.short	(.L_1121 - .L_1120)
.L_1120:
        /*0068*/ 	.word	0x00000080
        /*006c*/ 	.word	0x00000001
        /*0070*/ 	.word	0x00000001


	//----- nvinfo : EIATTR_CRS_STACK_SIZE
	.align		4
.L_1121:
        /*0074*/ 	.byte	0x04, 0x1e
        /*0076*/ 	.short	(.L_1123 - .L_1122)
.L_1122:
        /*0078*/ 	.word	0x00000000
.L_1123:


//--------------------- .nv.info._ZN2at6native29vectorized_elementwise_kernelILi4EZZZNS0_44_GLOBAL__N__40a83637_7_Lerp_cu_1520ed90_301318lerp_tensor_kernelERNS_18TensorIteratorBaseEENKUlvE0_clEvENKUlvE1_clEvEUlN3c104HalfES8_S8_E_St5arrayIPcLm4EEEEviT0_T1_ --------------------------
	.section	.nv.info._ZN2at6native29vectorized_elementwise_kernelILi4EZZZNS0_44_GLOBAL__N__40a83637_7_Lerp_cu_1520ed90_301318lerp_tensor_kernelERNS_18TensorIteratorBaseEENKUlvE0_clEvENKUlvE1_clEvEUlN3c104HalfES8_S8_E_St5arrayIPcLm4EEEEviT0_T1_,"",@"SHT_CUDA_INFO"
	.sectionflags	@""
	.align	4


	//----- nvinfo : EIATTR_CUDA_API_VERSION
	.align		4
        /*0000*/ 	.byte	0x04, 0x37
        /*0002*/ 	.short	(.L_1125 - .L_1124)
.L_1124:
        /*0004*/ 	.word	0x00000082


	//----- nvinfo : EIATTR_SW2861232_WAR
	.align		4
.L_1125:
        /*0008*/ 	.byte	0x01, 0x35
	.zero		2


	//----- nvinfo : EIATTR_PARAM_CBANK
	.align		4
        /*000c*/ 	.byte	0x04, 0x0a
        /*000e*/ 	.short	(.L_1127 - .L_1126)
	.align		4
.L_1126:
        /*0010*/ 	.word	index@(.nv.constant0._ZN2at6native29vectorized_elementwise_kernelILi4EZZZNS0_44_GLOBAL__N__40a83637_7_Lerp_cu_1520ed90_301318lerp_tensor_kernelERNS_18TensorIteratorBaseEENKUlvE0_clEvENKUlvE1_clEvEUlN3c104HalfES8_S8_E_St5arrayIPcLm4EEEEviT0_T1_)
        /*0014*/ 	.short	0x0160
        /*0016*/ 	.short	0x0028


	//----- nvinfo : EIATTR_CBANK_PARAM_SIZE
	.align		4
.L_1127:
        /*0018*/ 	.byte	0x03, 0x19
        /*001a*/ 	.short	0x0028


	//----- nvinfo : EIATTR_KPARAM_INFO
	.align		4
        /*001c*/ 	.byte	0x04, 0x17
        /*001e*/ 	.short	(.L_1129 - .L_1128)
.L_1128:
        /*0020*/ 	.word	0x00000000
        /*0024*/ 	.short	0x0002
        /*0026*/ 	.short	0x0008
        /*0028*/ 	.byte	0x00, 0xf0, 0x81, 0x00


	//----- nvinfo : EIATTR_KPARAM_INFO
	.align		4
.L_1129:
        /*002c*/ 	.byte	0x04, 0x17
        /*002e*/ 	.short	(.L_1131 - .L_1130)
.L_1130:
        /*0030*/ 	.word	0x00000000
        /*0034*/ 	.short	0x0001
        /*0036*/ 	.short	0x0004
        /*0038*/ 	.byte	0x00, 0xf0, 0x05, 0x00


	//----- nvinfo : EIATTR_KPARAM_INFO
	.align		4
.L_1131:
        /*003c*/ 	.byte	0x04, 0x17
        /*003e*/ 	.short	(.L_1133 - .L_1132)
.L_1132:
        /*0040*/ 	.word	0x00000000
        /*0044*/ 	.short	0x0000
        /*0046*/ 	.short	0x0000
        /*0048*/ 	.byte	0x00, 0xf0, 0x11, 0x00


	//----- nvinfo : EIATTR_MAXREG_COUNT
	.align		4
.L_1133:
        /*004c*/ 	.byte	0x03, 0x1b
        /*004e*/ 	.short	0x00ff


	//----- nvinfo : EIATTR_MERCURY_ISA_VERSION
	.align		4
        /*0050*/ 	.byte	0x03, 0x5f
        /*0052*/ 	.short	0x0000


	//----- nvinfo : EIATTR_EXIT_INSTR_OFFSETS
	.align		4
        /*0054*/ 	.byte	0x04, 0x1c
        /*0056*/ 	.short	(.L_1135 - .L_1134)


	//   ....[0]....
.L_1134:
        /*0058*/ 	.word	0x000005d0


	//   ....[1]....
        /*005c*/ 	.word	0x000016c0


	//   ....[2]....
        /*0060*/ 	.word	0x00001720


	//----- nvinfo : EIATTR_MAX_THREADS
	.align		4
.L_1135:
        /*0064*/ 	.byte	0x04, 0x05
        /*0066*/ 	.short	(.L_1137 - .L_1136)
.L_1136:
        /*0068*/ 	.word	0x00000080
        /*006c*/ 	.word	0x00000001
        /*0070*/ 	.word	0x00000001


	//----- nvinfo : EIATTR_CRS_STACK_SIZE
	.align		4
.L_1137:
        /*0074*/ 	.byte	0x04, 0x1e
        /*0076*/ 	.short	(.L_1139 - .L_1138)
.L_1138:
        /*0078*/ 	.word	0x00000000
.L_1139:


//--------------------- .nv.info._ZN2at6native29vectorized_elementwise_kernelILi8EZZZNS0_44_GLOBAL__N__40a83637_7_Lerp_cu_1520ed90_301318lerp_tensor_kernelERNS_18TensorIteratorBaseEENKUlvE0_clEvENKUlvE1_clEvEUlN3c104HalfES8_S8_E_St5arrayIPcLm4EEEEviT0_T1_ --------------------------
	.section	.nv.info._ZN2at6native29vectorized_elementwise_kernelILi8EZZZNS0_44_GLOBAL__N__40a83637_7_Lerp_cu_1520ed90_301318lerp_tensor_kernelERNS_18TensorIteratorBaseEENKUlvE0_clEvENKUlvE1_clEvEUlN3c104HalfES8_S8_E_St5arrayIPcLm4EEEEviT0_T1_,"",@"SHT_CUDA_INFO"
	.sectionflags	@""
	.align	4


	//----- nvinfo : EIATTR_CUDA_API_VERSION
	.align		4
        /*0000*/ 	.byte	0x04, 0x37
        /*0002*/ 	.short	(.L_1141 - .L_1140)
.L_1140:
        /*0004*/ 	.word	0x00000082


	//----- nvinfo : EIATTR_SW2861232_WAR
	.align		4
.L_1141:
        /*0008*/ 	.byte	0x01, 0x35
	.zero		2


	//----- nvinfo : EIATTR_PARAM_CBANK
	.align		4
        /*000c*/ 	.byte	0x04, 0x0a
        /*000e*/ 	.short	(.L_1143 - .L_1142)
	.align		4
.L_1142:
        /*0010*/ 	.word	index@(.nv.constant0._ZN2at6native29vectorized_elementwise_kernelILi8EZZZNS0_44_GLOBAL__N__40a83637_7_Lerp_cu_1520ed90_301318lerp_tensor_kernelERNS_18TensorIteratorBaseEENKUlvE0_clEvENKUlvE1_clEvEUlN3c104HalfES8_S8_E_St5arrayIPcLm4EEEEviT0_T1_)
        /*0014*/ 	.short	0x0160
        /*0016*/ 	.short	0x0028


	//----- nvinfo : EIATTR_CBANK_PARAM_SIZE
	.align		4
.L_1143:
        /*0018*/ 	.byte	0x03, 0x19
        /*001a*/ 	.short	0x0028


	//----- nvinfo : EIATTR_KPARAM_INFO
	.align		4
        /*001c*/ 	.byte	0x04, 0x17
        /*001e*/ 	.short	(.L_1145 - .L_1144)
.L_1144:
        /*0020*/ 	.word	0x00000000
        /*0024*/ 	.short	0x0002
        /*0026*/ 	.short	0x0008
        /*0028*/ 	.byte	0x00, 0xf0, 0x81, 0x00


	//----- nvinfo : EIATTR_KPARAM_INFO
	.align		4
.L_1145:
        /*002c*/ 	.byte	0x04, 0x17
        /*002e*/ 	.short	(.L_1147 - .L_1146)
.L_1146:
        /*0030*/ 	.word	0x00000000
        /*0034*/ 	.short	0x0001
        /*0036*/ 	.short	0x0004
        /*0038*/ 	.byte	0x00, 0xf0, 0x05, 0x00


	//----- nvinfo : EIATTR_KPARAM_INFO
	.align		4
.L_1147:
        /*003c*/ 	.byte	0x04, 0x17
        /*003e*/ 	.short	(.L_1149 - .L_1148)
.L_1148:
        /*0040*/ 	.word	0x00000000
        /*0044*/ 	.short	0x0000
        /*0046*/ 	.short	0x0000
        /*0048*/ 	.byte	0x00, 0xf0, 0x11, 0x00


	//----- nvinfo : EIATTR_MAXREG_COUNT
	.align		4
.L_1149:
        /*004c*/ 	.byte	0x03, 0x1b
        /*004e*/ 	.short	0x00ff


	//----- nvinfo : EIATTR_MERCURY_ISA_VERSION
	.align		4
        /*0050*/ 	.byte	0x03, 0x5f
        /*0052*/ 	.short	0x0000


	//----- nvinfo : EIATTR_EXIT_INSTR_OFFSETS
	.align		4
        /*0054*/ 	.byte	0x04, 0x1c
        /*0056*/ 	.short	(.L_1151 - .L_1150)


	//   ....[0]....
.L_1150:
        /*0058*/ 	.word	0x00000010


	//----- nvinfo : EIATTR_MAX_THREADS
	.align		4
.L_1151:
        /*005c*/ 	.byte	0x04, 0x05
        /*005e*/ 	.short	(.L_1153 - .L_1152)
.L_1152:
        /*0060*/ 	.word	0x00000080
        /*0064*/ 	.word	0x00000001
        /*0068*/ 	.word	0x00000001
.L_1153:


//--------------------- .nv.info._ZN2at6native18elementwise_kernelILi128ELi4EZNS0_15gpu_kernel_implIZZZNS0_44_GLOBAL__N__40a83637_7_Lerp_cu_1520ed90_301318lerp_tensor_kernelERNS_18TensorIteratorBaseEENKUlvE0_clEvENKUlvE0_clEvEUlfffE_EEvS5_RKT_EUliE_EEviT1_ --------------------------
	.section	.nv.info._ZN2at6native18elementwise_kernelILi128ELi4EZNS0_15gpu_kernel_implIZZZNS0_44_GLOBAL__N__40a83637_7_Lerp_cu_1520ed90_301318lerp_tensor_kernelERNS_18TensorIteratorBaseEENKUlvE0_clEvENKUlvE0_clEvEUlfffE_EEvS5_RKT_EUliE_EEviT1_,"",@"SHT_CUDA_INFO"
	.sectionflags	@""
	.align	4


	//----- nvinfo : EIATTR_CUDA_API_VERSION
	.align		4
        /*0000*/ 	.byte	0x04, 0x37
        /*0002*/ 	.short	(.L_1155 - .L_1154)
.L_1154:
        /*0004*/ 	.word	0x00000082


	//----- nvinfo : EIATTR_SW2861232_WAR
	.align		4
.L_1155:
        /*0008*/ 	.byte	0x01, 0x35
	.zero		2


	//----- nvinfo : EIATTR_PARAM_CBANK
	.align		4
        /*000c*/ 	.byte	0x04, 0x0a
        /*000e*/ 	.short	(.L_1157 - .L_1156)
	.align		4
.L_1156:
        /*0010*/ 	.word	index@(.nv.constant0._ZN2at6native18elementwise_kernelILi128ELi4EZNS0_15gpu_kernel_implIZZZNS0_44_GLOBAL__N__40a83637_7_Lerp_cu_1520ed90_301318lerp_tensor_kernelERNS_18TensorIteratorBaseEENKUlvE0_clEvENKUlvE0_clEvEUlfffE_EEvS5_RKT_EUliE_EEviT1_)
        /*0014*/ 	.short	0x0160
        /*0016*/ 	.short	0x02f8


	//----- nvinfo : EIATTR_CBANK_PARAM_SIZE
	.align		4
.L_1157:
        /*0018*/ 	.byte	0x03, 0x19
        /*001a*/ 	.short	0x02f8


	//----- nvinfo : EIATTR_KPARAM_INFO
	.align		4
        /*001c*/ 	.byte	0x04, 0x17
        /*001e*/ 	.short	(.L_1159 - .L_1158)
.L_1158:
        /*0020*/ 	.word	0x00000000
        /*0024*/ 	.short	0x0001
        /*0026*/ 	.short	0x0008
        /*0028*/ 	.byte	0x00, 0xf0, 0xc1, 0x0b


	//----- nvinfo : EIATTR_KPARAM_INFO
	.align		4
.L_1159:
        /*002c*/ 	.byte	0x04, 0x17
        /*002e*/ 	.short	(.L_1161 - .L_1160)
.L_1160:
        /*0030*/ 	.word	0x00000000
        /*0034*/ 	.short	0x0000
        /*0036*/ 	.short	0x0000
        /*0038*/ 	.byte	0x00, 0xf0, 0x11, 0x00


	//----- nvinfo : EIATTR_MAXREG_COUNT
	.align		4
.L_1161:
        /*003c*/ 	.byte	0x03, 0x1b
        /*003e*/ 	.short	0x0080


	//----- nvinfo : EIATTR_EXTERNS
	.align		4
        /*0040*/ 	.byte	0x04, 0x0f
        /*0042*/ 	.short	(.L_1163 - .L_1162)


	//   ....[0]....
	.align		4
.L_1162:
        /*0044*/ 	.word	index@(__assertfail)


	//----- nvinfo : EIATTR_MERCURY_ISA_VERSION
	.align		4
.L_1163:
        /*0048*/ 	.byte	0x03, 0x5f
        /*004a*/ 	.short	0x0000


	//----- nvinfo : EIATTR_SYSCALL_OFFSETS
	.align		4
        /*004c*/ 	.byte	0x04, 0x46
        /*004e*/ 	.short	(.L_1165 - .L_1164)


	//   ....[0]....
.L_1164:
        /*0050*/ 	.word	0x00001fa0


	//   ....[1]....
        /*0054*/ 	.word	0x00002da0


	//   ....[2]....
        /*0058*/ 	.word	0x00003ba0


	//   ....[3]....
        /*005c*/ 	.word	0x00004a70


	//   ....[4]....
        /*0060*/ 	.word	0x00006a60


	//   ....[5]....
        /*0064*/ 	.word	0x00007860


	//   ....[6]....
        /*0068*/ 	.word	0x00008660


	//   ....[7]....
        /*006c*/ 	.word	0x00009530


	//   ....[8]....
        /*0070*/ 	.word	0x0000b4f0


	//   ....[9]....
        /*0074*/ 	.word	0x0000c2f0


	//   ....[10]....
        /*0078*/ 	.word	0x0000d0f0


	//   ....[11]....
        /*007c*/ 	.word	0x0000dfc0


	//   ....[12]....
        /*0080*/ 	.word	0x0000ff90


	//   ....[13]....
        /*0084*/ 	.word	0x00010d90


	//   ....[14]....
        /*0088*/ 	.word	0x00011b90


	//   ....[15]....
        /*008c*/ 	.word	0x00012a60


	//----- nvinfo : EIATTR_EXIT_INSTR_OFFSETS
	.align		4
.L_1165:
        /*0090*/ 	.byte	0x04, 0x1c
        /*0092*/ 	.short	(.L_1167 - .L_1166)


	//   ....[0]....
.L_1166:
        /*0094*/ 	.word	0x0000e060


	//   ....[1]....
        /*0098*/ 	.word	0x00011d50


	//   ....[2]....
        /*009c*/ 	.word	0x00011d90


	//   ....[3]....
        /*00a0*/ 	.word	0x00011e20


	//   ....[4]....
        /*00a4*/ 	.word	0x00011e50


	//   ....[5]....
        /*00a8*/ 	.word	0x00011e80


	//   ....[6]....
        /*00ac*/ 	.word	0x00011f00


	//   ....[7]....
        /*00b0*/ 	.word	0x00011f30


	//   ....[8]....
        /*00b4*/ 	.word	0x00011fc0


	//   ....[9]....
        /*00b8*/ 	.word	0x00012000


	//   ....[10]....
        /*00bc*/ 	.word	0x00012040


	//   ....[11]....
        /*00c0*/ 	.word	0x00012100


	//   ....[12]....
        /*00c4*/ 	.word	0x00012150


	//   ....[13]....
        /*00c8*/ 	.word	0x000122d0


	//   ....[14]....
        /*00cc*/ 	.word	0x00012420


	//   ....[15]....
        /*00d0*/ 	.word	0x00012450


	//   ....[16]....
        /*00d4*/ 	.word	0x00012500


	//   ....[17]....
        /*00d8*/ 	.word	0x00012670


	//   ....[18]....
        /*00dc*/ 	.word	0x000127e0


	//   ....[19]....
        /*00e0*/ 	.word	0x00012930


	//   ....[20]....
        /*00e4*/ 	.word	0x00012a70


	//   ....[21]....
        /*00e8*/ 	.word	0x00012aa0


	//   ....[22]....
        /*00ec*/ 	.word	0x00012ad0


	//----- nvinfo : EIATTR_MAX_THREADS
	.align		4
.L_1167:
        /*00f0*/ 	.byte	0x04, 0x05
        /*00f2*/ 	.short	(.L_1169 - .L_1168)
.L_1168:
        /*00f4*/ 	.word	0x00000080
        /*00f8*/ 	.word	0x00000001
        /*00fc*/ 	.word	0x00000001


	//----- nvinfo : EIATTR_CRS_STACK_SIZE
	.align		4
.L_1169:
        /*0100*/ 	.byte	0x04, 0x1e
        /*0102*/ 	.short	(.L_1171 - .L_1170)
.L_1170:
        /*0104*/ 	.word	0x00000000
.L_1171:


//--------------------- .nv.info._ZN2at6native27unrolled_elementwise_kernelIZZZNS0_44_GLOBAL__N__40a83637_7_Lerp_cu_1520ed90_301318lerp_tensor_kernelERNS_18TensorIteratorBaseEENKUlvE0_clEvENKUlvE0_clEvEUlfffE_St5arrayIPcLm4EELi4E23TrivialOffsetCalculatorILi3EjESB_ILi1EjENS0_6memory12LoadWithCastILi3EEENSE_13StoreWithCastILi1EEEEEviT_T0_T2_T3_T4_T5_ --------------------------
	.section	.nv.info._ZN2at6native27unrolled_elementwise_kernelIZZZNS0_44_GLOBAL__N__40a83637_7_Lerp_cu_1520ed90_301318lerp_tensor_kernelERNS_18TensorIteratorBaseEENKUlvE0_clEvENKUlvE0_clEvEUlfffE_St5arrayIPcLm4EELi4E23TrivialOffsetCalculatorILi3EjESB_ILi1EjENS0_6memory12LoadWithCastILi3EEENSE_13StoreWithCastILi1EEEEEviT_T0_T2_T3_T4_T5_,"",@"SHT_CUDA_INFO"
	.sectionflags	@""
	.align	4


	//----- nvinfo : EIATTR_CUDA_API_VERSION
	.align		4
        /*0000*/ 	.byte	0x04, 0x37
        /*0002*/ 	.short	(.L_1173 - .L_1172)
.L_1172:
        /*0004*/ 	.word	0x00000082


	//----- nvinfo : EIATTR_SW2861232_WAR
	.align		4
.L_1173:
        /*0008*/ 	.byte	0x01, 0x35
	.zero		2


	//----- nvinfo : EIATTR_PARAM_CBANK
	.align		4
        /*000c*/ 	.byte	0x04, 0x0a
        /*000e*/ 	.short	(.L_1175 - .L_1174)
	.align		4
.L_1174:
        /*0010*/ 	.word	index@(.nv.constant0._ZN2at6native27unrolled_elementwise_kernelIZZZNS0_44_GLOBAL__N__40a83637_7_Lerp_cu_1520ed90_301318lerp_tensor_kernelERNS_18TensorIteratorBaseEENKUlvE0_clEvENKUlvE0_clEvEUlfffE_St5arrayIPcLm4EELi4E23TrivialOffsetCalculatorILi3EjESB_ILi1EjENS0_6memory12LoadWithCastILi3EEENSE_13StoreWithCastILi1EEEEEviT_T0_T2_T3_T4_T5_)
        /*0014*/ 	.short	0x0160
        /*0016*/ 	.short	0x0044


	//----- nvinfo : EIATTR_CBANK_PARAM_SIZE
	.align		4
.L_1175:
        /*0018*/ 	.byte	0x03, 0x19
        /*001a*/ 	.short	0x0044


	//----- nvinfo : EIATTR_KPARAM_INFO
	.align		4
        /*001c*/ 	.byte	0x04, 0x17
        /*001e*/ 	.short	(.L_1177 - .L_1176)
.L_1176:
        /*0020*/ 	.word	0x00000000
        /*0024*/ 	.short	0x0006
        /*0026*/ 	.short	0x003c
        /*0028*/ 	.byte	0x00, 0xf0, 0x21, 0x00


	//----- nvinfo : EIATTR_KPARAM_INFO
	.align		4
.L_1177:
        /*002c*/ 	.byte	0x04, 0x17
        /*002e*/ 	.short	(.L_1179 - .L_1178)
.L_1178:
        /*0030*/ 	.word	0x00000000
        /*0034*/ 	.short	0x0005
        /*0036*/ 	.short	0x002c
        /*0038*/ 	.byte	0x00, 0xf0, 0x41, 0x00


	//----- nvinfo : EIATTR_KPARAM_INFO
	.align		4
.L_1179:
        /*003c*/ 	.byte	0x04, 0x17
        /*003e*/ 	.short	(.L_1181 - .L_1180)
.L_1180:
        /*0040*/ 	.word	0x00000000
        /*0044*/ 	.short	0x0004
        /*0046*/ 	.short	0x0029
        /*0048*/ 	.byte	0x00, 0xf0, 0x05, 0x00


	//----- nvinfo : EIATTR_KPARAM_INFO
	.align		4
.L_1181:
        /*004c*/ 	.byte	0x04, 0x17
        /*004e*/ 	.short	(.L_1183 - .L_1182)
.L_1182:
        /*0050*/ 	.word	0x00000000
        /*0054*/ 	.short	0x0003
        /*0056*/ 	.short	0x0028
        /*0058*/ 	.byte	0x00, 0xf0, 0x05, 0x00


	//----- nvinfo : EIATTR_KPARAM_INFO
	.align		4
.L_1183:
        /*005c*/ 	.byte	0x04, 0x17
        /*005e*/ 	.short	(.L_1185 - .L_1184)
.L_1184:
        /*0060*/ 	.word	0x00000000
        /*0064*/ 	.short	0x0002
        /*0066*/ 	.short	0x0008
        /*0068*/ 	.byte	0x00, 0xf0, 0x81, 0x00


	//----- nvinfo : EIATTR_KPARAM_INFO
	.align		4
.L_1185:
        /*006c*/ 	.byte	0x04, 0x17
        /*006e*/ 	.short	(.L_1187 - .L_1186)
.L_1186:
        /*0070*/ 	.word	0x00000000
        /*0074*/ 	.short	0x0001
        /*0076*/ 	.short	0x0004
        /*0078*/ 	.byte	0x00, 0xf0, 0x05, 0x00


	//----- nvinfo : EIATTR_KPARAM_INFO
	.align		4
.L_1187:
        /*007c*/ 	.byte	0x04, 0x17
        /*007e*/ 	.short	(.L_1189 - .L_1188)
.L_1188:
        /*0080*/ 	.word	0x00000000
        /*0084*/ 	.short	0x0000
        /*0086*/ 	.short	0x0000
        /*0088*/ 	.byte	0x00, 0xf0, 0x11, 0x00


	//----- nvinfo : EIATTR_MAXREG_COUNT
	.align		4
.L_1189:
        /*008c*/ 	.byte	0x03, 0x1b
        /*008e*/ 	.short	0x00ff


	//----- nvinfo : EIATTR_EXTERNS
	.align		4
        /*0090*/ 	.byte	0x04, 0x0f
        /*0092*/ 	.short	(.L_1191 - .L_1190)


	//   ....[0]....
	.align		4
.L_1190:
        /*0094*/ 	.word	index@(__assertfail)


	//----- nvinfo : EIATTR_MERCURY_ISA_VERSION
	.align		4
.L_1191:
        /*0098*/ 	.byte	0x03, 0x5f
        /*009a*/ 	.short	0x0000


	//----- nvinfo : EIATTR_SYSCALL_OFFSETS
	.align		4
        /*009c*/ 	.byte	0x04, 0x46
        /*009e*/ 	.short	(.L_1193 - .L_1192)


	//   ....[0]....
.L_1192:
        /*00a0*/ 	.word	0x00000e70


	//   ....[1]....
        /*00a4*/ 	.word	0x00001c70


	//   ....[2]....
        /*00a8*/ 	.word	0x00002a70


	//   ....[3]....
        /*00ac*/ 	.word	0x000038f0


	//   ....[4]....
        /*00b0*/ 	.word	0x000046f0


	//   ....[5]....
        /*00b4*/ 	.word	0x000054f0


	//   ....[6]....
        /*00b8*/ 	.word	0x00006380


	//   ....[7]....
        /*00bc*/ 	.word	0x00007180


	//   ....[8]....
        /*00c0*/ 	.word	0x00007f80


	//   ....[9]....
        /*00c4*/ 	.word	0x00008e00


	//   ....[10]....
        /*00c8*/ 	.word	0x00009c00


	//   ....[11]....
        /*00cc*/ 	.word	0x0000a9d0


	//   ....[12]....
        /*00d0*/ 	.word	0x0000bbc0


	//   ....[13]....
        /*00d4*/ 	.word	0x0000cad0


	//   ....[14]....
        /*00d8*/ 	.word	0x0000d9a0


	//   ....[15]....
        /*00dc*/ 	.word	0x0000e870


	//----- nvinfo : EIATTR_EXIT_INSTR_OFFSETS
	.align		4
.L_1193:
        /*00e0*/ 	.byte	0x04, 0x1c
        /*00e2*/ 	.short	(.L_1195 - .L_1194)


	//   ....[0]....
.L_1194:
        /*00e4*/ 	.word	0x0000da40


	//   ....[1]....
        /*00e8*/ 	.word	0x0000db60


	//   ....[2]....
        /*00ec*/ 	.word	0x0000dba0


	//   ....[3]....
        /*00f0*/ 	.word	0x0000dc30


	//   ....[4]....
        /*00f4*/ 	.word	0x0000dc60


	//   ....[5]....
        /*00f8*/ 	.word	0x0000dc90


	//   ....[6]....
        /*00fc*/ 	.word	0x0000dd10


	//   ....[7]....
        /*0100*/ 	.word	0x0000dd40


	//   ....[8]....
        /*0104*/ 	.word	0x0000ddd0


	//   ....[9]....
        /*0108*/ 	.word	0x0000de10


	//   ....[10]....
        /*010c*/ 	.word	0x0000de50


	//   ....[11]....
        /*0110*/ 	.word	0x0000df10


	//   ....[12]....
        /*0114*/ 	.word	0x0000df60


	//   ....[13]....
        /*0118*/ 	.word	0x0000e0e0


	//   ....[14]....
        /*011c*/ 	.word	0x0000e230


	//   ....[15]....
        /*0120*/ 	.word	0x0000e260


	//   ....[16]....
        /*0124*/ 	.word	0x0000e310


	//   ....[17]....
        /*0128*/ 	.word	0x0000e480


	//   ....[18]....
        /*012c*/ 	.word	0x0000e5f0


	//   ....[19]....
        /*0130*/ 	.word	0x0000e740


	//   ....[20]....
        /*0134*/ 	.word	0x0000e880


	//   ....[21]....
        /*0138*/ 	.word	0x0000e8b0


	//   ....[22]....
        /*013c*/ 	.word	0x0000e8e0


	//----- nvinfo : EIATTR_MAX_THREADS
	.align		4
.L_1195:
        /*0140*/ 	.byte	0x04, 0x05
        /*0142*/ 	.short	(.L_1197 - .L_1196)
.L_1196:
        /*0144*/ 	.word	0x00000080
        /*0148*/ 	.word	0x00000001
        /*014c*/ 	.word	0x00000001


	//----- nvinfo : EIATTR_CRS_STACK_SIZE
	.align		4
.L_1197:
        /*0150*/ 	.byte	0x04, 0x1e
        /*0152*/ 	.short	(.L_1199 - .L_1198)
.L_1198:
        /*0154*/ 	.word	0x00000000
.L_1199:


//--------------------- .nv.info._ZN2at6native18elementwise_kernelILi128ELi2EZNS0_22gpu_kernel_impl_nocastIZZZNS0_44_GLOBAL__N__40a83637_7_Lerp_cu_1520ed90_301318lerp_tensor_kernelERNS_18TensorIteratorBaseEENKUlvE0_clEvENKUlvE0_clEvEUlfffE_EEvS5_RKT_EUliE_EEviT1_ --------------------------
	.section	.nv.info._ZN2at6native18elementwise_kernelILi128ELi2EZNS0_22gpu_kernel_impl_nocastIZZZNS0_44_GLOBAL__N__40a83637_7_Lerp_cu_1520ed90_301318lerp_tensor_kernelERNS_18TensorIteratorBaseEENKUlvE0_clEvENKUlvE0_clEvEUlfffE_EEvS5_RKT_EUliE_EEviT1_,"",@"SHT_CUDA_INFO"
	.sectionflags	@""
	.align	4


	//----- nvinfo : EIATTR_CUDA_API_VERSION
	.align		4
        /*0000*/ 	.byte	0x04, 0x37
        /*0002*/ 	.short	(.L_1201 - .L_1200)
.L_1200:
        /*0004*/ 	.word	0x00000082


	//----- nvinfo : EIATTR_SW2861232_WAR
	.align		4
.L_1201:
        /*0008*/ 	.byte	0x01, 0x35
	.zero		2


	//----- nvinfo : EIATTR_PARAM_CBANK
	.align		4
        /*000c*/ 	.byte	0x04, 0x0a
        /*000e*/ 	.short	(.L_1203 - .L_1202)
	.align		4
.L_1202:
        /*0010*/ 	.word	index@(.nv.constant0._ZN2at6native18elementwise_kernelILi128ELi2EZNS0_22gpu_kernel_impl_nocastIZZZNS0_44_GLOBAL__N__40a83637_7_Lerp_cu_1520ed90_301318lerp_tensor_kernelERNS_18TensorIteratorBaseEENKUlvE0_clEvENKUlvE0_clEvEUlfffE_EEvS5_RKT_EUliE_EEviT1_)
        /*0014*/ 	.short	0x0160
        /*0016*/ 	.short	0x02f8


	//----- nvinfo : EIATTR_CBANK_PARAM_SIZE
	.align		4
.L_1203:
        /*0018*/ 	.byte	0x03, 0x19
        /*001a*/ 	.short	0x02f8


	//----- nvinfo : EIATTR_KPARAM_INFO
	.align		4
        /*001c*/ 	.byte	0x04, 0x17
        /*001e*/ 	.short	(.L_1205 - .L_1204)
.L_1204:
        /*0020*/ 	.word	0x00000000
        /*0024*/ 	.short	0x0001
        /*0026*/ 	.short	0x0008
        /*0028*/ 	.byte	0x00, 0xf0, 0xc1, 0x0b


	//----- nvinfo : EIATTR_KPARAM_INFO
	.align		4
.L_1205:
        /*002c*/ 	.byte	0x04, 0x17
        /*002e*/ 	.short	(.L_1207 - .L_1206)
.L_1206:
        /*0030*/ 	.word	0x00000000
        /*0034*/ 	.short	0x0000
        /*0036*/ 	.short	0x0000
        /*0038*/ 	.byte	0x00, 0xf0, 0x11, 0x00


	//----- nvinfo : EIATTR_MAXREG_COUNT
	.align		4
.L_1207:
        /*003c*/ 	.byte	0x03, 0x1b
        /*003e*/ 	.short	0x0080


	//----- nvinfo : EIATTR_MERCURY_ISA_VERSION
	.align		4
        /*0040*/ 	.byte	0x03, 0x5f
        /*0042*/ 	.short	0x0000


	//----- nvinfo : EIATTR_EXIT_INSTR_OFFSETS
	.align		4
        /*0044*/ 	.byte	0x04, 0x1c
        /*0046*/ 	.short	(.L_1209 - .L_1208)


	//   ....[0]....
.L_1208:
        /*0048*/ 	.word	0x00001330


	//   ....[1]....
        /*004c*/ 	.word	0x000025c0


	//----- nvinfo : EIATTR_MAX_THREADS
	.align		4
.L_1209:
        /*0050*/ 	.byte	0x04, 0x05
        /*0052*/ 	.short	(.L_1211 - .L_1210)
.L_1210:
        /*0054*/ 	.word	0x00000080
        /*0058*/ 	.word	0x00000001
        /*005c*/ 	.word	0x00000001


	//----- nvinfo : EIATTR_CRS_STACK_SIZE
	.align		4
.L_1211:
        /*0060*/ 	.byte	0x04, 0x1e
        /*0062*/ 	.short	(.L_1213 - .L_1212)
.L_1212:
        /*0064*/ 	.word	0x00000000
.L_1213:


//--------------------- .nv.info._ZN2at6native27unrolled_elementwise_kernelIZZZNS0_44_GLOBAL__N__40a83637_7_Lerp_cu_1520ed90_301318lerp_tensor_kernelERNS_18TensorIteratorBaseEENKUlvE0_clEvENKUlvE0_clEvEUlfffE_St5arrayIPcLm4EELi4E23TrivialOffsetCalculatorILi3EjESB_ILi1EjENS0_6memory15LoadWithoutCastENSE_16StoreWithoutCastEEEviT_T0_T2_T3_T4_T5_ --------------------------
	.section	.nv.info._ZN2at6native27unrolled_elementwise_kernelIZZZNS0_44_GLOBAL__N__40a83637_7_Lerp_cu_1520ed90_301318lerp_tensor_kernelERNS_18TensorIteratorBaseEENKUlvE0_clEvENKUlvE0_clEvEUlfffE_St5arrayIPcLm4EELi4E23TrivialOffsetCalculatorILi3EjESB_ILi1EjENS0_6memory15LoadWithoutCastENSE_16StoreWithoutCastEEEviT_T0_T2_T3_T4_T5_,"",@"SHT_CUDA_INFO"
	.sectionflags	@""
	.align	4


	//----- nvinfo : EIATTR_CUDA_API_VERSION
	.align		4
        /*0000*/ 	.byte	0x04, 0x37
        /*0002*/ 	.short	(.L_1215 - .L_1214)
.L_1214:
        /*0004*/ 	.word	0x00000082


	//----- nvinfo : EIATTR_SW2861232_WAR
	.align		4
.L_1215:
        /*0008*/ 	.byte	0x01, 0x35
	.zero		2


	//----- nvinfo : EIATTR_PARAM_CBANK
	.align		4
        /*000c*/ 	.byte	0x04, 0x0a
        /*000e*/ 	.short	(.L_1217 - .L_1216)
	.align		4
.L_1216:
        /*0010*/ 	.word	index@(.nv.constant0._ZN2at6native27unrolled_elementwise_kernelIZZZNS0_44_GLOBAL__N__40a83637_7_Lerp_cu_1520ed90_301318lerp_tensor_kernelERNS_18TensorIteratorBaseEENKUlvE0_clEvENKUlvE0_clEvEUlfffE_St5arrayIPcLm4EELi4E23TrivialOffsetCalculatorILi3EjESB_ILi1EjENS0_6memory15LoadWithoutCastENSE_16StoreWithoutCastEEEviT_T0_T2_T3_T4_T5_)
        /*0014*/ 	.short	0x0160
        /*0016*/ 	.short	0x002c


	//----- nvinfo : EIATTR_CBANK_PARAM_SIZE
	.align		4
.L_1217:
        /*0018*/ 	.byte	0x03, 0x19
        /*001a*/ 	.short	0x002c


	//----- nvinfo : EIATTR_KPARAM_INFO
	.align		4
        /*001c*/ 	.byte	0x04, 0x17
        /*001e*/ 	.short	(.L_1219 - .L_1218)
.L_1218:
        /*0020*/ 	.word	0x00000000
        /*0024*/ 	.short	0x0006
        /*0026*/ 	.short	0x002b
        /*0028*/ 	.byte	0x00, 0xf0, 0x05, 0x00


	//----- nvinfo : EIATTR_KPARAM_INFO
	.align		4
.L_1219:
        /*002c*/ 	.byte	0x04, 0x17
        /*002e*/ 	.short	(.L_1221 - .L_1220)
.L_1220:
        /*0030*/ 	.word	0x00000000
        /*0034*/ 	.short	0x0005
        /*0036*/ 	.short	0x002a
        /*0038*/ 	.byte	0x00, 0xf0, 0x05, 0x00


	//----- nvinfo : EIATTR_KPARAM_INFO
	.align		4
.L_1221:
        /*003c*/ 	.byte	0x04, 0x17
        /*003e*/ 	.short	(.L_1223 - .L_1222)
.L_1222:
        /*0040*/ 	.word	0x00000000
        /*0044*/ 	.short	0x0004
        /*0046*/ 	.short	0x0029
        /*0048*/ 	.byte	0x00, 0xf0, 0x05, 0x00


	//----- nvinfo : EIATTR_KPARAM_INFO
	.align		4
.L_1223:
        /*004c*/ 	.byte	0x04, 0x17
        /*004e*/ 	.short	(.L_1225 - .L_1224)
.L_1224:
        /*0050*/ 	.word	0x00000000
        /*0054*/ 	.short	0x0003
        /*0056*/ 	.short	0x0028
        /*0058*/ 	.byte	0x00, 0xf0, 0x05, 0x00


	//----- nvinfo : EIATTR_KPARAM_INFO
	.align		4
.L_1225:
        /*005c*/ 	.byte	0x04, 0x17
        /*005e*/ 	.short	(.L_1227 - .L_1226)
.L_1226:
        /*0060*/ 	.word	0x00000000
        /*0064*/ 	.short	0x0002
        /*0066*/ 	.short	0x0008
        /*0068*/ 	.byte	0x00, 0xf0, 0x81, 0x00


	//----- nvinfo : EIATTR_KPARAM_INFO
	.align		4
.L_1227:
        /*006c*/ 	.byte	0x04, 0x17
        /*006e*/ 	.short	(.L_1229 - .L_1228)
.L_1228:
        /*0070*/ 	.word	0x00000000
        /*0074*/ 	.short	0x0001
        /*0076*/ 	.short	0x0004
        /*0078*/ 	.byte	0x00, 0xf0, 0x05, 0x00


	//----- nvinfo : EIATTR_KPARAM_INFO
	.align		4
.L_1229:
        /*007c*/ 	.byte	0x04, 0x17
        /*007e*/ 	.short	(.L_1231 - .L_1230)
.L_1230:
        /*0080*/ 	.word	0x00000000
        /*0084*/ 	.short	0x0000
        /*0086*/ 	.short	0x0000
        /*0088*/ 	.byte	0x00, 0xf0, 0x11, 0x00


	//----- nvinfo : EIATTR_MAXREG_COUNT
	.align		4
.L_1231:
        /*008c*/ 	.byte	0x03, 0x1b
        /*008e*/ 	.short	0x00ff


	//----- nvinfo : EIATTR_MERCURY_ISA_VERSION
	.align		4
        /*0090*/ 	.byte	0x03, 0x5f
        /*0092*/ 	.short	0x0000


	//----- nvinfo : EIATTR_EXIT_INSTR_OFFSETS
	.align		4
        /*0094*/ 	.byte	0x04, 0x1c
        /*0096*/ 	.short	(.L_1233 - .L_1232)


	//   ....[0]....
.L_1232:
        /*0098*/ 	.word	0x00000650


	//   ....[1]....
        /*009c*/ 	.word	0x000006a0


	//----- nvinfo : EIATTR_MAX_THREADS
	.align		4
.L_1233:
        /*00a0*/ 	.byte	0x04, 0x05
        /*00a2*/ 	.short	(.L_1235 - .L_1234)
.L_1234:
        /*00a4*/ 	.word	0x00000080
        /*00a8*/ 	.word	0x00000001
        /*00ac*/ 	.word	0x00000001


	//----- nvinfo : EIATTR_CRS_STACK_SIZE
	.align		4
.L_1235:
        /*00b0*/ 	.byte	0x04, 0x1e
        /*00b2*/ 	.short	(.L_1237 - .L_1236)
.L_1236:
        /*00b4*/ 	.word	0x00000000
.L_1237:


//--------------------- .nv.info._ZN2at6native29vectorized_elementwise_kernelILi2EZZZNS0_44_GLOBAL__N__40a83637_7_Lerp_cu_1520ed90_301318lerp_tensor_kernelERNS_18TensorIteratorBaseEENKUlvE0_clEvENKUlvE0_clEvEUlfffE_St5arrayIPcLm4EEEEviT0_T1_ --------------------------
	.section	.nv.info._ZN2at6native29vectorized_elementwise_kernelILi2EZZZNS0_44_GLOBAL__N__40a83637_7_Lerp_cu_1520ed90_301318lerp_tensor_kernelERNS_18TensorIteratorBaseEENKUlvE0_clEvENKUlvE0_clEvEUlfffE_St5arrayIPcLm4EEEEviT0_T1_,"",@"SHT_CUDA_INFO"
	.sectionflags	@""
	.align	4


	//----- nvinfo : EIATTR_CUDA_API_VERSION
	.align		4
        /*0000*/ 	.byte	0x04, 0x37
        /*0002*/ 	.short	(.L_1239 - .L_1238)
.L_1238:
        /*0004*/ 	.word	0x00000082


	//----- nvinfo : EIATTR_SW2861232_WAR
	.align		4
.L_1239:
        /*0008*/ 	.byte	0x01, 0x35
	.zero		2


	//----- nvinfo : EIATTR_PARAM_CBANK
	.align		4
        /*000c*/ 	.byte	0x04, 0x0a
        /*000e*/ 	.short	(.L_1241 - .L_1240)
	.align		4
.L_1240:
        /*0010*/ 	.word	index@(.nv.constant0._ZN2at6native29vectorized_elementwise_kernelILi2EZZZNS0_44_GLOBAL__N__40a83637_7_Lerp_cu_1520ed90_301318lerp_tensor_kernelERNS_18TensorIteratorBaseEENKUlvE0_clEvENKUlvE0_clEvEUlfffE_St5arrayIPcLm4EEEEviT0_T1_)
        /*0014*/ 	.short	0x0160
        /*0016*/ 	.short	0x0028


	//----- nvinfo : EIATTR_CBANK_PARAM_SIZE
	.align		4
.L_1241:
        /*0018*/ 	.byte	0x03, 0x19
        /*001a*/ 	.short	0x0028


	//----- nvinfo : EIATTR_KPARAM_INFO
	.align		4
        /*001c*/ 	.byte	0x04, 0x17
        /*001e*/ 	.short	(.L_1243 - .L_1242)
.L_1242:
        /*0020*/ 	.word	0x00000000
        /*0024*/ 	.short	0x0002
        /*0026*/ 	.short	0x0008
        /*0028*/ 	.byte	0x00, 0xf0, 0x81, 0x00


	//----- nvinfo : EIATTR_KPARAM_INFO
	.align		4
.L_1243:
        /*002c*/ 	.byte	0x04, 0x17
        /*002e*/ 	.short	(.L_1245 - .L_1244)
.L_1244:
        /*0030*/ 	.word	0x00000000
        /*0034*/ 	.short	0x0001
        /*0036*/ 	.short	0x0004
        /*0038*/ 	.byte	0x00, 0xf0, 0x05, 0x00


	//----- nvinfo : EIATTR_KPARAM_INFO
	.align		4
.L_1245:
        /*003c*/ 	.byte	0x04, 0x17
        /*003e*/ 	.short	(.L_1247 - .L_1246)
.L_1246:
        /*0040*/ 	.word	0x00000000
        /*0044*/ 	.short	0x0000
        /*0046*/ 	.short	0x0000
        /*0048*/ 	.byte	0x00, 0xf0, 0x11, 0x00


	//----- nvinfo : EIATTR_MAXREG_COUNT
	.align		4
.L_1247:
        /*004c*/ 	.byte	0x03, 0x1b
        /*004e*/ 	.short	0x00ff


	//----- nvinfo : EIATTR_MERCURY_ISA_VERSION
	.align		4
        /*0050*/ 	.byte	0x03, 0x5f
        /*0052*/ 	.short	0x0000


	//----- nvinfo : EIATTR_EXIT_INSTR_OFFSETS
	.align		4
        /*0054*/ 	.byte	0x04, 0x1c
        /*0056*/ 	.short	(.L_1249 - .L_1248)


	//   ....[0]....
.L_1248:
        /*0058*/ 	.word	0x00000490


	//   ....[1]....
        /*005c*/ 	.word	0x00001200


	//   ....[2]....
        /*0060*/ 	.word	0x00001250


	//----- nvinfo : EIATTR_MAX_THREADS
	.align		4
.L_1249:
        /*0064*/ 	.byte	0x04, 0x05
        /*0066*/ 	.short	(.L_1251 - .L_1250)
.L_1250:
        /*0068*/ 	.word	0x00000080
        /*006c*/ 	.word	0x00000001
        /*0070*/ 	.word	0x00000001


	//----- nvinfo : EIATTR_CRS_STACK_SIZE
	.align		4
.L_1251:
        /*0074*/ 	.byte	0x04, 0x1e
        /*0076*/ 	.short	(.L_1253 - .L_1252)
.L_1252:
        /*0078*/ 	.word	0x00000000
.L_1253:


//--------------------- .nv.info._ZN2at6native29vectorized_elementwise_kernelILi4EZZZNS0_44_GLOBAL__N__40a83637_7_Lerp_cu_1520ed90_301318lerp_tensor_kernelERNS_18TensorIteratorBaseEENKUlvE0_clEvENKUlvE0_clEvEUlfffE_St5arrayIPcLm4EEEEviT0_T1_ --------------------------
	.section	.nv.info._ZN2at6native29vectorized_elementwise_kernelILi4EZZZNS0_44_GLOBAL__N__40a83637_7_Lerp_cu_1520ed90_301318lerp_tensor_kernelERNS_18TensorIteratorBaseEENKUlvE0_clEvENKUlvE0_clEvEUlfffE_St5arrayIPcLm4EEEEviT0_T1_,"",@"SHT_CUDA_INFO"
	.sectionflags	@""
	.align	4


	//----- nvinfo : EIATTR_CUDA_API_VERSION
	.align		4
        /*0000*/ 	.byte	0x04, 0x37
        /*0002*/ 	.short	(.L_1255 - .L_1254)
.L_1254:
        /*0004*/ 	.word	0x00000082


	//----- nvinfo : EIATTR_SW2861232_WAR
	.align		4
.L_1255:
        /*0008*/ 	.byte	0x01, 0x35
	.zero		2


	//----- nvinfo : EIATTR_PARAM_CBANK
	.align		4
        /*000c*/ 	.byte	0x04, 0x0a
        /*000e*/ 	.short	(.L_1257 - .L_1256)
	.align		4
.L_1256:
        /*0010*/ 	.word	index@(.nv.constant0._ZN2at6native29vectorized_elementwise_kernelILi4EZZZNS0_44_GLOBAL__N__40a83637_7_Lerp_cu_1520ed90_301318lerp_tensor_kernelERNS_18TensorIteratorBaseEENKUlvE0_clEvENKUlvE0_clEvEUlfffE_St5arrayIPcLm4EEEEviT0_T1_)
        /*0014*/ 	.short	0x0160
        /*0016*/ 	.short	0x0028


	//----- nvinfo : EIATTR_CBANK_PARAM_SIZE
	.align		4
.L_1257:
        /*0018*/ 	.byte	0x03, 0x19
        /*001a*/ 	.short	0x0028


	//----- nvinfo : EIATTR_KPARAM_INFO
	.align		4
        /*001c*/ 	.byte	0x04, 0x17
        /*001e*/ 	.short	(.L_1259 - .L_1258)
.L_1258:
        /*0020*/ 	.word	0x00000000
        /*0024*/ 	.short	0x0002
        /*0026*/ 	.short	0x0008
        /*0028*/ 	.byte	0x00, 0xf0, 0x81, 0x00


	//----- nvinfo : EIATTR_KPARAM_INFO
	.align		4
.L_1259:
        /*002c*/ 	.byte	0x04, 0x17
        /*002e*/ 	.short	(.L_1261 - .L_1260)
.L_1260:
        /*0030*/ 	.word	0x00000000
        /*0034*/ 	.short	0x0001
        /*0036*/ 	.short	0x0004
        /*0038*/ 	.byte	0x00, 0xf0, 0x05, 0x00


	//----- nvinfo : EIATTR_KPARAM_INFO
	.align		4
.L_1261:
        /*003c*/ 	.byte	0x04, 0x17
        /*003e*/ 	.short	(.L_1263 - .L_1262)
.L_1262:
        /*0040*/ 	.word	0x00000000
        /*0044*/ 	.short	0x0000
        /*0046*/ 	.short	0x0000
        /*0048*/ 	.byte	0x00, 0xf0, 0x11, 0x00


	//----- nvinfo : EIATTR_MAXREG_COUNT
	.align		4
.L_1263:
        /*004c*/ 	.byte	0x03, 0x1b
        /*004e*/ 	.short	0x00ff


	//----- nvinfo : EIATTR_MERCURY_ISA_VERSION
	.align		4
        /*0050*/ 	.byte	0x03, 0x5f
        /*0052*/ 	.short	0x0000


	//----- nvinfo : EIATTR_EXIT_INSTR_OFFSETS
	.align		4
        /*0054*/ 	.byte	0x04, 0x1c
        /*0056*/ 	.short	(.L_1265 - .L_1264)


	//   ....[0]....
.L_1264:
        /*0058*/ 	.word	0x00000410


	//   ....[1]....
        /*005c*/ 	.word	0x00001180


	//   ....[2]....
        /*0060*/ 	.word	0x000011d0


	//----- nvinfo : EIATTR_MAX_THREADS
	.align		4
.L_1265:
        /*0064*/ 	.byte	0x04, 0x05
        /*0066*/ 	.short	(.L_1267 - .L_1266)
.L_1266:
        /*0068*/ 	.word	0x00000080
        /*006c*/ 	.word	0x00000001
        /*0070*/ 	.word	0x00000001


	//----- nvinfo : EIATTR_CRS_STACK_SIZE
	.align		4
.L_1267:
        /*0074*/ 	.byte	0x04, 0x1e
        /*0076*/ 	.short	(.L_1269 - .L_1268)
.L_1268:
        /*0078*/ 	.word	0x00000000
.L_1269:


//--------------------- .nv.info._ZN2at6native29vectorized_elementwise_kernelILi8EZZZNS0_44_GLOBAL__N__40a83637_7_Lerp_cu_1520ed90_301318lerp_tensor_kernelERNS_18TensorIteratorBaseEENKUlvE0_clEvENKUlvE0_clEvEUlfffE_St5arrayIPcLm4EEEEviT0_T1_ --------------------------
	.section	.nv.info._ZN2at6native29vectorized_elementwise_kernelILi8EZZZNS0_44_GLOBAL__N__40a83637_7_Lerp_cu_1520ed90_301318lerp_tensor_kernelERNS_18TensorIteratorBaseEENKUlvE0_clEvENKUlvE0_clEvEUlfffE_St5arrayIPcLm4EEEEviT0_T1_,"",@"SHT_CUDA_INFO"
	.sectionflags	@""
	.align	4


	//----- nvinfo : EIATTR_CUDA_API_VERSION
	.align		4
        /*0000*/ 	.byte	0x04, 0x37
        /*0002*/ 	.short	(.L_1271 - .L_1270)
.L_1270:
        /*0004*/ 	.word	0x00000082


	//----- nvinfo : EIATTR_SW2861232_WAR
	.align		4
.L_1271:
        /*0008*/ 	.byte	0x01, 0x35
	.zero		2


	//----- nvinfo : EIATTR_PARAM_CBANK
	.align		4
        /*000c*/ 	.byte	0x04, 0x0a
        /*000e*/ 	.short	(.L_1273 - .L_1272)
	.align		4
.L_1272:
        /*0010*/ 	.word	index@(.nv.constant0._ZN2at6native29vectorized_elementwise_kernelILi8EZZZNS0_44_GLOBAL__N__40a83637_7_Lerp_cu_1520ed90_301318lerp_tensor_kernelERNS_18TensorIteratorBaseEENKUlvE0_clEvENKUlvE0_clEvEUlfffE_St5arrayIPcLm4EEEEviT0_T1_)
        /*0014*/ 	.short	0x0160
        /*0016*/ 	.short	0x0028


	//----- nvinfo : EIATTR_CBANK_PARAM_SIZE
	.align		4
.L_1273:
        /*0018*/ 	.byte	0x03, 0x19
        /*001a*/ 	.short	0x0028


	//----- nvinfo : EIATTR_KPARAM_INFO
	.align		4
        /*001c*/ 	.byte	0x04, 0x17
        /*001e*/ 	.short	(.L_1275 - .L_1274)
.L_1274:
        /*0020*/ 	.word	0x00000000
        /*0024*/ 	.short	0x0002
        /*0026*/ 	.short	0x0008
        /*0028*/ 	.byte	0x00, 0xf0, 0x81, 0x00


	//----- nvinfo : EIATTR_KPARAM_INFO
	.align		4
.L_1275:
        /*002c*/ 	.byte	0x04, 0x17
        /*002e*/ 	.short	(.L_1277 - .L_1276)
.L_1276:
        /*0030*/ 	.word	0x00000000
        /*0034*/ 	.short	0x0001
        /*0036*/ 	.short	0x0004
        /*0038*/ 	.byte	0x00, 0xf0, 0x05, 0x00


	//----- nvinfo : EIATTR_KPARAM_INFO
	.align		4
.L_1277:
        /*003c*/ 	.byte	0x04, 0x17
        /*003e*/ 	.short	(.L_1279 - .L_1278)
.L_1278:
        /*0040*/ 	.word	0x00000000
        /*0044*/ 	.short	0x0000
        /*0046*/ 	.short	0x0000
        /*0048*/ 	.byte	0x00, 0xf0, 0x11, 0x00


	//----- nvinfo : EIATTR_MAXREG_COUNT
	.align		4
.L_1279:
        /*004c*/ 	.byte	0x03, 0x1b
        /*004e*/ 	.short	0x00ff


	//----- nvinfo : EIATTR_MERCURY_ISA_VERSION
	.align		4
        /*0050*/ 	.byte	0x03, 0x5f
        /*0052*/ 	.short	0x0000


	//----- nvinfo : EIATTR_EXIT_INSTR_OFFSETS
	.align		4
        /*0054*/ 	.byte	0x04, 0x1c
        /*0056*/ 	.short	(.L_1281 - .L_1280)


	//   ....[0]....
.L_1280:
        /*0058*/ 	.word	0x00000010


	//----- nvinfo : EIATTR_MAX_THREADS
	.align		4
.L_1281:
        /*005c*/ 	.byte	0x04, 0x05
        /*005e*/ 	.short	(.L_1283 - .L_1282)
.L_1282:
        /*0060*/ 	.word	0x00000080
        /*0064*/ 	.word	0x00000001
        /*0068*/ 	.word	0x00000001
.L_1283:


//--------------------- .nv.info._ZN2at6native18elementwise_kernelILi128ELi4EZNS0_15gpu_kernel_implIZZZNS0_44_GLOBAL__N__40a83637_7_Lerp_cu_1520ed90_301318lerp_tensor_kernelERNS_18TensorIteratorBaseEENKUlvE0_clEvENKUlvE_clEvEUldddE_EEvS5_RKT_EUliE_EEviT1_ --------------------------
	.section	.nv.info._ZN2at6native18elementwise_kernelILi128ELi4EZNS0_15gpu_kernel_implIZZZNS0_44_GLOBAL__N__40a83637_7_Lerp_cu_1520ed90_301318lerp_tensor_kernelERNS_18TensorIteratorBaseEENKUlvE0_clEvENKUlvE_clEvEUldddE_EEvS5_RKT_EUliE_EEviT1_,"",@"SHT_CUDA_INFO"
	.sectionflags	@""
	.align	4


	//----- nvinfo : EIATTR_CUDA_API_VERSION
	.align		4
        /*0000*/ 	.byte	0x04, 0x37
        /*0002*/ 	.short	(.L_1285 - .L_1284)
.L_1284:
        /*0004*/ 	.word	0x00000082


	//----- nvinfo : EIATTR_SW2861232_WAR
	.align		4
.L_1285:
        /*0008*/ 	.byte	0x01, 0x35
	.zero		2


	//----- nvinfo : EIATTR_PARAM_CBANK
	.align		4
        /*000c*/ 	.byte	0x04, 0x0a
        /*000e*/ 	.short	(.L_1287 - .L_1286)
	.align		4
.L_1286:
        /*0010*/ 	.word	index@(.nv.constant0._ZN2at6native18elementwise_kernelILi128ELi4EZNS0_15gpu_kernel_implIZZZNS0_44_GLOBAL__N__40a83637_7_Lerp_cu_1520ed90_301318lerp_tensor_kernelERNS_18TensorIteratorBaseEENKUlvE0_clEvENKUlvE_clEvEUldddE_EEvS5_RKT_EUliE_EEviT1_)
        /*0014*/ 	.short	0x0160
        /*0016*/ 	.short	0x02f8


	//----- nvinfo : EIATTR_CBANK_PARAM_SIZE
	.align		4
.L_1287:
        /*0018*/ 	.byte	0x03, 0x19
        /*001a*/ 	.short	0x02f8


	//----- nvinfo : EIATTR_KPARAM_INFO
	.align		4
        /*001c*/ 	.byte	0x04, 0x17
        /*001e*/ 	.short	(.L_1289 - .L_1288)
.L_1288:
        /*0020*/ 	.word	0x00000000
        /*0024*/ 	.short	0x0001
        /*0026*/ 	.short	0x0008
        /*0028*/ 	.byte	0x00, 0xf0, 0xc1, 0x0b


	//----- nvinfo : EIATTR_KPARAM_INFO
	.align		4
.L_1289:
        /*002c*/ 	.byte	0x04, 0x17
        /*002e*/ 	.short	(.L_1291 - .L_1290)
.L_1290:
        /*0030*/ 	.word	0x00000000
        /*0034*/ 	.short	0x0000
        /*0036*/ 	.short	0x0000
        /*0038*/ 	.byte	0x00, 0xf0, 0x11, 0x00


	//----- nvinfo : EIATTR_MAXREG_COUNT
	.align		4
.L_1291:
        /*003c*/ 	.byte	0x03, 0x1b
        /*003e*/ 	.short	0x0080


	//----- nvinfo : EIATTR_EXTERNS
	.align		4
        /*0040*/ 	.byte	0x04, 0x0f
        /*0042*/ 	.short	(.L_1293 - .L_1292)


	//   ....[0]....
	.align		4
.L_1292:
        /*0044*/ 	.word	index@(__assertfail)


	//----- nvinfo : EIATTR_MERCURY_ISA_VERSION
	.align		4
.L_1293:
        /*0048*/ 	.byte	0x03, 0x5f
        /*004a*/ 	.short	0x0000


	//----- nvinfo : EIATTR_SYSCALL_OFFSETS
	.align		4
        /*004c*/ 	.byte	0x04, 0x46
        /*004e*/ 	.short	(.L_1295 - .L_1294)


	//   ....[0]....
.L_1294:
        /*0050*/ 	.word	0x000020f0


	//   ....[1]....
        /*0054*/ 	.word	0x00003020


	//   ....[2]....
        /*0058*/ 	.word	0x00003f50


	//   ....[3]....
        /*005c*/ 	.word	0x00004fd0


	//   ....[4]....
        /*0060*/ 	.word	0x00007100


	//   ....[5]....
        /*0064*/ 	.word	0x00008030


	//   ....[6]....
        /*0068*/ 	.word	0x00008f60


	//   ....[7]....
        /*006c*/ 	.word	0x00009fe0


	//   ....[8]....
        /*0070*/ 	.word	0x0000c0e0


	//   ....[9]....
        /*0074*/ 	.word	0x0000d010


	//   ....[10]....
        /*0078*/ 	.word	0x0000df40


	//   ....[11]....
        /*007c*/ 	.word	0x0000efc0


	//   ....[12]....
        /*0080*/ 	.word	0x000110d0


	//   ....[13]....
        /*0084*/ 	.word	0x00012000


	//   ....[14]....
        /*0088*/ 	.word	0x00012f30


	//   ....[15]....
        /*008c*/ 	.word	0x00013fb0


	//----- nvinfo : EIATTR_EXIT_INSTR_OFFSETS
	.align		4
.L_1295:
        /*0090*/ 	.byte	0x04, 0x1c
        /*0092*/ 	.short	(.L_1297 - .L_1296)


	//   ....[0]....
.L_1296:
        /*0094*/ 	.word	0x0000f060


	//   ....[1]....
        /*0098*/ 	.word	0x00013100


	//   ....[2]....
        /*009c*/ 	.word	0x00013140


	//   ....[3]....
        /*00a0*/ 	.word	0x000131d0


	//   ....[4]....
        /*00a4*/ 	.word	0x00013200


	//   ....[5]....
        /*00a8*/ 	.word	0x00013230


	//   ....[6]....
        /*00ac*/ 	.word	0x000132e0


	//   ....[7]....
        /*00b0*/ 	.word	0x00013340


	//   ....[8]....
        /*00b4*/ 	.word	0x00013400


	//   ....[9]....
        /*00b8*/ 	.word	0x00013470


	//   ....[10]....
        /*00bc*/ 	.word	0x00013490


	//   ....[11]....
        /*00c0*/ 	.word	0x00013550


	//   ....[12]....
        /*00c4*/ 	.word	0x00013580


	//   ....[13]....
        /*00c8*/ 	.word	0x00013730


	//   ....[14]....
        /*00cc*/ 	.word	0x000138b0


	//   ....[15]....
        /*00d0*/ 	.word	0x00013910


	//   ....[16]....
        /*00d4*/ 	.word	0x000139c0


	//   ....[17]....
        /*00d8*/ 	.word	0x00013b60


	//   ....[18]....
        /*00dc*/ 	.word	0x00013d00


	//   ....[19]....
        /*00e0*/ 	.word	0x00013e80


	//   ....[20]....
        /*00e4*/ 	.word	0x00013fc0


	//   ....[21]....
        /*00e8*/ 	.word	0x00013ff0


	//   ....[22]....
        /*00ec*/ 	.word	0x00014020


	//----- nvinfo : EIATTR_MAX_THREADS
	.align		4
.L_1297:
        /*00f0*/ 	.byte	0x04, 0x05
        /*00f2*/ 	.short	(.L_1299 - .L_1298)
.L_1298:
        /*00f4*/ 	.word	0x00000080
        /*00f8*/ 	.word	0x00000001
        /*00fc*/ 	.word	0x00000001


	//----- nvinfo : EIATTR_CRS_STACK_SIZE
	.align		4
.L_1299:
        /*0100*/ 	.byte	0x04, 0x1e
        /*0102*/ 	.short	(.L_1301 - .L_1300)
.L_1300:
        /*0104*/ 	.word	0x00000000
.L_1301:


//--------------------- .nv.info._ZN2at6native27unrolled_elementwise_kernelIZZZNS0_44_GLOBAL__N__40a83637_7_Lerp_cu_1520ed90_301318lerp_tensor_kernelERNS_18TensorIteratorBaseEENKUlvE0_clEvENKUlvE_clEvEUldddE_St5arrayIPcLm4EELi4E23TrivialOffsetCalculatorILi3EjESB_ILi1EjENS0_6memory12LoadWithCastILi3EEENSE_13StoreWithCastILi1EEEEEviT_T0_T2_T3_T4_T5_ --------------------------
	.section	.nv.info._ZN2at6native27unrolled_elementwise_kernelIZZZNS0_44_GLOBAL__N__40a83637_7_Lerp_cu_1520ed90_301318lerp_tensor_kernelERNS_18TensorIteratorBaseEENKUlvE0_clEvENKUlvE_clEvEUldddE_St5arrayIPcLm4EELi4E23TrivialOffsetCalculatorILi3EjESB_ILi1EjENS0_6memory12LoadWithCastILi3EEENSE_13StoreWithCastILi1EEEEEviT_T0_T2_T3_T4_T5_,"",@"SHT_CUDA_INFO"
	.sectionflags	@""
	.align	4


	//----- nvinfo : EIATTR_CUDA_API_VERSION
	.align		4
        /*0000*/ 	.byte	0x04, 0x37
        /*0002*/ 	.short	(.L_1303 - .L_1302)
.L_1302:
        /*0004*/ 	.word	0x00000082


	//----- nvinfo : EIATTR_SW2861232_WAR
	.align		4
.L_1303:
        /*0008*/ 	.byte	0x01, 0x35
	.zero		2


	//----- nvinfo : EIATTR_PARAM_CBANK
	.align		4
        /*000c*/ 	.byte	0x04, 0x0a
        /*000e*/ 	.short	(.L_1305 - .L_1304)
	.align		4
.L_1304:
        /*0010*/ 	.word	index@(.nv.constant0._ZN2at6native27unrolled_elementwise_kernelIZZZNS0_44_GLOBAL__N__40a83637_7_Lerp_cu_1520ed90_301318lerp_tensor_kernelERNS_18TensorIteratorBaseEENKUlvE0_clEvENKUlvE_clEvEUldddE_St5arrayIPcLm4EELi4E23TrivialOffsetCalculatorILi3EjESB_ILi1EjENS0_6memory12LoadWithCastILi3EEENSE_13StoreWithCastILi1EEEEEviT_T0_T2_T3_T4_T5_)
        /*0014*/ 	.short	0x0160
        /*0016*/ 	.short	0x0044


	//----- nvinfo : EIATTR_CBANK_PARAM_SIZE
	.align		4
.L_1305:
        /*0018*/ 	.byte	0x03, 0x19
        /*001a*/ 	.short	0x0044


	//----- nvinfo : EIATTR_KPARAM_INFO
	.align		4
        /*001c*/ 	.byte	0x04, 0x17
        /*001e*/ 	.short	(.L_1307 - .L_1306)
.L_1306:
        /*0020*/ 	.word	0x00000000
        /*0024*/ 	.short	0x0006
        /*0026*/ 	.short	0x003c
        /*0028*/ 	.byte	0x00, 0xf0, 0x21, 0x00


	//----- nvinfo : EIATTR_KPARAM_INFO
	.align		4
.L_1307:
        /*002c*/ 	.byte	0x04, 0x17
        /*002e*/ 	.short	(.L_1309 - .L_1308)
.L_1308:
        /*0030*/ 	.word	0x00000000
        /*0034*/ 	.short	0x0005
        /*0036*/ 	.short	0x002c
        /*0038*/ 	.byte	0x00, 0xf0, 0x41, 0x00


	//----- nvinfo : EIATTR_KPARAM_INFO
	.align		4
.L_1309:
        /*003c*/ 	.byte	0x04, 0x17
        /*003e*/ 	.short	(.L_1311 - .L_1310)
.L_1310:
        /*0040*/ 	.word	0x00000000
        /*0044*/ 	.short	0x0004
        /*0046*/ 	.short	0x0029
        /*0048*/ 	.byte	0x00, 0xf0, 0x05, 0x00


	//----- nvinfo : EIATTR_KPARAM_INFO
	.align		4
.L_1311:
        /*004c*/ 	.byte	0x04, 0x17
        /*004e*/ 	.short	(.L_1313 - .L_1312)
.L_1312:
        /*0050*/ 	.word	0x00000000
        /*0054*/ 	.short	0x0003
        /*0056*/ 	.short	0x0028
        /*0058*/ 	.byte	0x00, 0xf0, 0x05, 0x00


	//----- nvinfo : EIATTR_KPARAM_INFO
	.align		4
.L_1313:
        /*005c*/ 	.byte	0x04, 0x17
        /*005e*/ 	.short	(.L_1315 - .L_1314)
.L_1314:
        /*0060*/ 	.word	0x00000000
        /*0064*/ 	.short	0x0002
        /*0066*/ 	.short	0x0008
        /*0068*/ 	.byte	0x00, 0xf0, 0x81, 0x00


	//----- nvinfo : EIATTR_KPARAM_INFO
	.align		4
.L_1315:
        /*006c*/ 	.byte	0x04, 0x17
        /*006e*/ 	.short	(.L_1317 - .L_1316)
.L_1316:
        /*0070*/ 	.word	0x00000000
        /*0074*/ 	.short	0x0001
        /*0076*/ 	.short	0x0004
        /*0078*/ 	.byte	0x00, 0xf0, 0x05, 0x00


	//----- nvinfo : EIATTR_KPARAM_INFO
	.align		4
.L_1317:
        /*007c*/ 	.byte	0x04, 0x17
        /*007e*/ 	.short	(.L_1319 - .L_1318)
.L_1318:
        /*0080*/ 	.word	0x00000000
        /*0084*/ 	.short	0x0000
        /*0086*/ 	.short	0x0000
        /*0088*/ 	.byte	0x00, 0xf0, 0x11, 0x00


	//----- nvinfo : EIATTR_MAXREG_COUNT
	.align		4
.L_1319:
        /*008c*/ 	.byte	0x03, 0x1b
        /*008e*/ 	.short	0x00ff


	//----- nvinfo : EIATTR_EXTERNS
	.align		4
        /*0090*/ 	.byte	0x04, 0x0f
        /*0092*/ 	.short	(.L_1321 - .L_1320)


	//   ....[0]....
	.align		4
.L_1320:
        /*0094*/ 	.word	index@(__assertfail)


	//----- nvinfo : EIATTR_MERCURY_ISA_VERSION
	.align		4
.L_1321:
        /*0098*/ 	.byte	0x03, 0x5f
        /*009a*/ 	.short	0x0000


	//----- nvinfo : EIATTR_SYSCALL_OFFSETS
	.align		4
        /*009c*/ 	.byte	0x04, 0x46
        /*009e*/ 	.short	(.L_1323 - .L_1322)


	//   ....[0]....
.L_1322:
        /*00a0*/ 	.word	0x00000fc0


	//   ....[1]....
        /*00a4*/ 	.word	0x00001ef0


	//   ....[2]....
        /*00a8*/ 	.word	0x00002e20


	//   ....[3]....
        /*00ac*/ 	.word	0x00003dd0


	//   ....[4]....
        /*00b0*/ 	.word	0x00004d00


	//   ....[5]....
        /*00b4*/ 	.word	0x00005c30


	//   ....[6]....
        /*00b8*/ 	.word	0x00006c00


	//   ....[7]....
        /*00bc*/ 	.word	0x00007b30


	//   ....[8]....
        /*00c0*/ 	.word	0x00008a60


	//   ....[9]....
        /*00c4*/ 	.word	0x00009a10


	//   ....[10]....
        /*00c8*/ 	.word	0x0000a950


	//   ....[11]....
        /*00cc*/ 	.word	0x0000b890


	//   ....[12]....
        /*00d0*/ 	.word	0x0000ccb0


	//   ....[13]....
        /*00d4*/ 	.word	0x0000dd40


	//   ....[14]....
        /*00d8*/ 	.word	0x0000ed90


	//   ....[15]....
        /*00dc*/ 	.word	0x0000fe00


	//----- nvinfo : EIATTR_EXIT_INSTR_OFFSETS
	.align		4
.L_1323:
        /*00e0*/ 	.byte	0x04, 0x1c
        /*00e2*/ 	.short	(.L_1325 - .L_1324)


	//   ....[0]....
.L_1324:
        /*00e4*/ 	.word	0x0000ee30


	//   ....[1]....
        /*00e8*/ 	.word	0x0000ef50


	//   ....[2]....
        /*00ec*/ 	.word	0x0000ef90


	//   ....[3]....
        /*00f0*/ 	.word	0x0000f020


	//   ....[4]....
        /*00f4*/ 	.word	0x0000f050


	//   ....[5]....
        /*00f8*/ 	.word	0x0000f080


	//   ....[6]....
        /*00fc*/ 	.word	0x0000f130


	//   ....[7]....
        /*0100*/ 	.word	0x0000f190


	//   ....[8]....
        /*0104*/ 	.word	0x0000f250


	//   ....[9]....
        /*0108*/ 	.word	0x0000f2c0


	//   ....[10]....
        /*010c*/ 	.word	0x0000f2e0


	//   ....[11]....
        /*0110*/ 	.word	0x0000f3a0


	//   ....[12]....
        /*0114*/ 	.word	0x0000f3d0


	//   ....[13]....
        /*0118*/ 	.word	0x0000f580


	//   ....[14]....
        /*011c*/ 	.word	0x0000f700


	//   ....[15]....
        /*0120*/ 	.word	0x0000f760


	//   ....[16]....
        /*0124*/ 	.word	0x0000f810


	//   ....[17]....
        /*0128*/ 	.word	0x0000f9b0


	//   ....[18]....
        /*012c*/ 	.word	0x0000fb50


	//   ....[19]....
        /*0130*/ 	.word	0x0000fcd0


	//   ....[20]....
        /*0134*/ 	.word	0x0000fe10


	//   ....[21]....
        /*0138*/ 	.word	0x0000fe40


	//   ....[22]....
        /*013c*/ 	.word	0x0000fe70


	//----- nvinfo : EIATTR_MAX_THREADS
	.align		4
.L_1325:
        /*0140*/ 	.byte	0x04, 0x05
        /*0142*/ 	.short	(.L_1327 - .L_1326)
.L_1326:
        /*0144*/ 	.word	0x00000080
        /*0148*/ 	.word	0x00000001
        /*014c*/ 	.word	0x00000001


	//----- nvinfo : EIATTR_CRS_STACK_SIZE
	.align		4
.L_1327:
        /*0150*/ 	.byte	0x04, 0x1e
        /*0152*/ 	.short	(.L_1329 - .L_1328)
.L_1328:
        /*0154*/ 	.word	0x00000000
.L_1329:


//--------------------- .nv.info._ZN2at6native18elementwise_kernelILi128ELi2EZNS0_22gpu_kernel_impl_nocastIZZZNS0_44_GLOBAL__N__40a83637_7_Lerp_cu_1520ed90_301318lerp_tensor_kernelERNS_18TensorIteratorBaseEENKUlvE0_clEvENKUlvE_clEvEUldddE_EEvS5_RKT_EUliE_EEviT1_ --------------------------
	.section	.nv.info._ZN2at6native18elementwise_kernelILi128ELi2EZNS0_22gpu_kernel_impl_nocastIZZZNS0_44_GLOBAL__N__40a83637_7_Lerp_cu_1520ed90_301318lerp_tensor_kernelERNS_18TensorIteratorBaseEENKUlvE0_clEvENKUlvE_clEvEUldddE_EEvS5_RKT_EUliE_EEviT1_,"",@"SHT_CUDA_INFO"
	.sectionflags	@""
	.align	4


	//----- nvinfo : EIATTR_CUDA_API_VERSION
	.align		4
        /*0000*/ 	.byte	0x04, 0x37
        /*0002*/ 	.short	(.L_1331 - .L_1330)
.L_1330:
        /*0004*/ 	.word	0x00000082


	//----- nvinfo : EIATTR_SW2861232_WAR
	.align		4
.L_1331:
        /*0008*/ 	.byte	0x01, 0x35
	.zero		2


	//----- nvinfo : EIATTR_PARAM_CBANK
	.align		4
        /*000c*/ 	.byte	0x04, 0x0a
        /*000e*/ 	.short	(.L_1333 - .L_1332)
	.align		4
.L_1332:
        /*0010*/ 	.word	index@(.nv.constant0._ZN2at6native18elementwise_kernelILi128ELi2EZNS0_22gpu_kernel_impl_nocastIZZZNS0_44_GLOBAL__N__40a83637_7_Lerp_cu_1520ed90_301318lerp_tensor_kernelERNS_18TensorIteratorBaseEENKUlvE0_clEvENKUlvE_clEvEUldddE_EEvS5_RKT_EUliE_EEviT1_)
        /*0014*/ 	.short	0x0160
        /*0016*/ 	.short	0x02f8


	//----- nvinfo : EIATTR_CBANK_PARAM_SIZE
	.align		4
.L_1333:
        /*0018*/ 	.byte	0x03, 0x19
        /*001a*/ 	.short	0x02f8


	//----- nvinfo : EIATTR_KPARAM_INFO
	.align		4
        /*001c*/ 	.byte	0x04, 0x17
        /*001e*/ 	.short	(.L_1335 - .L_1334)
.L_1334:
        /*0020*/ 	.word	0x00000000
        /*0024*/ 	.short	0x0001
        /*0026*/ 	.short	0x0008
        /*0028*/ 	.byte	0x00, 0xf0, 0xc1, 0x0b


	//----- nvinfo : EIATTR_KPARAM_INFO
	.align		4
.L_1335:
        /*002c*/ 	.byte	0x04, 0x17
        /*002e*/ 	.short	(.L_1337 - .L_1336)
.L_1336:
        /*0030*/ 	.word	0x00000000
        /*0034*/ 	.short	0x0000
        /*0036*/ 	.short	0x0000
        /*0038*/ 	.byte	0x00, 0xf0, 0x11, 0x00


	//----- nvinfo : EIATTR_MAXREG_COUNT
	.align		4
.L_1337:
        /*003c*/ 	.byte	0x03, 0x1b
        /*003e*/ 	.short	0x0080


	//----- nvinfo : EIATTR_MERCURY_ISA_VERSION
	.align		4
        /*0040*/ 	.byte	0x03, 0x5f
        /*0042*/ 	.short	0x0000


	//----- nvinfo : EIATTR_EXIT_INSTR_OFFSETS
	.align		4
        /*0044*/ 	.byte	0x04, 0x1c
        /*0046*/ 	.short	(.L_1339 - .L_1338)


	//   ....[0]....
.L_1338:
        /*0048*/ 	.word	0x00001350


	//   ....[1]....
        /*004c*/ 	.word	0x00002600


	//----- nvinfo : EIATTR_MAX_THREADS
	.align		4
.L_1339:
        /*0050*/ 	.byte	0x04, 0x05
        /*0052*/ 	.short	(.L_1341 - .L_1340)
.L_1340:
        /*0054*/ 	.word	0x00000080
        /*0058*/ 	.word	0x00000001
        /*005c*/ 	.word	0x00000001


	//----- nvinfo : EIATTR_CRS_STACK_SIZE
	.align		4
.L_1341:
        /*0060*/ 	.byte	0x04, 0x1e
        /*0062*/ 	.short	(.L_1343 - .L_1342)
.L_1342:
        /*0064*/ 	.word	0x00000000
.L_1343:


//--------------------- .nv.info._ZN2at6native27unrolled_elementwise_kernelIZZZNS0_44_GLOBAL__N__40a83637_7_Lerp_cu_1520ed90_301318lerp_tensor_kernelERNS_18TensorIteratorBaseEENKUlvE0_clEvENKUlvE_clEvEUldddE_St5arrayIPcLm4EELi4E23TrivialOffsetCalculatorILi3EjESB_ILi1EjENS0_6memory15LoadWithoutCastENSE_16StoreWithoutCastEEEviT_T0_T2_T3_T4_T5_ --------------------------
	.section	.nv.info._ZN2at6native27unrolled_elementwise_kernelIZZZNS0_44_GLOBAL__N__40a83637_7_Lerp_cu_1520ed90_301318lerp_tensor_kernelERNS_18TensorIteratorBaseEENKUlvE0_clEvENKUlvE_clEvEUldddE_St5arrayIPcLm4EELi4E23TrivialOffsetCalculatorILi3EjESB_ILi1EjENS0_6memory15LoadWithoutCastENSE_16StoreWithoutCastEEEviT_T0_T2_T3_T4_T5_,"",@"SHT_CUDA_INFO"
	.sectionflags	@""
	.align	4


	//----- nvinfo : EIATTR_CUDA_API_VERSION
	.align		4
        /*0000*/ 	.byte	0x04, 0x37
        /*0002*/ 	.short	(.L_1345 - .L_1344)
.L_1344:
        /*0004*/ 	.word	0x00000082


	//----- nvinfo : EIATTR_SW2861232_WAR
	.align		4
.L_1345:
        /*0008*/ 	.byte	0x01, 0x35
	.zero		2


	//----- nvinfo : EIATTR_PARAM_CBANK
	.align		4
        /*000c*/ 	.byte	0x04, 0x0a
        /*000e*/ 	.short	(.L_1347 - .L_1346)
	.align		4
.L_1346:
        /*0010*/ 	.word	index@(.nv.constant0._ZN2at6native27unrolled_elementwise_kernelIZZZNS0_44_GLOBAL__N__40a83637_7_Lerp_cu_1520ed90_301318lerp_tensor_kernelERNS_18TensorIteratorBaseEENKUlvE0_clEvENKUlvE_clEvEUldddE_St5arrayIPcLm4EELi4E23TrivialOffsetCalculatorILi3EjESB_ILi1EjENS0_6memory15LoadWithoutCastENSE_16StoreWithoutCastEEEviT_T0_T2_T3_T4_T5_)
        /*0014*/ 	.short	0x0160
        /*0016*/ 	.short	0x002c


	//----- nvinfo : EIATTR_CBANK_PARAM_SIZE
	.align		4
.L_1347:
        /*0018*/ 	.byte	0x03, 0x19
        /*001a*/ 	.short	0x002c


	//----- nvinfo : EIATTR_KPARAM_INFO
	.align		4
        /*001c*/ 	.byte	0x04, 0x17
        /*001e*/ 	.short	(.L_1349 - .L_1348)
.L_1348:
        /*0020*/ 	.word	0x00000000
        /*0024*/ 	.short	0x0006
        /*0026*/ 	.short	0x002b
        /*0028*/ 	.byte	0x00, 0xf0, 0x05, 0x00


	//----- nvinfo : EIATTR_KPARAM_INFO
	.align		4
.L_1349:
        /*002c*/ 	.byte	0x04, 0x17
        /*002e*/ 	.short	(.L_1351 - .L_1350)
.L_1350:
        /*0030*/ 	.word	0x00000000
        /*0034*/ 	.short	0x0005
        /*0036*/ 	.short	0x002a
        /*0038*/ 	.byte	0x00, 0xf0, 0x05, 0x00


	//----- nvinfo : EIATTR_KPARAM_INFO
	.align		4
.L_1351:
        /*003c*/ 	.byte	0x04, 0x17
        /*003e*/ 	.short	(.L_1353 - .L_1352)
.L_1352:
        /*0040*/ 	.word	0x00000000
        /*0044*/ 	.short	0x0004
        /*0046*/ 	.short	0x0029
        /*0048*/ 	.byte	0x00, 0xf0, 0x05, 0x00


	//----- nvinfo : EIATTR_KPARAM_INFO
	.align		4
.L_1353:
        /*004c*/ 	.byte	0x04, 0x17
        /*004e*/ 	.short	(.L_1355 - .L_1354)
.L_1354:
        /*0050*/ 	.word	0x00000000
        /*0054*/ 	.short	0x0003
        /*0056*/ 	.short	0x0028
        /*0058*/ 	.byte	0x00, 0xf0, 0x05, 0x00


	//----- nvinfo : EIATTR_KPARAM_INFO
	.align		4
.L_1355:
        /*005c*/ 	.byte	0x04, 0x17
        /*005e*/ 	.short	(.L_1357 - .L_1356)
.L_1356:
        /*0060*/ 	.word	0x00000000
        /*0064*/ 	.short	0x0002
        /*0066*/ 	.short	0x0008
        /*0068*/ 	.byte	0x00, 0xf0, 0x81, 0x00


	//----- nvinfo : EIATTR_KPARAM_INFO
	.align		4
.L_1357:
        /*006c*/ 	.byte	0x04, 0x17
        /*006e*/ 	.short	(.L_1359 - .L_1358)
.L_1358:
        /*0070*/ 	.word	0x00000000
        /*0074*/ 	.short	0x0001
        /*0076*/ 	.short	0x0004
        /*0078*/ 	.byte	0x00, 0xf0, 0x05, 0x00


	//----- nvinfo : EIATTR_KPARAM_INFO
	.align		4
.L_1359:
        /*007c*/ 	.byte	0x04, 0x17
        /*007e*/ 	.short	(.L_1361 - .L_1360)
.L_1360:
        /*0080*/ 	.word	0x00000000
        /*0084*/ 	.short	0x0000
        /*0086*/ 	.short	0x0000
        /*0088*/ 	.byte	0x00, 0xf0, 0x11, 0x00


	//----- nvinfo : EIATTR_MAXREG_COUNT
	.align		4
.L_1361:
        /*008c*/ 	.byte	0x03, 0x1b
        /*008e*/ 	.short	0x00ff


	//----- nvinfo : EIATTR_MERCURY_ISA_VERSION
	.align		4
        /*0090*/ 	.byte	0x03, 0x5f
        /*0092*/ 	.short	0x0000


	//----- nvinfo : EIATTR_EXIT_INSTR_OFFSETS
	.align		4
        /*0094*/ 	.byte	0x04, 0x1c
        /*0096*/ 	.short	(.L_1363 - .L_1362)


	//   ....[0]....
.L_1362:
        /*0098*/ 	.word	0x00000720


	//   ....[1]....
        /*009c*/ 	.word	0x00000790


	//----- nvinfo : EIATTR_MAX_THREADS
	.align		4
.L_1363:
        /*00a0*/ 	.byte	0x04, 0x05
        /*00a2*/ 	.short	(.L_1365 - .L_1364)
.L_1364:
        /*00a4*/ 	.word	0x00000080
        /*00a8*/ 	.word	0x00000001
        /*00ac*/ 	.word	0x00000001


	//----- nvinfo : EIATTR_CRS_STACK_SIZE
	.align		4
.L_1365:
        /*00b0*/ 	.byte	0x04, 0x1e
        /*00b2*/ 	.short	(.L_1367 - .L_1366)
.L_1366:
        /*00b4*/ 	.word	0x00000000
.L_1367:


//--------------------- .nv.info._ZN2at6native29vectorized_elementwise_kernelILi2EZZZNS0_44_GLOBAL__N__40a83637_7_Lerp_cu_1520ed90_301318lerp_tensor_kernelERNS_18TensorIteratorBaseEENKUlvE0_clEvENKUlvE_clEvEUldddE_St5arrayIPcLm4EEEEviT0_T1_ --------------------------
	.section	.nv.info._ZN2at6native29vectorized_elementwise_kernelILi2EZZZNS0_44_GLOBAL__N__40a83637_7_Lerp_cu_1520ed90_301318lerp_tensor_kernelERNS_18TensorIteratorBaseEENKUlvE0_clEvENKUlvE_clEvEUldddE_St5arrayIPcLm4EEEEviT0_T1_,"",@"SHT_CUDA_INFO"
	.sectionflags	@""
	.align	4


	//----- nvinfo : EIATTR_CUDA_API_VERSION
	.align		4
        /*0000*/ 	.byte	0x04, 0x37
        /*0002*/ 	.short	(.L_1369 - .L_1368)
.L_1368:
        /*0004*/ 	.word	0x00000082


	//----- nvinfo : EIATTR_SW2861232_WAR
	.align		4
.L_1369:
        /*0008*/ 	.byte	0x01, 0x35
	.zero		2


	//----- nvinfo : EIATTR_PARAM_CBANK
	.align		4
        /*000c*/ 	.byte	0x04, 0x0a
        /*000e*/ 	.short	(.L_1371 - .L_1370)
	.align		4
.L_1370:
        /*0010*/ 	.word	index@(.nv.constant0._ZN2at6native29vectorized_elementwise_kernelILi2EZZZNS0_44_GLOBAL__N__40a83637_7_Lerp_cu_1520ed90_301318lerp_tensor_kernelERNS_18TensorIteratorBaseEENKUlvE0_clEvENKUlvE_clEvEUldddE_St5arrayIPcLm4EEEEviT0_T1_)
        /*0014*/ 	.short	0x0160
        /*0016*/ 	.short	0x0028


	//----- nvinfo : EIATTR_CBANK_PARAM_SIZE
	.align		4
.L_1371:
        /*0018*/ 	.byte	0x03, 0x19
        /*001a*/ 	.short	0x0028


	//----- nvinfo : EIATTR_KPARAM_INFO
	.align		4
        /*001c*/ 	.byte	0x04, 0x17
        /*001e*/ 	.short	(.L_1373 - .L_1372)
.L_1372:
        /*0020*/ 	.word	0x00000000
        /*0024*/ 	.short	0x0002
        /*0026*/ 	.short	0x0008
        /*0028*/ 	.byte	0x00, 0xf0, 0x81, 0x00


	//----- nvinfo : EIATTR_KPARAM_INFO
	.align		4
.L_1373:
        /*002c*/ 	.byte	0x04, 0x17
        /*002e*/ 	.short	(.L_1375 - .L_1374)
.L_1374:
        /*0030*/ 	.word	0x00000000
        /*0034*/ 	.short	0x0001
        /*0036*/ 	.short	0x0004
        /*0038*/ 	.byte	0x00, 0xf0, 0x05, 0x00


	//----- nvinfo : EIATTR_KPARAM_INFO
	.align		4
.L_1375:
        /*003c*/ 	.byte	0x04, 0x17
        /*003e*/ 	.short	(.L_1377 - .L_1376)
.L_1376:
        /*0040*/ 	.word	0x00000000
        /*0044*/ 	.short	0x0000
        /*0046*/ 	.short	0x0000
        /*0048*/ 	.byte	0x00, 0xf0, 0x11, 0x00


	//----- nvinfo : EIATTR_MAXREG_COUNT
	.align		4
.L_1377:
        /*004c*/ 	.byte	0x03, 0x1b
        /*004e*/ 	.short	0x00ff


	//----- nvinfo : EIATTR_MERCURY_ISA_VERSION
	.align		4
        /*0050*/ 	.byte	0x03, 0x5f
        /*0052*/ 	.short	0x0000


	//----- nvinfo : EIATTR_EXIT_INSTR_OFFSETS
	.align		4
        /*0054*/ 	.byte	0x04, 0x1c
        /*0056*/ 	.short	(.L_1379 - .L_1378)


	//   ....[0]....
.L_1378:
        /*0058*/ 	.word	0x00000690


	//   ....[1]....
        /*005c*/ 	.word	0x000014e0


	//   ....[2]....
        /*0060*/ 	.word	0x00001530


	//----- nvinfo : EIATTR_MAX_THREADS
	.align		4
.L_1379:
        /*0064*/ 	.byte	0x04, 0x05
        /*0066*/ 	.short	(.L_1381 - .L_1380)
.L_1380:
        /*0068*/ 	.word	0x00000080
        /*006c*/ 	.word	0x00000001
        /*0070*/ 	.word	0x00000001


	//----- nvinfo : EIATTR_CRS_STACK_SIZE
	.align		4
.L_1381:
        /*0074*/ 	.byte	0x04, 0x1e
        /*0076*/ 	.short	(.L_1383 - .L_1382)
.L_1382:
        /*0078*/ 	.word	0x00000000
.L_1383:


//--------------------- .nv.info._ZN2at6native29vectorized_elementwise_kernelILi4EZZZNS0_44_GLOBAL__N__40a83637_7_Lerp_cu_1520ed90_301318lerp_tensor_kernelERNS_18TensorIteratorBaseEENKUlvE0_clEvENKUlvE_clEvEUldddE_St5arrayIPcLm4EEEEviT0_T1_ --------------------------
	.section	.nv.info._ZN2at6native29vectorized_elementwise_kernelILi4EZZZNS0_44_GLOBAL__N__40a83637_7_Lerp_cu_1520ed90_301318lerp_tensor_kernelERNS_18TensorIteratorBaseEENKUlvE0_clEvENKUlvE_clEvEUldddE_St5arrayIPcLm4EEEEviT0_T1_,"",@"SHT_CUDA_INFO"
	.sectionflags	@""
	.align	4


	//----- nvinfo : EIATTR_CUDA_API_VERSION
	.align		4
        /*0000*/ 	.byte	0x04, 0x37
        /*0002*/ 	.short	(.L_1385 - .L_1384)
.L_1384:
        /*0004*/ 	.word	0x00000082


	//----- nvinfo : EIATTR_SW2861232_WAR
	.align		4
.L_1385:
        /*0008*/ 	.byte	0x01, 0x35
	.zero		2


	//----- nvinfo : EIATTR_PARAM_CBANK
	.align		4
        /*000c*/ 	.byte	0x04, 0x0a
        /*000e*/ 	.short	(.L_1387 - .L_1386)
	.align		4
.L_1386:
        /*0010*/ 	.word	index@(.nv.constant0._ZN2at6native29vectorized_elementwise_kernelILi4EZZZNS0_44_GLOBAL__N__40a83637_7_Lerp_cu_1520ed90_301318lerp_tensor_kernelERNS_18TensorIteratorBaseEENKUlvE0_clEvENKUlvE_clEvEUldddE_St5arrayIPcLm4EEEEviT0_T1_)
        /*0014*/ 	.short	0x0160
        /*0016*/ 	.short	0x0028


	//----- nvinfo : EIATTR_CBANK_PARAM_SIZE
	.align		4
.L_1387:
        /*0018*/ 	.byte	0x03, 0x19
        /*001a*/ 	.short	0x0028


	//----- nvinfo : EIATTR_KPARAM_INFO
	.align		4
        /*001c*/ 	.byte	0x04, 0x17
        /*001e*/ 	.short	(.L_1389 - .L_1388)
.L_1388:
        /*0020*/ 	.word	0x00000000
        /*0024*/ 	.short	0x0002
        /*0026*/ 	.short	0x0008
        /*0028*/ 	.byte	0x00, 0xf0, 0x81, 0x00


	//----- nvinfo : EIATTR_KPARAM_INFO
	.align		4
.L_1389:
        /*002c*/ 	.byte	0x04, 0x17
        /*002e*/ 	.short	(.L_1391 - .L_1390)
.L_1390:
        /*0030*/ 	.word	0x00000000
        /*0034*/ 	.short	0x0001
        /*0036*/ 	.short	0x0004
        /*0038*/ 	.byte	0x00, 0xf0, 0x05, 0x00


	//----- nvinfo : EIATTR_KPARAM_INFO
	.align		4
.L_1391:
        /*003c*/ 	.byte	0x04, 0x17
        /*003e*/ 	.short	(.L_1393 - .L_1392)
.L_1392:
        /*0040*/ 	.word	0x00000000
        /*0044*/ 	.short	0x0000
        /*0046*/ 	.short	0x0000
        /*0048*/ 	.byte	0x00, 0xf0, 0x11, 0x00


	//----- nvinfo : EIATTR_MAXREG_COUNT
	.align		4
.L_1393:
        /*004c*/ 	.byte	0x03, 0x1b
        /*004e*/ 	.short	0x00ff


	//----- nvinfo : EIATTR_MERCURY_ISA_VERSION
	.align		4
        /*0050*/ 	.byte	0x03, 0x5f
        /*0052*/ 	.short	0x0000


	//----- nvinfo : EIATTR_EXIT_INSTR_OFFSETS
	.align		4
        /*0054*/ 	.byte	0x04, 0x1c
        /*0056*/ 	.short	(.L_1395 - .L_1394)


	//   ....[0]....
.L_1394:
        /*0058*/ 	.word	0x00000690


	//   ....[1]....
        /*005c*/ 	.word	0x000014e0


	//   ....[2]....
        /*0060*/ 	.word	0x00001530


	//----- nvinfo : EIATTR_MAX_THREADS
	.align		4
.L_1395:
        /*0064*/ 	.byte	0x04, 0x05
        /*0066*/ 	.short	(.L_1397 - .L_1396)
.L_1396:
        /*0068*/ 	.word	0x00000080
        /*006c*/ 	.word	0x00000001
        /*0070*/ 	.word	0x00000001


	//----- nvinfo : EIATTR_CRS_STACK_SIZE
	.align		4
.L_1397:
        /*0074*/ 	.byte	0x04, 0x1e
        /*0076*/ 	.short	(.L_1399 - .L_1398)
.L_1398:
        /*0078*/ 	.word	0x00000000
.L_1399:


//--------------------- .nv.info._ZN2at6native29vectorized_elementwise_kernelILi8EZZZNS0_44_GLOBAL__N__40a83637_7_Lerp_cu_1520ed90_301318lerp_tensor_kernelERNS_18TensorIteratorBaseEENKUlvE0_clEvENKUlvE_clEvEUldddE_St5arrayIPcLm4EEEEviT0_T1_ --------------------------
	.section	.nv.info._ZN2at6native29vectorized_elementwise_kernelILi8EZZZNS0_44_GLOBAL__N__40a83637_7_Lerp_cu_1520ed90_301318lerp_tensor_kernelERNS_18TensorIteratorBaseEENKUlvE0_clEvENKUlvE_clEvEUldddE_St5arrayIPcLm4EEEEviT0_T1_,"",@"SHT_CUDA_INFO"
	.sectionflags	@""
	.align	4


	//----- nvinfo : EIATTR_CUDA_API_VERSION
	.align		4
        /*0000*/ 	.byte	0x04, 0x37
        /*0002*/ 	.short	(.L_1401 - .L_1400)
.L_1400:
        /*0004*/ 	.word	0x00000082


	//----- nvinfo : EIATTR_SW2861232_WAR
	.align		4
.L_1401:
        /*0008*/ 	.byte	0x01, 0x35
	.zero		2


	//----- nvinfo : EIATTR_PARAM_CBANK
	.align		4
        /*000c*/ 	.byte	0x04, 0x0a
        /*000e*/ 	.short	(.L_1403 - .L_1402)
	.align		4
.L_1402:
        /*0010*/ 	.word	index@(.nv.constant0._ZN2at6native29vectorized_elementwise_kernelILi8EZZZNS0_44_GLOBAL__N__40a83637_7_Lerp_cu_1520ed90_301318lerp_tensor_kernelERNS_18TensorIteratorBaseEENKUlvE0_clEvENKUlvE_clEvEUldddE_St5arrayIPcLm4EEEEviT0_T1_)
        /*0014*/ 	.short	0x0160
        /*0016*/ 	.short	0x0028


	//----- nvinfo : EIATTR_CBANK_PARAM_SIZE
	.align		4
.L_1403:
        /*0018*/ 	.byte	0x03, 0x19
        /*001a*/ 	.short	0x0028


	//----- nvinfo : EIATTR_KPARAM_INFO
	.align		4
        /*001c*/ 	.byte	0x04, 0x17
        /*001e*/ 	.short	(.L_1405 - .L_1404)
.L_1404:
        /*0020*/ 	.word	0x00000000
        /*0024*/ 	.short	0x0002
        /*0026*/ 	.short	0x0008
        /*0028*/ 	.byte	0x00, 0xf0, 0x81, 0x00


	//----- nvinfo : EIATTR_KPARAM_INFO
	.align		4
.L_1405:
        /*002c*/ 	.byte	0x04, 0x17
        /*002e*/ 	.short	(.L_1407 - .L_1406)
.L_1406:
        /*0030*/ 	.word	0x00000000
        /*0034*/ 	.short	0x0001
        /*0036*/ 	.short	0x0004
        /*0038*/ 	.byte	0x00, 0xf0, 0x05, 0x00


	//----- nvinfo : EIATTR_KPARAM_INFO
	.align		4
.L_1407:
        /*003c*/ 	.byte	0x04, 0x17
        /*003e*/ 	.short	(.L_1409 - .L_1408)
.L_1408:
        /*0040*/ 	.word	0x00000000
        /*0044*/ 	.short	0x0000
        /*0046*/ 	.short	0x0000
        /*0048*/ 	.byte	0x00, 0xf0, 0x11, 0x00


	//----- nvinfo : EIATTR_MAXREG_COUNT
	.align		4
.L_1409:
        /*004c*/ 	.byte	0x03, 0x1b
        /*004e*/ 	.short	0x00ff


	//----- nvinfo : EIATTR_MERCURY_ISA_VERSION
	.align		4
        /*0050*/ 	.byte	0x03, 0x5f
        /*0052*/ 	.short	0x0000


	//----- nvinfo : EIATTR_EXIT_INSTR_OFFSETS
	.align		4
        /*0054*/ 	.byte	0x04, 0x1c
        /*0056*/ 	.short	(.L_1411 - .L_1410)


	//   ....[0]....
.L_1410:
        /*0058*/ 	.word	0x00000010


	//----- nvinfo : EIATTR_MAX_THREADS
	.align		4
.L_1411:
        /*005c*/ 	.byte	0x04, 0x05
        /*005e*/ 	.short	(.L_1413 - .L_1412)
.L_1412:
        /*0060*/ 	.word	0x00000080
        /*0064*/ 	.word	0x00000001
        /*0068*/ 	.word	0x00000001
.L_1413:


//--------------------- .nv.callgraph             --------------------------
	.section	.nv.callgraph,"",@"SHT_CUDA_CALLGRAPH"
	.align	4
	.sectionentsize	8
	.align		4
        /*0000*/ 	.word	0x00000000
	.align		4
        /*0004*/ 	.word	0xffffffff
	.align		4
        /*0008*/ 	.word	index@(_ZN2at6native18elementwise_kernelILi128ELi4EZNS0_15gpu_kernel_implIZZZNS0_44_GLOBAL__N__40a83637_7_Lerp_cu_1520ed90_301318lerp_scalar_kernelERNS_18TensorIteratorBaseERKN3c106ScalarEENKUlvE0_clEvENKUlvE2_clEvEUlNS6_8BFloat16ESC_E_EEvS5_RKT_EUliE_EEviT1_)
	.align		4
        /*000c*/ 	.word	index@(__assertfail)
	.align		4
        /*0010*/ 	.word	index@(_ZN2at6native27unrolled_elementwise_kernelIZZZNS0_44_GLOBAL__N__40a83637_7_Lerp_cu_1520ed90_301318lerp_scalar_kernelERNS_18TensorIteratorBaseERKN3c106ScalarEENKUlvE0_clEvENKUlvE2_clEvEUlNS5_8BFloat16ESB_E_St5arrayIPcLm3EELi4E23TrivialOffsetCalculatorILi2EjESG_ILi1EjENS0_6memory12LoadWithCastILi2EEENSJ_13StoreWithCastILi1EEEEEviT_T0_T2_T3_T4_T5_)
	.align		4
        /*0014*/ 	.word	index@(__assertfail)
	.align		4
        /*0018*/ 	.word	index@(_ZN2at6native18elementwise_kernelILi128ELi4EZNS0_15gpu_kernel_implIZZZNS0_44_GLOBAL__N__40a83637_7_Lerp_cu_1520ed90_301318lerp_scalar_kernelERNS_18TensorIteratorBaseERKN3c106ScalarEENKUlvE0_clEvENKUlvE1_clEvEUlNS6_4HalfESC_E_EEvS5_RKT_EUliE_EEviT1_)
	.align		4
        /*001c*/ 	.word	index@(__assertfail)
	.align		4
        /*0020*/ 	.word	index@(_ZN2at6native27unrolled_elementwise_kernelIZZZNS0_44_GLOBAL__N__40a83637_7_Lerp_cu_1520ed90_301318lerp_scalar_kernelERNS_18TensorIteratorBaseERKN3c106ScalarEENKUlvE0_clEvENKUlvE1_clEvEUlNS5_4HalfESB_E_St5arrayIPcLm3EELi4E23TrivialOffsetCalculatorILi2EjESG_ILi1EjENS0_6memory12LoadWithCastILi2EEENSJ_13StoreWithCastILi1EEEEEviT_T0_T2_T3_T4_T5_)
	.align		4
        /*0024*/ 	.word	index@(__assertfail)
	.align		4
        /*0028*/ 	.word	index@(_ZN2at6native18elementwise_kernelILi128ELi4EZNS0_15gpu_kernel_implIZZZNS0_44_GLOBAL__N__40a83637_7_Lerp_cu_1520ed90_301318lerp_scalar_kernelERNS_18TensorIteratorBaseERKN3c106ScalarEENKUlvE0_clEvENKUlvE0_clEvEUlffE_EEvS5_RKT_EUliE_EEviT1_)
	.align		4
        /*002c*/ 	.word	index@(__assertfail)
	.align		4
        /*0030*/ 	.word	index@(_ZN2at6native27unrolled_elementwise_kernelIZZZNS0_44_GLOBAL__N__40a83637_7_Lerp_cu_1520ed90_301318lerp_scalar_kernelERNS_18TensorIteratorBaseERKN3c106ScalarEENKUlvE0_clEvENKUlvE0_clEvEUlffE_St5arrayIPcLm3EELi4E23TrivialOffsetCalculatorILi2EjESF_ILi1EjENS0_6memory12LoadWithCastILi2EEENSI_13StoreWithCastILi1EEEEEviT_T0_T2_T3_T4_T5_)
	.align		4
        /*0034*/ 	.word	index@(__assertfail)
	.align		4
        /*0038*/ 	.word	index@(_ZN2at6native18elementwise_kernelILi128ELi4EZNS0_15gpu_kernel_implIZZZNS0_44_GLOBAL__N__40a83637_7_Lerp_cu_1520ed90_301318lerp_scalar_kernelERNS_18TensorIteratorBaseERKN3c106ScalarEENKUlvE0_clEvENKUlvE_clEvEUlddE_EEvS5_RKT_EUliE_EEviT1_)
	.align		4
        /*003c*/ 	.word	index@(__assertfail)
	.align		4
        /*0040*/ 	.word	index@(_ZN2at6native27unrolled_elementwise_kernelIZZZNS0_44_GLOBAL__N__40a83637_7_Lerp_cu_1520ed90_301318lerp_scalar_kernelERNS_18TensorIteratorBaseERKN3c106ScalarEENKUlvE0_clEvENKUlvE_clEvEUlddE_St5arrayIPcLm3EELi4E23TrivialOffsetCalculatorILi2EjESF_ILi1EjENS0_6memory12LoadWithCastILi2EEENSI_13StoreWithCastILi1EEEEEviT_T0_T2_T3_T4_T5_)
	.align		4
        /*0044*/ 	.word	index@(__assertfail)
	.align		4
        /*0048*/ 	.word	index@(_ZN2at6native18elementwise_kernelILi128ELi4EZNS0_15gpu_kernel_implIZZZNS0_44_GLOBAL__N__40a83637_7_Lerp_cu_1520ed90_301318lerp_tensor_kernelERNS_18TensorIteratorBaseEENKUlvE0_clEvENKUlvE2_clEvEUlN3c108BFloat16ES9_S9_E_EEvS5_RKT_EUliE_EEviT1_)
	.align		4
        /*004c*/ 	.word	index@(__assertfail)
	.align		4
        /*0050*/ 	.word	index@(_ZN2at6native27unrolled_elementwise_kernelIZZZNS0_44_GLOBAL__N__40a83637_7_Lerp_cu_1520ed90_301318lerp_tensor_kernelERNS_18TensorIteratorBaseEENKUlvE0_clEvENKUlvE2_clEvEUlN3c108BFloat16ES8_S8_E_St5arrayIPcLm4EELi4E23TrivialOffsetCalculatorILi3EjESD_ILi1EjENS0_6memory12LoadWithCastILi3EEENSG_13StoreWithCastILi1EEEEEviT_T0_T2_T3_T4_T5_)
	.align		4
        /*0054*/ 	.word	index@(__assertfail)
	.align		4
        /*0058*/ 	.word	index@(_ZN2at6native18elementwise_kernelILi128ELi4EZNS0_15gpu_kernel_implIZZZNS0_44_GLOBAL__N__40a83637_7_Lerp_cu_1520ed90_301318lerp_tensor_kernelERNS_18TensorIteratorBaseEENKUlvE0_clEvENKUlvE1_clEvEUlN3c104HalfES9_S9_E_EEvS5_RKT_EUliE_EEviT1_)
	.align		4
        /*005c*/ 	.word	index@(__assertfail)
	.align		4
        /*0060*/ 	.word	index@(_ZN2at6native27unrolled_elementwise_kernelIZZZNS0_44_GLOBAL__N__40a83637_7_Lerp_cu_1520ed90_301318lerp_tensor_kernelERNS_18TensorIteratorBaseEENKUlvE0_clEvENKUlvE1_clEvEUlN3c104HalfES8_S8_E_St5arrayIPcLm4EELi4E23TrivialOffsetCalculatorILi3EjESD_ILi1EjENS0_6memory12LoadWithCastILi3EEENSG_13StoreWithCastILi1EEEEEviT_T0_T2_T3_T4_T5_)
	.align		4
        /*0064*/ 	.word	index@(__assertfail)
	.align		4
        /*0068*/ 	.word	index@(_ZN2at6native18elementwise_kernelILi128ELi4EZNS0_15gpu_kernel_implIZZZNS0_44_GLOBAL__N__40a83637_7_Lerp_cu_1520ed90_301318lerp_tensor_kernelERNS_18TensorIteratorBaseEENKUlvE0_clEvENKUlvE0_clEvEUlfffE_EEvS5_RKT_EUliE_EEviT1_)
	.align		4
        /*006c*/ 	.word	index@(__assertfail)
	.align		4
        /*0070*/ 	.word	index@(_ZN2at6native27unrolled_elementwise_kernelIZZZNS0_44_GLOBAL__N__40a83637_7_Lerp_cu_1520ed90_301318lerp_tensor_kernelERNS_18TensorIteratorBaseEENKUlvE0_clEvENKUlvE0_clEvEUlfffE_St5arrayIPcLm4EELi4E23TrivialOffsetCalculatorILi3EjESB_ILi1EjENS0_6memory12LoadWithCastILi3EEENSE_13StoreWithCastILi1EEEEEviT_T0_T2_T3_T4_T5_)
	.align		4
        /*0074*/ 	.word	index@(__assertfail)
	.align		4
        /*0078*/ 	.word	index@(_ZN2at6native18elementwise_kernelILi128ELi4EZNS0_15gpu_kernel_implIZZZNS0_44_GLOBAL__N__40a83637_7_Lerp_cu_1520ed90_301318lerp_tensor_kernelERNS_18TensorIteratorBaseEENKUlvE0_clEvENKUlvE_clEvEUldddE_EEvS5_RKT_EUliE_EEviT1_)
	.align		4
        /*007c*/ 	.word	index@(__assertfail)
	.align		4
        /*0080*/ 	.word	index@(_ZN2at6native27unrolled_elementwise_kernelIZZZNS0_44_GLOBAL__N__40a83637_7_Lerp_cu_1520ed90_301318lerp_tensor_kernelERNS_18TensorIteratorBaseEENKUlvE0_clEvENKUlvE_clEvEUldddE_St5arrayIPcLm4EELi4E23TrivialOffsetCalculatorILi3EjESB_ILi1EjENS0_6memory12LoadWithCastILi3EEENSE_13StoreWithCastILi1EEEEEviT_T0_T2_T3_T4_T5_)
	.align		4
        /*0084*/ 	.word	index@(__assertfail)
	.align		4
        /*0088*/ 	.word	0x00000000
	.align		4
        /*008c*/ 	.word	0xfffffffe
	.align		4
        /*0090*/ 	.word	0x00000000
	.align		4
        /*0094*/ 	.word	0xfffffffd
	.align		4
        /*0098*/ 	.word	0x00000000
	.align		4
        /*009c*/ 	.word	0xfffffffc


//--------------------- .nv.rel.action            --------------------------
	.section	.nv.rel.action,"",@"SHT_CUDA_RELOCINFO"
	.align	8
	.sectionentsize	8
        /*0000*/ 	.byte	0x73, 0x00, 0x00, 0x00, 0x00, 0x00, 0x00, 0x00, 0x00, 0x00, 0x00, 0x11, 0x25, 0x00, 0x05, 0x36


//--------------------- .nv.constant4             --------------------------
	.section	.nv.constant4,"a",@progbits
	.align	8
	.align		8
.nv.constant4:
        /*0000*/ 	.dword	__assertfail
	.align		8
        /*0008*/ 	.dword	__unnamed_1
	.align		8
        /*0010*/ 	.dword	__unnamed_2
	.align		8
        /*0018*/ 	.dword	__unnamed_3
	.align		8
        /*0020*/ 	.dword	__unnamed_4
	.align		8
        /*0028*/ 	.dword	__unnamed_5
	.align		8
        /*0030*/ 	.dword	__unnamed_6
	.align		8
        /*0038*/ 	.dword	__unnamed_7
	.align		8
        /*0040*/ 	.dword	__unnamed_8
	.align		8
        /*0048*/ 	.dword	_ZN42_INTERNAL_40a83637_7_Lerp_cu_1520ed90_30134cuda3std3__45__cpo5beginE
	.align		8
        /*0050*/ 	.dword	_ZN42_INTERNAL_40a83637_7_Lerp_cu_1520ed90_30134cuda3std3__45__cpo3endE
	.align		8
        /*0058*/ 	.dword	_ZN42_INTERNAL_40a83637_7_Lerp_cu_1520ed90_30134cuda3std3__45__cpo6cbeginE
	.align		8
        /*0060*/ 	.dword	_ZN42_INTERNAL_40a83637_7_Lerp_cu_1520ed90_30134cuda3std3__45__cpo4cendE
	.align		8
        /*0068*/ 	.dword	_ZN42_INTERNAL_40a83637_7_Lerp_cu_1520ed90_30134cuda3std3__45__cpo6rbeginE
	.align		8
        /*0070*/ 	.dword	_ZN42_INTERNAL_40a83637_7_Lerp_cu_1520ed90_30134cuda3std3__45__cpo4rendE
	.align		8
        /*0078*/ 	.dword	_ZN42_INTERNAL_40a83637_7_Lerp_cu_1520ed90_30134cuda3std3__45__cpo7crbeginE
	.align		8
        /*0080*/ 	.dword	_ZN42_INTERNAL_40a83637_7_Lerp_cu_1520ed90_30134cuda3std3__45__cpo5crendE
	.align		8
        /*0088*/ 	.dword	_ZN42_INTERNAL_40a83637_7_Lerp_cu_1520ed90_30134cuda3std3__444_GLOBAL__N__40a83637_7_Lerp_cu_1520ed90_30136ignoreE
	.align		8
        /*0090*/ 	.dword	_ZN42_INTERNAL_40a83637_7_Lerp_cu_1520ed90_30134cuda3std3__419piecewise_constructE
	.align		8
        /*0098*/ 	.dword	_ZN42_INTERNAL_40a83637_7_Lerp_cu_1520ed90_30134cuda3std3__48in_placeE
	.align		8
        /*00a0*/ 	.dword	_ZN42_INTERNAL_40a83637_7_Lerp_cu_1520ed90_30134cuda3std3__420unreachable_sentinelE
	.align		8
        /*00a8*/ 	.dword	_ZN42_INTERNAL_40a83637_7_Lerp_cu_1520ed90_30134cuda3std6ranges3__45__cpo4swapE
	.align		8
        /*00b0*/ 	.dword	_ZN42_INTERNAL_40a83637_7_Lerp_cu_1520ed90_30134cuda3std6ranges3__45__cpo9iter_moveE
	.align		8
        /*00b8*/ 	.dword	_ZN42_INTERNAL_40a83637_7_Lerp_cu_1520ed90_30134cuda3std6ranges3__45__cpo5beginE
	.align		8
        /*00c0*/ 	.dword	_ZN42_INTERNAL_40a83637_7_Lerp_cu_1520ed90_30134cuda3std6ranges3__45__cpo3endE
	.align		8
        /*00c8*/ 	.dword	_ZN42_INTERNAL_40a83637_7_Lerp_cu_1520ed90_30134cuda3std6ranges3__45__cpo6cbeginE
	.align		8
        /*00d0*/ 	.dword	_ZN42_INTERNAL_40a83637_7_Lerp_cu_1520ed90_30134cuda3std6ranges3__45__cpo4cendE
	.align		8
        /*00d8*/ 	.dword	_ZN42_INTERNAL_40a83637_7_Lerp_cu_1520ed90_30134cuda3std6ranges3__45__cpo7advanceE
	.align		8
        /*00e0*/ 	.dword	_ZN42_INTERNAL_40a83637_7_Lerp_cu_1520ed90_30134cuda3std6ranges3__45__cpo9iter_swapE
	.align		8
        /*00e8*/ 	.dword	_ZN42_INTERNAL_40a83637_7_Lerp_cu_1520ed90_30134cuda3std6ranges3__45__cpo4nextE
	.align		8
        /*00f0*/ 	.dword	_ZN42_INTERNAL_40a83637_7_Lerp_cu_1520ed90_30134cuda3std6ranges3__45__cpo4prevE
	.align		8
        /*00f8*/ 	.dword	_ZN42_INTERNAL_40a83637_7_Lerp_cu_1520ed90_30134cuda3std6ranges3__45__cpo4dataE
	.align		8
        /*0100*/ 	.dword	_ZN42_INTERNAL_40a83637_7_Lerp_cu_1520ed90_30134cuda3std6ranges3__45__cpo5cdataE
	.align		8
        /*0108*/ 	.dword	_ZN42_INTERNAL_40a83637_7_Lerp_cu_1520ed90_30134cuda3std6ranges3__45__cpo4sizeE
	.align		8
        /*0110*/ 	.dword	_ZN42_INTERNAL_40a83637_7_Lerp_cu_1520ed90_30134cuda3std6ranges3__45__cpo5ssizeE
	.align		8
        /*0118*/ 	.dword	_ZN42_INTERNAL_40a83637_7_Lerp_cu_1520ed90_30134cuda3std6ranges3__45__cpo8distanceE
	.align		8
        /*0120*/ 	.dword	_ZN42_INTERNAL_40a83637_7_Lerp_cu_1520ed90_30136thrust23THRUST_300001_SM_800_NS6system6detail10sequential3seqE
	.align		8
        /*0128*/ 	.dword	$str$5
	.align		8
        /*0130*/ 	.dword	$str$6


//--------------------- .nv.constant2._ZN2at6native18elementwise_kernelILi128ELi4EZNS0_15gpu_kernel_implIZZZNS0_44_GLOBAL__N__40a83637_7_Lerp_cu_1520ed90_301318lerp_scalar_kernelERNS_18TensorIteratorBaseERKN3c106ScalarEENKUlvE0_clEvENKUlvE2_clEvEUlNS6_8BFloat16ESC_E_EEvS5_RKT_EUliE_EEviT1_ --------------------------
	.section	.nv.constant2._ZN2at6native18elementwise_kernelILi128ELi4EZNS0_15gpu_kernel_implIZZZNS0_44_GLOBAL__N__40a83637_7_Lerp_cu_1520ed90_301318lerp_scalar_kernelERNS_18TensorIteratorBaseERKN3c106ScalarEENKUlvE0_clEvENKUlvE2_clEvEUlNS6_8BFloat16ESC_E_EEvS5_RKT_EUliE_EEviT1_,"a",@progbits
	.sectionflags	@""
	.align	4
.nv.constant2._ZN2at6native18elementwise_kernelILi128ELi4EZNS0_15gpu_kernel_implIZZZNS0_44_GLOBAL__N__40a83637_7_Lerp_cu_1520ed90_301318lerp_scalar_kernelERNS_18TensorIteratorBaseERKN3c106ScalarEENKUlvE0_clEvENKUlvE2_clEvEUlNS6_8BFloat16ESC_E_EEvS5_RKT_EUliE_EEviT1_:
        /*0000*/ 	.byte	0x00, 0x00, 0x00, 0xf0, 0xff, 0xff, 0x0f, 0x38


//--------------------- .nv.constant0._ZN2at6native18elementwise_kernelILi128ELi4EZNS0_15gpu_kernel_implIZZZNS0_44_GLOBAL__N__40a83637_7_Lerp_cu_1520ed90_301318lerp_scalar_kernelERNS_18TensorIteratorBaseERKN3c106ScalarEENKUlvE0_clEvENKUlvE2_clEvEUlNS6_8BFloat16ESC_E_EEvS5_RKT_EUliE_EEviT1_ --------------------------
	.section	.nv.constant0._ZN2at6native18elementwise_kernelILi128ELi4EZNS0_15gpu_kernel_implIZZZNS0_44_GLOBAL__N__40a83637_7_Lerp_cu_1520ed90_301318lerp_scalar_kernelERNS_18TensorIteratorBaseERKN3c106ScalarEENKUlvE0_clEvENKUlvE2_clEvEUlNS6_8BFloat16ESC_E_EEvS5_RKT_EUliE_EEviT1_,"a",@progbits
	.sectionflags	@""
	.align	4
.nv.constant0._ZN2at6native18elementwise_kernelILi128ELi4EZNS0_15gpu_kernel_implIZZZNS0_44_GLOBAL__N__40a83637_7_Lerp_cu_1520ed90_301318lerp_scalar_kernelERNS_18TensorIteratorBaseERKN3c106ScalarEENKUlvE0_clEvENKUlvE2_clEvEUlNS6_8BFloat16ESC_E_EEvS5_RKT_EUliE_EEviT1_:
	.zero		1024


//--------------------- .nv.constant2._ZN2at6native27unrolled_elementwise_kernelIZZZNS0_44_GLOBAL__N__40a83637_7_Lerp_cu_1520ed90_301318lerp_scalar_kernelERNS_18TensorIteratorBaseERKN3c106ScalarEENKUlvE0_clEvENKUlvE2_clEvEUlNS5_8BFloat16ESB_E_St5arrayIPcLm3EELi4E23TrivialOffsetCalculatorILi2EjESG_ILi1EjENS0_6memory12LoadWithCastILi2EEENSJ_13StoreWithCastILi1EEEEEviT_T0_T2_T3_T4_T5_ --------------------------
	.section	.nv.constant2._ZN2at6native27unrolled_elementwise_kernelIZZZNS0_44_GLOBAL__N__40a83637_7_Lerp_cu_1520ed90_301318lerp_scalar_kernelERNS_18TensorIteratorBaseERKN3c106ScalarEENKUlvE0_clEvENKUlvE2_clEvEUlNS5_8BFloat16ESB_E_St5arrayIPcLm3EELi4E23TrivialOffsetCalculatorILi2EjESG_ILi1EjENS0_6memory12LoadWithCastILi2EEENSJ_13StoreWithCastILi1EEEEEviT_T0_T2_T3_T4_T5_,"a",@progbits
	.sectionflags	@""
	.align	4
.nv.constant2._ZN2at6native27unrolled_elementwise_kernelIZZZNS0_44_GLOBAL__N__40a83637_7_Lerp_cu_1520ed90_301318lerp_scalar_kernelERNS_18TensorIteratorBaseERKN3c106ScalarEENKUlvE0_clEvENKUlvE2_clEvEUlNS5_8BFloat16ESB_E_St5arrayIPcLm3EELi4E23TrivialOffsetCalculatorILi2EjESG_ILi1EjENS0_6memory12LoadWithCastILi2EEENSJ_13StoreWithCastILi1EEEEEviT_T0_T2_T3_T4_T5_:
        /*0000*/ 	.byte	0x00, 0x00, 0x00, 0xf0, 0xff, 0xff, 0x0f, 0x38


//--------------------- .nv.constant0._ZN2at6native27unrolled_elementwise_kernelIZZZNS0_44_GLOBAL__N__40a83637_7_Lerp_cu_1520ed90_301318lerp_scalar_kernelERNS_18TensorIteratorBaseERKN3c106ScalarEENKUlvE0_clEvENKUlvE2_clEvEUlNS5_8BFloat16ESB_E_St5arrayIPcLm3EELi4E23TrivialOffsetCalculatorILi2EjESG_ILi1EjENS0_6memory12LoadWithCastILi2EEENSJ_13StoreWithCastILi1EEEEEviT_T0_T2_T3_T4_T5_ --------------------------
	.section	.nv.constant0._ZN2at6native27unrolled_elementwise_kernelIZZZNS0_44_GLOBAL__N__40a83637_7_Lerp_cu_1520ed90_301318lerp_scalar_kernelERNS_18TensorIteratorBaseERKN3c106ScalarEENKUlvE0_clEvENKUlvE2_clEvEUlNS5_8BFloat16ESB_E_St5arrayIPcLm3EELi4E23TrivialOffsetCalculatorILi2EjESG_ILi1EjENS0_6memory12LoadWithCastILi2EEENSJ_13StoreWithCastILi1EEEEEviT_T0_T2_T3_T4_T5_,"a",@progbits
	.sectionflags	@""
	.align	4
.nv.constant0._ZN2at6native27unrolled_elementwise_kernelIZZZNS0_44_GLOBAL__N__40a83637_7_Lerp_cu_1520ed90_301318lerp_scalar_kernelERNS_18TensorIteratorBaseERKN3c106ScalarEENKUlvE0_clEvENKUlvE2_clEvEUlNS5_8BFloat16ESB_E_St5arrayIPcLm3EELi4E23TrivialOffsetCalculatorILi2EjESG_ILi1EjENS0_6memory12LoadWithCastILi2EEENSJ_13StoreWithCastILi1EEEEEviT_T0_T2_T3_T4_T5_:
	.zero		424


//--------------------- .nv.constant0._ZN2at6native18elementwise_kernelILi128ELi4EZNS0_22gpu_kernel_impl_nocastIZZZNS0_44_GLOBAL__N__40a83637_7_Lerp_cu_1520ed90_301318lerp_scalar_kernelERNS_18TensorIteratorBaseERKN3c106ScalarEENKUlvE0_clEvENKUlvE2_clEvEUlNS6_8BFloat16ESC_E_EEvS5_RKT_EUliE_EEviT1_ --------------------------
	.section	.nv.constant0._ZN2at6native18elementwise_kernelILi128ELi4EZNS0_22gpu_kernel_impl_nocastIZZZNS0_44_GLOBAL__N__40a83637_7_Lerp_cu_1520ed90_301318lerp_scalar_kernelERNS_18TensorIteratorBaseERKN3c106ScalarEENKUlvE0_clEvENKUlvE2_clEvEUlNS6_8BFloat16ESC_E_EEvS5_RKT_EUliE_EEviT1_,"a",@progbits
	.sectionflags	@""
	.align	4
.nv.constant0._ZN2at6native18elementwise_kernelILi128ELi4EZNS0_22gpu_kernel_impl_nocastIZZZNS0_44_GLOBAL__N__40a83637_7_Lerp_cu_1520ed90_301318lerp_scalar_kernelERNS_18TensorIteratorBaseERKN3c106ScalarEENKUlvE0_clEvENKUlvE2_clEvEUlNS6_8BFloat16ESC_E_EEvS5_RKT_EUliE_EEviT1_:
	.zero		1016


//--------------------- .nv.constant0._ZN2at6native27unrolled_elementwise_kernelIZZZNS0_44_GLOBAL__N__40a83637_7_Lerp_cu_1520ed90_301318lerp_scalar_kernelERNS_18TensorIteratorBaseERKN3c106ScalarEENKUlvE0_clEvENKUlvE2_clEvEUlNS5_8BFloat16ESB_E_St5arrayIPcLm3EELi4E23TrivialOffsetCalculatorILi2EjESG_ILi1EjENS0_6memory15LoadWithoutCastENSJ_16StoreWithoutCastEEEviT_T0_T2_T3_T4_T5_ --------------------------
	.section	.nv.constant0._ZN2at6native27unrolled_elementwise_kernelIZZZNS0_44_GLOBAL__N__40a83637_7_Lerp_cu_1520ed90_301318lerp_scalar_kernelERNS_18TensorIteratorBaseERKN3c106ScalarEENKUlvE0_clEvENKUlvE2_clEvEUlNS5_8BFloat16ESB_E_St5arrayIPcLm3EELi4E23TrivialOffsetCalculatorILi2EjESG_ILi1EjENS0_6memory15LoadWithoutCastENSJ_16StoreWithoutCastEEEviT_T0_T2_T3_T4_T5_,"a",@progbits
	.sectionflags	@""
	.align	4
.nv.constant0._ZN2at6native27unrolled_elementwise_kernelIZZZNS0_44_GLOBAL__N__40a83637_7_Lerp_cu_1520ed90_301318lerp_scalar_kernelERNS_18TensorIteratorBaseERKN3c106ScalarEENKUlvE0_clEvENKUlvE2_clEvEUlNS5_8BFloat16ESB_E_St5arrayIPcLm3EELi4E23TrivialOffsetCalculatorILi2EjESG_ILi1EjENS0_6memory15LoadWithoutCastENSJ_16StoreWithoutCastEEEviT_T0_T2_T3_T4_T5_:
	.zero		404


//--------------------- .nv.constant0._ZN2at6native29vectorized_elementwise_kernelILi2EZZZNS0_44_GLOBAL__N__40a83637_7_Lerp_cu_1520ed90_301318lerp_scalar_kernelERNS_18TensorIteratorBaseERKN3c106ScalarEENKUlvE0_clEvENKUlvE2_clEvEUlNS5_8BFloat16ESB_E_St5arrayIPcLm3EEEEviT0_T1_ --------------------------
	.section	.nv.constant0._ZN2at6native29vectorized_elementwise_kernelILi2EZZZNS0_44_GLOBAL__N__40a83637_7_Lerp_cu_1520ed90_301318lerp_scalar_kernelERNS_18TensorIteratorBaseERKN3c106ScalarEENKUlvE0_clEvENKUlvE2_clEvEUlNS5_8BFloat16ESB_E_St5arrayIPcLm3EEEEviT0_T1_,"a",@progbits
	.sectionflags	@""
	.align	4
.nv.constant0._ZN2at6native29vectorized_elementwise_kernelILi2EZZZNS0_44_GLOBAL__N__40a83637_7_Lerp_cu_1520ed90_301318lerp_scalar_kernelERNS_18TensorIteratorBaseERKN3c106ScalarEENKUlvE0_clEvENKUlvE2_clEvEUlNS5_8BFloat16ESB_E_St5arrayIPcLm3EEEEviT0_T1_:
	.zero		400


//--------------------- .nv.constant0._ZN2at6native29vectorized_elementwise_kernelILi4EZZZNS0_44_GLOBAL__N__40a83637_7_Lerp_cu_1520ed90_301318lerp_scalar_kernelERNS_18TensorIteratorBaseERKN3c106ScalarEENKUlvE0_clEvENKUlvE2_clEvEUlNS5_8BFloat16ESB_E_St5arrayIPcLm3EEEEviT0_T1_ --------------------------
	.section	.nv.constant0._ZN2at6native29vectorized_elementwise_kernelILi4EZZZNS0_44_GLOBAL__N__40a83637_7_Lerp_cu_1520ed90_301318lerp_scalar_kernelERNS_18TensorIteratorBaseERKN3c106ScalarEENKUlvE0_clEvENKUlvE2_clEvEUlNS5_8BFloat16ESB_E_St5arrayIPcLm3EEEEviT0_T1_,"a",@progbits
	.sectionflags	@""
	.align	4
.nv.constant0._ZN2at6native29vectorized_elementwise_kernelILi4EZZZNS0_44_GLOBAL__N__40a83637_7_Lerp_cu_1520ed90_301318lerp_scalar_kernelERNS_18TensorIteratorBaseERKN3c106ScalarEENKUlvE0_clEvENKUlvE2_clEvEUlNS5_8BFloat16ESB_E_St5arrayIPcLm3EEEEviT0_T1_:
	.zero		400


//--------------------- .nv.constant0._ZN2at6native29vectorized_elementwise_kernelILi8EZZZNS0_44_GLOBAL__N__40a83637_7_Lerp_cu_1520ed90_301318lerp_scalar_kernelERNS_18TensorIteratorBaseERKN3c106ScalarEENKUlvE0_clEvENKUlvE2_clEvEUlNS5_8BFloat16ESB_E_St5arrayIPcLm3EEEEviT0_T1_ --------------------------
	.section	.nv.constant0._ZN2at6native29vectorized_elementwise_kernelILi8EZZZNS0_44_GLOBAL__N__40a83637_7_Lerp_cu_1520ed90_301318lerp_scalar_kernelERNS_18TensorIteratorBaseERKN3c106ScalarEENKUlvE0_clEvENKUlvE2_clEvEUlNS5_8BFloat16ESB_E_St5arrayIPcLm3EEEEviT0_T1_,"a",@progbits
	.sectionflags	@""
	.align	4
.nv.constant0._ZN2at6native29vectorized_elementwise_kernelILi8EZZZNS0_44_GLOBAL__N__40a83637_7_Lerp_cu_1520ed90_301318lerp_scalar_kernelERNS_18TensorIteratorBaseERKN3c106ScalarEENKUlvE0_clEvENKUlvE2_clEvEUlNS5_8BFloat16ESB_E_St5arrayIPcLm3EEEEviT0_T1_:
	.zero		400


//--------------------- .nv.constant2._ZN2at6native18elementwise_kernelILi128ELi4EZNS0_15gpu_kernel_implIZZZNS0_44_GLOBAL__N__40a83637_7_Lerp_cu_1520ed90_301318lerp_scalar_kernelERNS_18TensorIteratorBaseERKN3c106ScalarEENKUlvE0_clEvENKUlvE1_clEvEUlNS6_4HalfESC_E_EEvS5_RKT_EUliE_EEviT1_ --------------------------
	.section	.nv.constant2._ZN2at6native18elementwise_kernelILi128ELi4EZNS0_15gpu_kernel_implIZZZNS0_44_GLOBAL__N__40a83637_7_Lerp_cu_1520ed90_301318lerp_scalar_kernelERNS_18TensorIteratorBaseERKN3c106ScalarEENKUlvE0_clEvENKUlvE1_clEvEUlNS6_4HalfESC_E_EEvS5_RKT_EUliE_EEviT1_,"a",@progbits
	.sectionflags	@""
	.align	4
.nv.constant2._ZN2at6native18elementwise_kernelILi128ELi4EZNS0_15gpu_kernel_implIZZZNS0_44_GLOBAL__N__40a83637_7_Lerp_cu_1520ed90_301318lerp_scalar_kernelERNS_18TensorIteratorBaseERKN3c106ScalarEENKUlvE0_clEvENKUlvE1_clEvEUlNS6_4HalfESC_E_EEvS5_RKT_EUliE_EEviT1_:
        /*0000*/ 	.byte	0x00, 0x00, 0x00, 0xf0, 0xff, 0xff, 0x0f, 0x38


//--------------------- .nv.constant0._ZN2at6native18elementwise_kernelILi128ELi4EZNS0_15gpu_kernel_implIZZZNS0_44_GLOBAL__N__40a83637_7_Lerp_cu_1520ed90_301318lerp_scalar_kernelERNS_18TensorIteratorBaseERKN3c106ScalarEENKUlvE0_clEvENKUlvE1_clEvEUlNS6_4HalfESC_E_EEvS5_RKT_EUliE_EEviT1_ --------------------------
	.section	.nv.constant0._ZN2at6native18elementwise_kernelILi128ELi4EZNS0_15gpu_kernel_implIZZZNS0_44_GLOBAL__N__40a83637_7_Lerp_cu_1520ed90_301318lerp_scalar_kernelERNS_18TensorIteratorBaseERKN3c106ScalarEENKUlvE0_clEvENKUlvE1_clEvEUlNS6_4HalfESC_E_EEvS5_RKT_EUliE_EEviT1_,"a",@progbits
	.sectionflags	@""
	.align	4
.nv.constant0._ZN2at6native18elementwise_kernelILi128ELi4EZNS0_15gpu_kernel_implIZZZNS0_44_GLOBAL__N__40a83637_7_Lerp_cu_1520ed90_301318lerp_scalar_kernelERNS_18TensorIteratorBaseERKN3c106ScalarEENKUlvE0_clEvENKUlvE1_clEvEUlNS6_4HalfESC_E_EEvS5_RKT_EUliE_EEviT1_:
	.zero		1024


//--------------------- .nv.constant2._ZN2at6native27unrolled_elementwise_kernelIZZZNS0_44_GLOBAL__N__40a83637_7_Lerp_cu_1520ed90_301318lerp_scalar_kernelERNS_18TensorIteratorBaseERKN3c106ScalarEENKUlvE0_clEvENKUlvE1_clEvEUlNS5_4HalfESB_E_St5arrayIPcLm3EELi4E23TrivialOffsetCalculatorILi2EjESG_ILi1EjENS0_6memory12LoadWithCastILi2EEENSJ_13StoreWithCastILi1EEEEEviT_T0_T2_T3_T4_T5_ --------------------------
	.section	.nv.constant2._ZN2at6native27unrolled_elementwise_kernelIZZZNS0_44_GLOBAL__N__40a83637_7_Lerp_cu_1520ed90_301318lerp_scalar_kernelERNS_18TensorIteratorBaseERKN3c106ScalarEENKUlvE0_clEvENKUlvE1_clEvEUlNS5_4HalfESB_E_St5arrayIPcLm3EELi4E23TrivialOffsetCalculatorILi2EjESG_ILi1EjENS0_6memory12LoadWithCastILi2EEENSJ_13StoreWithCastILi1EEEEEviT_T0_T2_T3_T4_T5_,"a",@progbits
	.sectionflags	@""
	.align	4
.nv.constant2._ZN2at6native27unrolled_elementwise_kernelIZZZNS0_44_GLOBAL__N__40a83637_7_Lerp_cu_1520ed90_301318lerp_scalar_kernelERNS_18TensorIteratorBaseERKN3c106ScalarEENKUlvE0_clEvENKUlvE1_clEvEUlNS5_4HalfESB_E_St5arrayIPcLm3EELi4E23TrivialOffsetCalculatorILi2EjESG_ILi1EjENS0_6memory12LoadWithCastILi2EEENSJ_13StoreWithCastILi1EEEEEviT_T0_T2_T3_T4_T5_:
        /*0000*/ 	.byte	0x00, 0x00, 0x00, 0xf0, 0xff, 0xff, 0x0f, 0x38


//--------------------- .nv.constant0._ZN2at6native27unrolled_elementwise_kernelIZZZNS0_44_GLOBAL__N__40a83637_7_Lerp_cu_1520ed90_301318lerp_scalar_kernelERNS_18TensorIteratorBaseERKN3c106ScalarEENKUlvE0_clEvENKUlvE1_clEvEUlNS5_4HalfESB_E_St5arrayIPcLm3EELi4E23TrivialOffsetCalculatorILi2EjESG_ILi1EjENS0_6memory12LoadWithCastILi2EEENSJ_13StoreWithCastILi1EEEEEviT_T0_T2_T3_T4_T5_ --------------------------
	.section	.nv.constant0._ZN2at6native27unrolled_elementwise_kernelIZZZNS0_44_GLOBAL__N__40a83637_7_Lerp_cu_1520ed90_301318lerp_scalar_kernelERNS_18TensorIteratorBaseERKN3c106ScalarEENKUlvE0_clEvENKUlvE1_clEvEUlNS5_4HalfESB_E_St5arrayIPcLm3EELi4E23TrivialOffsetCalculatorILi2EjESG_ILi1EjENS0_6memory12LoadWithCastILi2EEENSJ_13StoreWithCastILi1EEEEEviT_T0_T2_T3_T4_T5_,"a",@progbits
	.sectionflags	@""
	.align	4
.nv.constant0._ZN2at6native27unrolled_elementwise_kernelIZZZNS0_44_GLOBAL__N__40a83637_7_Lerp_cu_1520ed90_301318lerp_scalar_kernelERNS_18TensorIteratorBaseERKN3c106ScalarEENKUlvE0_clEvENKUlvE1_clEvEUlNS5_4HalfESB_E_St5arrayIPcLm3EELi4E23TrivialOffsetCalculatorILi2EjESG_ILi1EjENS0_6memory12LoadWithCastILi2EEENSJ_13StoreWithCastILi1EEEEEviT_T0_T2_T3_T4_T5_:
	.zero		424


//--------------------- .nv.constant0._ZN2at6native18elementwise_kernelILi128ELi4EZNS0_22gpu_kernel_impl_nocastIZZZNS0_44_GLOBAL__N__40a83637_7_Lerp_cu_1520ed90_301318lerp_scalar_kernelERNS_18TensorIteratorBaseERKN3c106ScalarEENKUlvE0_clEvENKUlvE1_clEvEUlNS6_4HalfESC_E_EEvS5_RKT_EUliE_EEviT1_ --------------------------
	.section	.nv.constant0._ZN2at6native18elementwise_kernelILi128ELi4EZNS0_22gpu_kernel_impl_nocastIZZZNS0_44_GLOBAL__N__40a83637_7_Lerp_cu_1520ed90_301318lerp_scalar_kernelERNS_18TensorIteratorBaseERKN3c106ScalarEENKUlvE0_clEvENKUlvE1_clEvEUlNS6_4HalfESC_E_EEvS5_RKT_EUliE_EEviT1_,"a",@progbits
	.sectionflags	@""
	.align	4
.nv.constant0._ZN2at6native18elementwise_kernelILi128ELi4EZNS0_22gpu_kernel_impl_nocastIZZZNS0_44_GLOBAL__N__40a83637_7_Lerp_cu_1520ed90_301318lerp_scalar_kernelERNS_18TensorIteratorBaseERKN3c106ScalarEENKUlvE0_clEvENKUlvE1_clEvEUlNS6_4HalfESC_E_EEvS5_RKT_EUliE_EEviT1_:
	.zero		1016


//--------------------- .nv.constant0._ZN2at6native27unrolled_elementwise_kernelIZZZNS0_44_GLOBAL__N__40a83637_7_Lerp_cu_1520ed90_301318lerp_scalar_kernelERNS_18TensorIteratorBaseERKN3c106ScalarEENKUlvE0_clEvENKUlvE1_clEvEUlNS5_4HalfESB_E_St5arrayIPcLm3EELi4E23TrivialOffsetCalculatorILi2EjESG_ILi1EjENS0_6memory15LoadWithoutCastENSJ_16StoreWithoutCastEEEviT_T0_T2_T3_T4_T5_ --------------------------
	.section	.nv.constant0._ZN2at6native27unrolled_elementwise_kernelIZZZNS0_44_GLOBAL__N__40a83637_7_Lerp_cu_1520ed90_301318lerp_scalar_kernelERNS_18TensorIteratorBaseERKN3c106ScalarEENKUlvE0_clEvENKUlvE1_clEvEUlNS5_4HalfESB_E_St5arrayIPcLm3EELi4E23TrivialOffsetCalculatorILi2EjESG_ILi1EjENS0_6memory15LoadWithoutCastENSJ_16StoreWithoutCastEEEviT_T0_T2_T3_T4_T5_,"a",@progbits
	.sectionflags	@""
	.align	4
.nv.constant0._ZN2at6native27unrolled_elementwise_kernelIZZZNS0_44_GLOBAL__N__40a83637_7_Lerp_cu_1520ed90_301318lerp_scalar_kernelERNS_18TensorIteratorBaseERKN3c106ScalarEENKUlvE0_clEvENKUlvE1_clEvEUlNS5_4HalfESB_E_St5arrayIPcLm3EELi4E23TrivialOffsetCalculatorILi2EjESG_ILi1EjENS0_6memory15LoadWithoutCastENSJ_16StoreWithoutCastEEEviT_T0_T2_T3_T4_T5_:
	.zero		404


//--------------------- .nv.constant0._ZN2at6native29vectorized_elementwise_kernelILi2EZZZNS0_44_GLOBAL__N__40a83637_7_Lerp_cu_1520ed90_301318lerp_scalar_kernelERNS_18TensorIteratorBaseERKN3c106ScalarEENKUlvE0_clEvENKUlvE1_clEvEUlNS5_4HalfESB_E_St5arrayIPcLm3EEEEviT0_T1_ --------------------------
	.section	.nv.constant0._ZN2at6native29vectorized_elementwise_kernelILi2EZZZNS0_44_GLOBAL__N__40a83637_7_Lerp_cu_1520ed90_301318lerp_scalar_kernelERNS_18TensorIteratorBaseERKN3c106ScalarEENKUlvE0_clEvENKUlvE1_clEvEUlNS5_4HalfESB_E_St5arrayIPcLm3EEEEviT0_T1_,"a",@progbits
	.sectionflags	@""
	.align	4
.nv.constant0._ZN2at6native29vectorized_elementwise_kernelILi2EZZZNS0_44_GLOBAL__N__40a83637_7_Lerp_cu_1520ed90_301318lerp_scalar_kernelERNS_18TensorIteratorBaseERKN3c106ScalarEENKUlvE0_clEvENKUlvE1_clEvEUlNS5_4HalfESB_E_St5arrayIPcLm3EEEEviT0_T1_:
	.zero		400


//--------------------- .nv.constant0._ZN2at6native29vectorized_elementwise_kernelILi4EZZZNS0_44_GLOBAL__N__40a83637_7_Lerp_cu_1520ed90_301318lerp_scalar_kernelERNS_18TensorIteratorBaseERKN3c106ScalarEENKUlvE0_clEvENKUlvE1_clEvEUlNS5_4HalfESB_E_St5arrayIPcLm3EEEEviT0_T1_ --------------------------
	.section	.nv.constant0._ZN2at6native29vectorized_elementwise_kernelILi4EZZZNS0_44_GLOBAL__N__40a83637_7_Lerp_cu_1520ed90_301318lerp_scalar_kernelERNS_18TensorIteratorBaseERKN3c106ScalarEENKUlvE0_clEvENKUlvE1_clEvEUlNS5_4HalfESB_E_St5arrayIPcLm3EEEEviT0_T1_,"a",@progbits
	.sectionflags	@""
	.align	4
.nv.constant0._ZN2at6native29vectorized_elementwise_kernelILi4EZZZNS0_44_GLOBAL__N__40a83637_7_Lerp_cu_1520ed90_301318lerp_scalar_kernelERNS_18TensorIteratorBaseERKN3c106ScalarEENKUlvE0_clEvENKUlvE1_clEvEUlNS5_4HalfESB_E_St5arrayIPcLm3EEEEviT0_T1_:
	.zero		400


//--------------------- .nv.constant0._ZN2at6native29vectorized_elementwise_kernelILi8EZZZNS0_44_GLOBAL__N__40a83637_7_Lerp_cu_1520ed90_301318lerp_scalar_kernelERNS_18TensorIteratorBaseERKN3c106ScalarEENKUlvE0_clEvENKUlvE1_clEvEUlNS5_4HalfESB_E_St5arrayIPcLm3EEEEviT0_T1_ --------------------------
	.section	.nv.constant0._ZN2at6native29vectorized_elementwise_kernelILi8EZZZNS0_44_GLOBAL__N__40a83637_7_Lerp_cu_1520ed90_301318lerp_scalar_kernelERNS_18TensorIteratorBaseERKN3c106ScalarEENKUlvE0_clEvENKUlvE1_clEvEUlNS5_4HalfESB_E_St5arrayIPcLm3EEEEviT0_T1_,"a",@progbits
	.sectionflags	@""
	.align	4
.nv.constant0._ZN2at6native29vectorized_elementwise_kernelILi8EZZZNS0_44_GLOBAL__N__40a83637_7_Lerp_cu_1520ed90_301318lerp_scalar_kernelERNS_18TensorIteratorBaseERKN3c106ScalarEENKUlvE0_clEvENKUlvE1_clEvEUlNS5_4HalfESB_E_St5arrayIPcLm3EEEEviT0_T1_:
	.zero		400


//--------------------- .nv.constant2._ZN2at6native18elementwise_kernelILi128ELi4EZNS0_15gpu_kernel_implIZZZNS0_44_GLOBAL__N__40a83637_7_Lerp_cu_1520ed90_301318lerp_scalar_kernelERNS_18TensorIteratorBaseERKN3c106ScalarEENKUlvE0_clEvENKUlvE0_clEvEUlffE_EEvS5_RKT_EUliE_EEviT1_ --------------------------
	.section	.nv.constant2._ZN2at6native18elementwise_kernelILi128ELi4EZNS0_15gpu_kernel_implIZZZNS0_44_GLOBAL__N__40a83637_7_Lerp_cu_1520ed90_301318lerp_scalar_kernelERNS_18TensorIteratorBaseERKN3c106ScalarEENKUlvE0_clEvENKUlvE0_clEvEUlffE_EEvS5_RKT_EUliE_EEviT1_,"a",@progbits
	.sectionflags	@""
	.align	4
.nv.constant2._ZN2at6native18elementwise_kernelILi128ELi4EZNS0_15gpu_kernel_implIZZZNS0_44_GLOBAL__N__40a83637_7_Lerp_cu_1520ed90_301318lerp_scalar_kernelERNS_18TensorIteratorBaseERKN3c106ScalarEENKUlvE0_clEvENKUlvE0_clEvEUlffE_EEvS5_RKT_EUliE_EEviT1_:
        /*0000*/ 	.byte	0x00, 0x00, 0x00, 0xf0, 0xff, 0xff, 0x0f, 0x38


//--------------------- .nv.constant0._ZN2at6native18elementwise_kernelILi128ELi4EZNS0_15gpu_kernel_implIZZZNS0_44_GLOBAL__N__40a83637_7_Lerp_cu_1520ed90_301318lerp_scalar_kernelERNS_18TensorIteratorBaseERKN3c106ScalarEENKUlvE0_clEvENKUlvE0_clEvEUlffE_EEvS5_RKT_EUliE_EEviT1_ --------------------------
	.section	.nv.constant0._ZN2at6native18elementwise_kernelILi128ELi4EZNS0_15gpu_kernel_implIZZZNS0_44_GLOBAL__N__40a83637_7_Lerp_cu_1520ed90_301318lerp_scalar_kernelERNS_18TensorIteratorBaseERKN3c106ScalarEENKUlvE0_clEvENKUlvE0_clEvEUlffE_EEvS5_RKT_EUliE_EEviT1_,"a",@progbits
	.sectionflags	@""
	.align	4
.nv.constant0._ZN2at6native18elementwise_kernelILi128ELi4EZNS0_15gpu_kernel_implIZZZNS0_44_GLOBAL__N__40a83637_7_Lerp_cu_1520ed90_301318lerp_scalar_kernelERNS_18TensorIteratorBaseERKN3c106ScalarEENKUlvE0_clEvENKUlvE0_clEvEUlffE_EEvS5_RKT_EUliE_EEviT1_:
	.zero		1024


//--------------------- .nv.constant2._ZN2at6native27unrolled_elementwise_kernelIZZZNS0_44_GLOBAL__N__40a83637_7_Lerp_cu_1520ed90_301318lerp_scalar_kernelERNS_18TensorIteratorBaseERKN3c106ScalarEENKUlvE0_clEvENKUlvE0_clEvEUlffE_St5arrayIPcLm3EELi4E23TrivialOffsetCalculatorILi2EjESF_ILi1EjENS0_6memory12LoadWithCastILi2EEENSI_13StoreWithCastILi1EEEEEviT_T0_T2_T3_T4_T5_ --------------------------
	.section	.nv.constant2._ZN2at6native27unrolled_elementwise_kernelIZZZNS0_44_GLOBAL__N__40a83637_7_Lerp_cu_1520ed90_301318lerp_scalar_kernelERNS_18TensorIteratorBaseERKN3c106ScalarEENKUlvE0_clEvENKUlvE0_clEvEUlffE_St5arrayIPcLm3EELi4E23TrivialOffsetCalculatorILi2EjESF_ILi1EjENS0_6memory12LoadWithCastILi2EEENSI_13StoreWithCastILi1EEEEEviT_T0_T2_T3_T4_T5_,"a",@progbits
	.sectionflags	@""
	.align	4
.nv.constant2._ZN2at6native27unrolled_elementwise_kernelIZZZNS0_44_GLOBAL__N__40a83637_7_Lerp_cu_1520ed90_301318lerp_scalar_kernelERNS_18TensorIteratorBaseERKN3c106ScalarEENKUlvE0_clEvENKUlvE0_clEvEUlffE_St5arrayIPcLm3EELi4E23TrivialOffsetCalculatorILi2EjESF_ILi1EjENS0_6memory12LoadWithCastILi2EEENSI_13StoreWithCastILi1EEEEEviT_T0_T2_T3_T4_T5_:
        /*0000*/ 	.byte	0x00, 0x00, 0x00, 0xf0, 0xff, 0xff, 0x0f, 0x38


//--------------------- .nv.constant0._ZN2at6native27unrolled_elementwise_kernelIZZZNS0_44_GLOBAL__N__40a83637_7_Lerp_cu_1520ed90_301318lerp_scalar_kernelERNS_18TensorIteratorBaseERKN3c106ScalarEENKUlvE0_clEvENKUlvE0_clEvEUlffE_St5arrayIPcLm3EELi4E23TrivialOffsetCalculatorILi2EjESF_ILi1EjENS0_6memory12LoadWithCastILi2EEENSI_13StoreWithCastILi1EEEEEviT_T0_T2_T3_T4_T5_ --------------------------
	.section	.nv.constant0._ZN2at6native27unrolled_elementwise_kernelIZZZNS0_44_GLOBAL__N__40a83637_7_Lerp_cu_1520ed90_301318lerp_scalar_kernelERNS_18TensorIteratorBaseERKN3c106ScalarEENKUlvE0_clEvENKUlvE0_clEvEUlffE_St5arrayIPcLm3EELi4E23TrivialOffsetCalculatorILi2EjESF_ILi1EjENS0_6memory12LoadWithCastILi2EEENSI_13StoreWithCastILi1EEEEEviT_T0_T2_T3_T4_T5_,"a",@progbits
	.sectionflags	@""
	.align	4
.nv.constant0._ZN2at6native27unrolled_elementwise_kernelIZZZNS0_44_GLOBAL__N__40a83637_7_Lerp_cu_1520ed90_301318lerp_scalar_kernelERNS_18TensorIteratorBaseERKN3c106ScalarEENKUlvE0_clEvENKUlvE0_clEvEUlffE_St5arrayIPcLm3EELi4E23TrivialOffsetCalculatorILi2EjESF_ILi1EjENS0_6memory12LoadWithCastILi2EEENSI_13StoreWithCastILi1EEEEEviT_T0_T2_T3_T4_T5_:
	.zero		424


//--------------------- .nv.constant0._ZN2at6native18elementwise_kernelILi128ELi2EZNS0_22gpu_kernel_impl_nocastIZZZNS0_44_GLOBAL__N__40a83637_7_Lerp_cu_1520ed90_301318lerp_scalar_kernelERNS_18TensorIteratorBaseERKN3c106ScalarEENKUlvE0_clEvENKUlvE0_clEvEUlffE_EEvS5_RKT_EUliE_EEviT1_ --------------------------
	.section	.nv.constant0._ZN2at6native18elementwise_kernelILi128ELi2EZNS0_22gpu_kernel_impl_nocastIZZZNS0_44_GLOBAL__N__40a83637_7_Lerp_cu_1520ed90_301318lerp_scalar_kernelERNS_18TensorIteratorBaseERKN3c106ScalarEENKUlvE0_clEvENKUlvE0_clEvEUlffE_EEvS5_RKT_EUliE_EEviT1_,"a",@progbits
	.sectionflags	@""
	.align	4
.nv.constant0._ZN2at6native18elementwise_kernelILi128ELi2EZNS0_22gpu_kernel_impl_nocastIZZZNS0_44_GLOBAL__N__40a83637_7_Lerp_cu_1520ed90_301318lerp_scalar_kernelERNS_18TensorIteratorBaseERKN3c106ScalarEENKUlvE0_clEvENKUlvE0_clEvEUlffE_EEvS5_RKT_EUliE_EEviT1_:
	.zero		1016


//--------------------- .nv.constant0._ZN2at6native27unrolled_elementwise_kernelIZZZNS0_44_GLOBAL__N__40a83637_7_Lerp_cu_1520ed90_301318lerp_scalar_kernelERNS_18TensorIteratorBaseERKN3c106ScalarEENKUlvE0_clEvENKUlvE0_clEvEUlffE_St5arrayIPcLm3EELi4E23TrivialOffsetCalculatorILi2EjESF_ILi1EjENS0_6memory15LoadWithoutCastENSI_16StoreWithoutCastEEEviT_T0_T2_T3_T4_T5_ --------------------------
	.section	.nv.constant0._ZN2at6native27unrolled_elementwise_kernelIZZZNS0_44_GLOBAL__N__40a83637_7_Lerp_cu_1520ed90_301318lerp_scalar_kernelERNS_18TensorIteratorBaseERKN3c106ScalarEENKUlvE0_clEvENKUlvE0_clEvEUlffE_St5arrayIPcLm3EELi4E23TrivialOffsetCalculatorILi2EjESF_ILi1EjENS0_6memory15LoadWithoutCastENSI_16StoreWithoutCastEEEviT_T0_T2_T3_T4_T5_,"a",@progbits
	.sectionflags	@""
	.align	4
.nv.constant0._ZN2at6native27unrolled_elementwise_kernelIZZZNS0_44_GLOBAL__N__40a83637_7_Lerp_cu_1520ed90_301318lerp_scalar_kernelERNS_18TensorIteratorBaseERKN3c106ScalarEENKUlvE0_clEvENKUlvE0_clEvEUlffE_St5arrayIPcLm3EELi4E23TrivialOffsetCalculatorILi2EjESF_ILi1EjENS0_6memory15LoadWithoutCastENSI_16StoreWithoutCastEEEviT_T0_T2_T3_T4_T5_:
	.zero		404


//--------------------- .nv.constant0._ZN2at6native29vectorized_elementwise_kernelILi2EZZZNS0_44_GLOBAL__N__40a83637_7_Lerp_cu_1520ed90_301318lerp_scalar_kernelERNS_18TensorIteratorBaseERKN3c106ScalarEENKUlvE0_clEvENKUlvE0_clEvEUlffE_St5arrayIPcLm3EEEEviT0_T1_ --------------------------
	.section	.nv.constant0._ZN2at6native29vectorized_elementwise_kernelILi2EZZZNS0_44_GLOBAL__N__40a83637_7_Lerp_cu_1520ed90_301318lerp_scalar_kernelERNS_18TensorIteratorBaseERKN3c106ScalarEENKUlvE0_clEvENKUlvE0_clEvEUlffE_St5arrayIPcLm3EEEEviT0_T1_,"a",@progbits
	.sectionflags	@""
	.align	4
.nv.constant0._ZN2at6native29vectorized_elementwise_kernelILi2EZZZNS0_44_GLOBAL__N__40a83637_7_Lerp_cu_1520ed90_301318lerp_scalar_kernelERNS_18TensorIteratorBaseERKN3c106ScalarEENKUlvE0_clEvENKUlvE0_clEvEUlffE_St5arrayIPcLm3EEEEviT0_T1_:
	.zero		400


//--------------------- .nv.constant0._ZN2at6native29vectorized_elementwise_kernelILi4EZZZNS0_44_GLOBAL__N__40a83637_7_Lerp_cu_1520ed90_301318lerp_scalar_kernelERNS_18TensorIteratorBaseERKN3c106ScalarEENKUlvE0_clEvENKUlvE0_clEvEUlffE_St5arrayIPcLm3EEEEviT0_T1_ --------------------------
	.section	.nv.constant0._ZN2at6native29vectorized_elementwise_kernelILi4EZZZNS0_44_GLOBAL__N__40a83637_7_Lerp_cu_1520ed90_301318lerp_scalar_kernelERNS_18TensorIteratorBaseERKN3c106ScalarEENKUlvE0_clEvENKUlvE0_clEvEUlffE_St5arrayIPcLm3EEEEviT0_T1_,"a",@progbits
	.sectionflags	@""
	.align	4
.nv.constant0._ZN2at6native29vectorized_elementwise_kernelILi4EZZZNS0_44_GLOBAL__N__40a83637_7_Lerp_cu_1520ed90_301318lerp_scalar_kernelERNS_18TensorIteratorBaseERKN3c106ScalarEENKUlvE0_clEvENKUlvE0_clEvEUlffE_St5arrayIPcLm3EEEEviT0_T1_:
	.zero		400


//--------------------- .nv.constant0._ZN2at6native29vectorized_elementwise_kernelILi8EZZZNS0_44_GLOBAL__N__40a83637_7_Lerp_cu_1520ed90_301318lerp_scalar_kernelERNS_18TensorIteratorBaseERKN3c106ScalarEENKUlvE0_clEvENKUlvE0_clEvEUlffE_St5arrayIPcLm3EEEEviT0_T1_ --------------------------
	.section	.nv.constant0._ZN2at6native29vectorized_elementwise_kernelILi8EZZZNS0_44_GLOBAL__N__40a83637_7_Lerp_cu_1520ed90_301318lerp_scalar_kernelERNS_18TensorIteratorBaseERKN3c106ScalarEENKUlvE0_clEvENKUlvE0_clEvEUlffE_St5arrayIPcLm3EEEEviT0_T1_,"a",@progbits
	.sectionflags	@""
	.align	4
.nv.constant0._ZN2at6native29vectorized_elementwise_kernelILi8EZZZNS0_44_GLOBAL__N__40a83637_7_Lerp_cu_1520ed90_301318lerp_scalar_kernelERNS_18TensorIteratorBaseERKN3c106ScalarEENKUlvE0_clEvENKUlvE0_clEvEUlffE_St5arrayIPcLm3EEEEviT0_T1_:
	.zero		400


//--------------------- .nv.constant2._ZN2at6native18elementwise_kernelILi128ELi4EZNS0_15gpu_kernel_implIZZZNS0_44_GLOBAL__N__40a83637_7_Lerp_cu_1520ed90_301318lerp_scalar_kernelERNS_18TensorIteratorBaseERKN3c106ScalarEENKUlvE0_clEvENKUlvE_clEvEUlddE_EEvS5_RKT_EUliE_EEviT1_ --------------------------
	.section	.nv.constant2._ZN2at6native18elementwise_kernelILi128ELi4EZNS0_15gpu_kernel_implIZZZNS0_44_GLOBAL__N__40a83637_7_Lerp_cu_1520ed90_301318lerp_scalar_kernelERNS_18TensorIteratorBaseERKN3c106ScalarEENKUlvE0_clEvENKUlvE_clEvEUlddE_EEvS5_RKT_EUliE_EEviT1_,"a",@progbits
	.sectionflags	@""
	.align	4
.nv.constant2._ZN2at6native18elementwise_kernelILi128ELi4EZNS0_15gpu_kernel_implIZZZNS0_44_GLOBAL__N__40a83637_7_Lerp_cu_1520ed90_301318lerp_scalar_kernelERNS_18TensorIteratorBaseERKN3c106ScalarEENKUlvE0_clEvENKUlvE_clEvEUlddE_EEvS5_RKT_EUliE_EEviT1_:
        /*0000*/ 	.byte	0x00, 0x00, 0x00, 0xf0, 0xff, 0xff, 0x0f, 0x38


//--------------------- .nv.constant0._ZN2at6native18elementwise_kernelILi128ELi4EZNS0_15gpu_kernel_implIZZZNS0_44_GLOBAL__N__40a83637_7_Lerp_cu_1520ed90_301318lerp_scalar_kernelERNS_18TensorIteratorBaseERKN3c106ScalarEENKUlvE0_clEvENKUlvE_clEvEUlddE_EEvS5_RKT_EUliE_EEviT1_ --------------------------
	.section	.nv.constant0._ZN2at6native18elementwise_kernelILi128ELi4EZNS0_15gpu_kernel_implIZZZNS0_44_GLOBAL__N__40a83637_7_Lerp_cu_1520ed90_301318lerp_scalar_kernelERNS_18TensorIteratorBaseERKN3c106ScalarEENKUlvE0_clEvENKUlvE_clEvEUlddE_EEvS5_RKT_EUliE_EEviT1_,"a",@progbits
	.sectionflags	@""
	.align	4
.nv.constant0._ZN2at6native18elementwise_kernelILi128ELi4EZNS0_15gpu_kernel_implIZZZNS0_44_GLOBAL__N__40a83637_7_Lerp_cu_1520ed90_301318lerp_scalar_kernelERNS_18TensorIteratorBaseERKN3c106ScalarEENKUlvE0_clEvENKUlvE_clEvEUlddE_EEvS5_RKT_EUliE_EEviT1_:
	.zero		1024


//--------------------- .nv.constant2._ZN2at6native27unrolled_elementwise_kernelIZZZNS0_44_GLOBAL__N__40a83637_7_Lerp_cu_1520ed90_301318lerp_scalar_kernelERNS_18TensorIteratorBaseERKN3c106ScalarEENKUlvE0_clEvENKUlvE_clEvEUlddE_St5arrayIPcLm3EELi4E23TrivialOffsetCalculatorILi2EjESF_ILi1EjENS0_6memory12LoadWithCastILi2EEENSI_13StoreWithCastILi1EEEEEviT_T0_T2_T3_T4_T5_ --------------------------
	.section	.nv.constant2._ZN2at6native27unrolled_elementwise_kernelIZZZNS0_44_GLOBAL__N__40a83637_7_Lerp_cu_1520ed90_301318lerp_scalar_kernelERNS_18TensorIteratorBaseERKN3c106ScalarEENKUlvE0_clEvENKUlvE_clEvEUlddE_St5arrayIPcLm3EELi4E23TrivialOffsetCalculatorILi2EjESF_ILi1EjENS0_6memory12LoadWithCastILi2EEENSI_13StoreWithCastILi1EEEEEviT_T0_T2_T3_T4_T5_,"a",@progbits
	.sectionflags	@""
	.align	4
.nv.constant2._ZN2at6native27unrolled_elementwise_kernelIZZZNS0_44_GLOBAL__N__40a83637_7_Lerp_cu_1520ed90_301318lerp_scalar_kernelERNS_18TensorIteratorBaseERKN3c106ScalarEENKUlvE0_clEvENKUlvE_clEvEUlddE_St5arrayIPcLm3EELi4E23TrivialOffsetCalculatorILi2EjESF_ILi1EjENS0_6memory12LoadWithCastILi2EEENSI_13StoreWithCastILi1EEEEEviT_T0_T2_T3_T4_T5_:
        /*0000*/ 	.byte	0x00, 0x00, 0x00, 0xf0, 0xff, 0xff, 0x0f, 0x38


//--------------------- .nv.constant0._ZN2at6native27unrolled_elementwise_kernelIZZZNS0_44_GLOBAL__N__40a83637_7_Lerp_cu_1520ed90_301318lerp_scalar_kernelERNS_18TensorIteratorBaseERKN3c106ScalarEENKUlvE0_clEvENKUlvE_clEvEUlddE_St5arrayIPcLm3EELi4E23TrivialOffsetCalculatorILi2EjESF_ILi1EjENS0_6memory12LoadWithCastILi2EEENSI_13StoreWithCastILi1EEEEEviT_T0_T2_T3_T4_T5_ --------------------------
	.section	.nv.constant0._ZN2at6native27unrolled_elementwise_kernelIZZZNS0_44_GLOBAL__N__40a83637_7_Lerp_cu_1520ed90_301318lerp_scalar_kernelERNS_18TensorIteratorBaseERKN3c106ScalarEENKUlvE0_clEvENKUlvE_clEvEUlddE_St5arrayIPcLm3EELi4E23TrivialOffsetCalculatorILi2EjESF_ILi1EjENS0_6memory12LoadWithCastILi2EEENSI_13StoreWithCastILi1EEEEEviT_T0_T2_T3_T4_T5_,"a",@progbits
	.sectionflags	@""
	.align	4
.nv.constant0._ZN2at6native27unrolled_elementwise_kernelIZZZNS0_44_GLOBAL__N__40a83637_7_Lerp_cu_1520ed90_301318lerp_scalar_kernelERNS_18TensorIteratorBaseERKN3c106ScalarEENKUlvE0_clEvENKUlvE_clEvEUlddE_St5arrayIPcLm3EELi4E23TrivialOffsetCalculatorILi2EjESF_ILi1EjENS0_6memory12LoadWithCastILi2EEENSI_13StoreWithCastILi1EEEEEviT_T0_T2_T3_T4_T5_:
	.zero		424


//--------------------- .nv.constant0._ZN2at6native18elementwise_kernelILi128ELi2EZNS0_22gpu_kernel_impl_nocastIZZZNS0_44_GLOBAL__N__40a83637_7_Lerp_cu_1520ed90_301318lerp_scalar_kernelERNS_18TensorIteratorBaseERKN3c106ScalarEENKUlvE0_clEvENKUlvE_clEvEUlddE_EEvS5_RKT_EUliE_EEviT1_ --------------------------
	.section	.nv.constant0._ZN2at6native18elementwise_kernelILi128ELi2EZNS0_22gpu_kernel_impl_nocastIZZZNS0_44_GLOBAL__N__40a83637_7_Lerp_cu_1520ed90_301318lerp_scalar_kernelERNS_18TensorIteratorBaseERKN3c106ScalarEENKUlvE0_clEvENKUlvE_clEvEUlddE_EEvS5_RKT_EUliE_EEviT1_,"a",@progbits
	.sectionflags	@""
	.align	4
.nv.constant0._ZN2at6native18elementwise_kernelILi128ELi2EZNS0_22gpu_kernel_impl_nocastIZZZNS0_44_GLOBAL__N__40a83637_7_Lerp_cu_1520ed90_301318lerp_scalar_kernelERNS_18TensorIteratorBaseERKN3c106ScalarEENKUlvE0_clEvENKUlvE_clEvEUlddE_EEvS5_RKT_EUliE_EEviT1_:
	.zero		1016


//--------------------- .nv.constant0._ZN2at6native27unrolled_elementwise_kernelIZZZNS0_44_GLOBAL__N__40a83637_7_Lerp_cu_1520ed90_301318lerp_scalar_kernelERNS_18TensorIteratorBaseERKN3c106ScalarEENKUlvE0_clEvENKUlvE_clEvEUlddE_St5arrayIPcLm3EELi4E23TrivialOffsetCalculatorILi2EjESF_ILi1EjENS0_6memory15LoadWithoutCastENSI_16StoreWithoutCastEEEviT_T0_T2_T3_T4_T5_ --------------------------
	.section	.nv.constant0._ZN2at6native27unrolled_elementwise_kernelIZZZNS0_44_GLOBAL__N__40a83637_7_Lerp_cu_1520ed90_301318lerp_scalar_kernelERNS_18TensorIteratorBaseERKN3c106ScalarEENKUlvE0_clEvENKUlvE_clEvEUlddE_St5arrayIPcLm3EELi4E23TrivialOffsetCalculatorILi2EjESF_ILi1EjENS0_6memory15LoadWithoutCastENSI_16StoreWithoutCastEEEviT_T0_T2_T3_T4_T5_,"a",@progbits
	.sectionflags	@""
	.align	4
.nv.constant0._ZN2at6native27unrolled_elementwise_kernelIZZZNS0_44_GLOBAL__N__40a83637_7_Lerp_cu_1520ed90_301318lerp_scalar_kernelERNS_18TensorIteratorBaseERKN3c106ScalarEENKUlvE0_clEvENKUlvE_clEvEUlddE_St5arrayIPcLm3EELi4E23TrivialOffsetCalculatorILi2EjESF_ILi1EjENS0_6memory15LoadWithoutCastENSI_16StoreWithoutCastEEEviT_T0_T2_T3_T4_T5_:
	.zero		404


//--------------------- .nv.constant0._ZN2at6native29vectorized_elementwise_kernelILi2EZZZNS0_44_GLOBAL__N__40a83637_7_Lerp_cu_1520ed90_301318lerp_scalar_kernelERNS_18TensorIteratorBaseERKN3c106ScalarEENKUlvE0_clEvENKUlvE_clEvEUlddE_St5arrayIPcLm3EEEEviT0_T1_ --------------------------
	.section	.nv.constant0._ZN2at6native29vectorized_elementwise_kernelILi2EZZZNS0_44_GLOBAL__N__40a83637_7_Lerp_cu_1520ed90_301318lerp_scalar_kernelERNS_18TensorIteratorBaseERKN3c106ScalarEENKUlvE0_clEvENKUlvE_clEvEUlddE_St5arrayIPcLm3EEEEviT0_T1_,"a",@progbits
	.sectionflags	@""
	.align	4
.nv.constant0._ZN2at6native29vectorized_elementwise_kernelILi2EZZZNS0_44_GLOBAL__N__40a83637_7_Lerp_cu_1520ed90_301318lerp_scalar_kernelERNS_18TensorIteratorBaseERKN3c106ScalarEENKUlvE0_clEvENKUlvE_clEvEUlddE_St5arrayIPcLm3EEEEviT0_T1_:
	.zero		400


//--------------------- .nv.constant0._ZN2at6native29vectorized_elementwise_kernelILi4EZZZNS0_44_GLOBAL__N__40a83637_7_Lerp_cu_1520ed90_301318lerp_scalar_kernelERNS_18TensorIteratorBaseERKN3c106ScalarEENKUlvE0_clEvENKUlvE_clEvEUlddE_St5arrayIPcLm3EEEEviT0_T1_ --------------------------
	.section	.nv.constant0._ZN2at6native29vectorized_elementwise_kernelILi4EZZZNS0_44_GLOBAL__N__40a83637_7_Lerp_cu_1520ed90_301318lerp_scalar_kernelERNS_18TensorIteratorBaseERKN3c106ScalarEENKUlvE0_clEvENKUlvE_clEvEUlddE_St5arrayIPcLm3EEEEviT0_T1_,"a",@progbits
	.sectionflags	@""
	.align	4
.nv.constant0._ZN2at6native29vectorized_elementwise_kernelILi4EZZZNS0_44_GLOBAL__N__40a83637_7_Lerp_cu_1520ed90_301318lerp_scalar_kernelERNS_18TensorIteratorBaseERKN3c106ScalarEENKUlvE0_clEvENKUlvE_clEvEUlddE_St5arrayIPcLm3EEEEviT0_T1_:
	.zero		400


//--------------------- .nv.constant0._ZN2at6native29vectorized_elementwise_kernelILi8EZZZNS0_44_GLOBAL__N__40a83637_7_Lerp_cu_1520ed90_301318lerp_scalar_kernelERNS_18TensorIteratorBaseERKN3c106ScalarEENKUlvE0_clEvENKUlvE_clEvEUlddE_St5arrayIPcLm3EEEEviT0_T1_ --------------------------
	.section	.nv.constant0._ZN2at6native29vectorized_elementwise_kernelILi8EZZZNS0_44_GLOBAL__N__40a83637_7_Lerp_cu_1520ed90_301318lerp_scalar_kernelERNS_18TensorIteratorBaseERKN3c106ScalarEENKUlvE0_clEvENKUlvE_clEvEUlddE_St5arrayIPcLm3EEEEviT0_T1_,"a",@progbits
	.sectionflags	@""
	.align	4
.nv.constant0._ZN2at6native29vectorized_elementwise_kernelILi8EZZZNS0_44_GLOBAL__N__40a83637_7_Lerp_cu_1520ed90_301318lerp_scalar_kernelERNS_18TensorIteratorBaseERKN3c106ScalarEENKUlvE0_clEvENKUlvE_clEvEUlddE_St5arrayIPcLm3EEEEviT0_T1_:
	.zero		400


//--------------------- .nv.constant2._ZN2at6native18elementwise_kernelILi128ELi4EZNS0_15gpu_kernel_implIZZZNS0_44_GLOBAL__N__40a83637_7_Lerp_cu_1520ed90_301318lerp_tensor_kernelERNS_18TensorIteratorBaseEENKUlvE0_clEvENKUlvE2_clEvEUlN3c108BFloat16ES9_S9_E_EEvS5_RKT_EUliE_EEviT1_ --------------------------
	.section	.nv.constant2._ZN2at6native18elementwise_kernelILi128ELi4EZNS0_15gpu_kernel_implIZZZNS0_44_GLOBAL__N__40a83637_7_Lerp_cu_1520ed90_301318lerp_tensor_kernelERNS_18TensorIteratorBaseEENKUlvE0_clEvENKUlvE2_clEvEUlN3c108BFloat16ES9_S9_E_EEvS5_RKT_EUliE_EEviT1_,"a",@progbits
	.sectionflags	@""
	.align	4
.nv.constant2._ZN2at6native18elementwise_kernelILi128ELi4EZNS0_15gpu_kernel_implIZZZNS0_44_GLOBAL__N__40a83637_7_Lerp_cu_1520ed90_301318lerp_tensor_kernelERNS_18TensorIteratorBaseEENKUlvE0_clEvENKUlvE2_clEvEUlN3c108BFloat16ES9_S9_E_EEvS5_RKT_EUliE_EEviT1_:
        /*0000*/ 	.byte	0x00, 0x00, 0x00, 0xf0, 0xff, 0xff, 0x0f, 0x38


//--------------------- .nv.constant0._ZN2at6native18elementwise_kernelILi128ELi4EZNS0_15gpu_kernel_implIZZZNS0_44_GLOBAL__N__40a83637_7_Lerp_cu_1520ed90_301318lerp_tensor_kernelERNS_18TensorIteratorBaseEENKUlvE0_clEvENKUlvE2_clEvEUlN3c108BFloat16ES9_S9_E_EEvS5_RKT_EUliE_EEviT1_ --------------------------
	.section	.nv.constant0._ZN2at6native18elementwise_kernelILi128ELi4EZNS0_15gpu_kernel_implIZZZNS0_44_GLOBAL__N__40a83637_7_Lerp_cu_1520ed90_301318lerp_tensor_kernelERNS_18TensorIteratorBaseEENKUlvE0_clEvENKUlvE2_clEvEUlN3c108BFloat16ES9_S9_E_EEvS5_RKT_EUliE_EEviT1_,"a",@progbits
	.sectionflags	@""
	.align	4
.nv.constant0._ZN2at6native18elementwise_kernelILi128ELi4EZNS0_15gpu_kernel_implIZZZNS0_44_GLOBAL__N__40a83637_7_Lerp_cu_1520ed90_301318lerp_tensor_kernelERNS_18TensorIteratorBaseEENKUlvE0_clEvENKUlvE2_clEvEUlN3c108BFloat16ES9_S9_E_EEvS5_RKT_EUliE_EEviT1_:
	.zero		1112


//--------------------- .nv.constant2._ZN2at6native27unrolled_elementwise_kernelIZZZNS0_44_GLOBAL__N__40a83637_7_Lerp_cu_1520ed90_301318lerp_tensor_kernelERNS_18TensorIteratorBaseEENKUlvE0_clEvENKUlvE2_clEvEUlN3c108BFloat16ES8_S8_E_St5arrayIPcLm4EELi4E23TrivialOffsetCalculatorILi3EjESD_ILi1EjENS0_6memory12LoadWithCastILi3EEENSG_13StoreWithCastILi1EEEEEviT_T0_T2_T3_T4_T5_ --------------------------
	.section	.nv.constant2._ZN2at6native27unrolled_elementwise_kernelIZZZNS0_44_GLOBAL__N__40a83637_7_Lerp_cu_1520ed90_301318lerp_tensor_kernelERNS_18TensorIteratorBaseEENKUlvE0_clEvENKUlvE2_clEvEUlN3c108BFloat16ES8_S8_E_St5arrayIPcLm4EELi4E23TrivialOffsetCalculatorILi3EjESD_ILi1EjENS0_6memory12LoadWithCastILi3EEENSG_13StoreWithCastILi1EEEEEviT_T0_T2_T3_T4_T5_,"a",@progbits
	.sectionflags	@""
	.align	4
.nv.constant2._ZN2at6native27unrolled_elementwise_kernelIZZZNS0_44_GLOBAL__N__40a83637_7_Lerp_cu_1520ed90_301318lerp_tensor_kernelERNS_18TensorIteratorBaseEENKUlvE0_clEvENKUlvE2_clEvEUlN3c108BFloat16ES8_S8_E_St5arrayIPcLm4EELi4E23TrivialOffsetCalculatorILi3EjESD_ILi1EjENS0_6memory12LoadWithCastILi3EEENSG_13StoreWithCastILi1EEEEEviT_T0_T2_T3_T4_T5_:
        /*0000*/ 	.byte	0x00, 0x00, 0x00, 0xf0, 0xff, 0xff, 0x0f, 0x38


//--------------------- .nv.constant0._ZN2at6native27unrolled_elementwise_kernelIZZZNS0_44_GLOBAL__N__40a83637_7_Lerp_cu_1520ed90_301318lerp_tensor_kernelERNS_18TensorIteratorBaseEENKUlvE0_clEvENKUlvE2_clEvEUlN3c108BFloat16ES8_S8_E_St5arrayIPcLm4EELi4E23TrivialOffsetCalculatorILi3EjESD_ILi1EjENS0_6memory12LoadWithCastILi3EEENSG_13StoreWithCastILi1EEEEEviT_T0_T2_T3_T4_T5_ --------------------------
	.section	.nv.constant0._ZN2at6native27unrolled_elementwise_kernelIZZZNS0_44_GLOBAL__N__40a83637_7_Lerp_cu_1520ed90_301318lerp_tensor_kernelERNS_18TensorIteratorBaseEENKUlvE0_clEvENKUlvE2_clEvEUlN3c108BFloat16ES8_S8_E_St5arrayIPcLm4EELi4E23TrivialOffsetCalculatorILi3EjESD_ILi1EjENS0_6memory12LoadWithCastILi3EEENSG_13StoreWithCastILi1EEEEEviT_T0_T2_T3_T4_T5_,"a",@progbits
	.sectionflags	@""
	.align	4
.nv.constant0._ZN2at6native27unrolled_elementwise_kernelIZZZNS0_44_GLOBAL__N__40a83637_7_Lerp_cu_1520ed90_301318lerp_tensor_kernelERNS_18TensorIteratorBaseEENKUlvE0_clEvENKUlvE2_clEvEUlN3c108BFloat16ES8_S8_E_St5arrayIPcLm4EELi4E23TrivialOffsetCalculatorILi3EjESD_ILi1EjENS0_6memory12LoadWithCastILi3EEENSG_13StoreWithCastILi1EEEEEviT_T0_T2_T3_T4_T5_:
	.zero		420


//--------------------- .nv.constant0._ZN2at6native18elementwise_kernelILi128ELi4EZNS0_22gpu_kernel_impl_nocastIZZZNS0_44_GLOBAL__N__40a83637_7_Lerp_cu_1520ed90_301318lerp_tensor_kernelERNS_18TensorIteratorBaseEENKUlvE0_clEvENKUlvE2_clEvEUlN3c108BFloat16ES9_S9_E_EEvS5_RKT_EUliE_EEviT1_ --------------------------
	.section	.nv.constant0._ZN2at6native18elementwise_kernelILi128ELi4EZNS0_22gpu_kernel_impl_nocastIZZZNS0_44_GLOBAL__N__40a83637_7_Lerp_cu_1520ed90_301318lerp_tensor_kernelERNS_18TensorIteratorBaseEENKUlvE0_clEvENKUlvE2_clEvEUlN3c108BFloat16ES9_S9_E_EEvS5_RKT_EUliE_EEviT1_,"a",@progbits
	.sectionflags	@""
	.align	4
.nv.constant0._ZN2at6native18elementwise_kernelILi128ELi4EZNS0_22gpu_kernel_impl_nocastIZZZNS0_44_GLOBAL__N__40a83637_7_Lerp_cu_1520ed90_301318lerp_tensor_kernelERNS_18TensorIteratorBaseEENKUlvE0_clEvENKUlvE2_clEvEUlN3c108BFloat16ES9_S9_E_EEvS5_RKT_EUliE_EEviT1_:
	.zero		1112


//--------------------- .nv.constant0._ZN2at6native27unrolled_elementwise_kernelIZZZNS0_44_GLOBAL__N__40a83637_7_Lerp_cu_1520ed90_301318lerp_tensor_kernelERNS_18TensorIteratorBaseEENKUlvE0_clEvENKUlvE2_clEvEUlN3c108BFloat16ES8_S8_E_St5arrayIPcLm4EELi4E23TrivialOffsetCalculatorILi3EjESD_ILi1EjENS0_6memory15LoadWithoutCastENSG_16StoreWithoutCastEEEviT_T0_T2_T3_T4_T5_ --------------------------
	.section	.nv.constant0._ZN2at6native27unrolled_elementwise_kernelIZZZNS0_44_GLOBAL__N__40a83637_7_Lerp_cu_1520ed90_301318lerp_tensor_kernelERNS_18TensorIteratorBaseEENKUlvE0_clEvENKUlvE2_clEvEUlN3c108BFloat16ES8_S8_E_St5arrayIPcLm4EELi4E23TrivialOffsetCalculatorILi3EjESD_ILi1EjENS0_6memory15LoadWithoutCastENSG_16StoreWithoutCastEEEviT_T0_T2_T3_T4_T5_,"a",@progbits
	.sectionflags	@""
	.align	4
.nv.constant0._ZN2at6native27unrolled_elementwise_kernelIZZZNS0_44_GLOBAL__N__40a83637_7_Lerp_cu_1520ed90_301318lerp_tensor_kernelERNS_18TensorIteratorBaseEENKUlvE0_clEvENKUlvE2_clEvEUlN3c108BFloat16ES8_S8_E_St5arrayIPcLm4EELi4E23TrivialOffsetCalculatorILi3EjESD_ILi1EjENS0_6memory15LoadWithoutCastENSG_16StoreWithoutCastEEEviT_T0_T2_T3_T4_T5_:
	.zero		396


//--------------------- .nv.constant0._ZN2at6native29vectorized_elementwise_kernelILi2EZZZNS0_44_GLOBAL__N__40a83637_7_Lerp_cu_1520ed90_301318lerp_tensor_kernelERNS_18TensorIteratorBaseEENKUlvE0_clEvENKUlvE2_clEvEUlN3c108BFloat16ES8_S8_E_St5arrayIPcLm4EEEEviT0_T1_ --------------------------
	.section	.nv.constant0._ZN2at6native29vectorized_elementwise_kernelILi2EZZZNS0_44_GLOBAL__N__40a83637_7_Lerp_cu_1520ed90_301318lerp_tensor_kernelERNS_18TensorIteratorBaseEENKUlvE0_clEvENKUlvE2_clEvEUlN3c108BFloat16ES8_S8_E_St5arrayIPcLm4EEEEviT0_T1_,"a",@progbits
	.sectionflags	@""
	.align	4
.nv.constant0._ZN2at6native29vectorized_elementwise_kernelILi2EZZZNS0_44_GLOBAL__N__40a83637_7_Lerp_cu_1520ed90_301318lerp_tensor_kernelERNS_18TensorIteratorBaseEENKUlvE0_clEvENKUlvE2_clEvEUlN3c108BFloat16ES8_S8_E_St5arrayIPcLm4EEEEviT0_T1_:
	.zero		392


//--------------------- .nv.constant0._ZN2at6native29vectorized_elementwise_kernelILi4EZZZNS0_44_GLOBAL__N__40a83637_7_Lerp_cu_1520ed90_301318lerp_tensor_kernelERNS_18TensorIteratorBaseEENKUlvE0_clEvENKUlvE2_clEvEUlN3c108BFloat16ES8_S8_E_St5arrayIPcLm4EEEEviT0_T1_ --------------------------
	.section	.nv.constant0._ZN2at6native29vectorized_elementwise_kernelILi4EZZZNS0_44_GLOBAL__N__40a83637_7_Lerp_cu_1520ed90_301318lerp_tensor_kernelERNS_18TensorIteratorBaseEENKUlvE0_clEvENKUlvE2_clEvEUlN3c108BFloat16ES8_S8_E_St5arrayIPcLm4EEEEviT0_T1_,"a",@progbits
	.sectionflags	@""
	.align	4
.nv.constant0._ZN2at6native29vectorized_elementwise_kernelILi4EZZZNS0_44_GLOBAL__N__40a83637_7_Lerp_cu_1520ed90_301318lerp_tensor_kernelERNS_18TensorIteratorBaseEENKUlvE0_clEvENKUlvE2_clEvEUlN3c108BFloat16ES8_S8_E_St5arrayIPcLm4EEEEviT0_T1_:
	.zero		392


//--------------------- .nv.constant0._ZN2at6native29vectorized_elementwise_kernelILi8EZZZNS0_44_GLOBAL__N__40a83637_7_Lerp_cu_1520ed90_301318lerp_tensor_kernelERNS_18TensorIteratorBaseEENKUlvE0_clEvENKUlvE2_clEvEUlN3c108BFloat16ES8_S8_E_St5arrayIPcLm4EEEEviT0_T1_ --------------------------
	.section	.nv.constant0._ZN2at6native29vectorized_elementwise_kernelILi8EZZZNS0_44_GLOBAL__N__40a83637_7_Lerp_cu_1520ed90_301318lerp_tensor_kernelERNS_18TensorIteratorBaseEENKUlvE0_clEvENKUlvE2_clEvEUlN3c108BFloat16ES8_S8_E_St5arrayIPcLm4EEEEviT0_T1_,"a",@progbits
	.sectionflags	@""
	.align	4
.nv.constant0._ZN2at6native29vectorized_elementwise_kernelILi8EZZZNS0_44_GLOBAL__N__40a83637_7_Lerp_cu_1520ed90_301318lerp_tensor_kernelERNS_18TensorIteratorBaseEENKUlvE0_clEvENKUlvE2_clEvEUlN3c108BFloat16ES8_S8_E_St5arrayIPcLm4EEEEviT0_T1_:
	.zero		392


//--------------------- .nv.constant2._ZN2at6native18elementwise_kernelILi128ELi4EZNS0_15gpu_kernel_implIZZZNS0_44_GLOBAL__N__40a83637_7_Lerp_cu_1520ed90_301318lerp_tensor_kernelERNS_18TensorIteratorBaseEENKUlvE0_clEvENKUlvE1_clEvEUlN3c104HalfES9_S9_E_EEvS5_RKT_EUliE_EEviT1_ --------------------------
	.section	.nv.constant2._ZN2at6native18elementwise_kernelILi128ELi4EZNS0_15gpu_kernel_implIZZZNS0_44_GLOBAL__N__40a83637_7_Lerp_cu_1520ed90_301318lerp_tensor_kernelERNS_18TensorIteratorBaseEENKUlvE0_clEvENKUlvE1_clEvEUlN3c104HalfES9_S9_E_EEvS5_RKT_EUliE_EEviT1_,"a",@progbits
	.sectionflags	@""
	.align	4
.nv.constant2._ZN2at6native18elementwise_kernelILi128ELi4EZNS0_15gpu_kernel_implIZZZNS0_44_GLOBAL__N__40a83637_7_Lerp_cu_1520ed90_301318lerp_tensor_kernelERNS_18TensorIteratorBaseEENKUlvE0_clEvENKUlvE1_clEvEUlN3c104HalfES9_S9_E_EEvS5_RKT_EUliE_EEviT1_:
        /*0000*/ 	.byte	0x00, 0x00, 0x00, 0xf0, 0xff, 0xff, 0x0f, 0x38


//--------------------- .nv.constant0._ZN2at6native18elementwise_kernelILi128ELi4EZNS0_15gpu_kernel_implIZZZNS0_44_GLOBAL__N__40a83637_7_Lerp_cu_1520ed90_301318lerp_tensor_kernelERNS_18TensorIteratorBaseEENKUlvE0_clEvENKUlvE1_clEvEUlN3c104HalfES9_S9_E_EEvS5_RKT_EUliE_EEviT1_ --------------------------
	.section	.nv.constant0._ZN2at6native18elementwise_kernelILi128ELi4EZNS0_15gpu_kernel_implIZZZNS0_44_GLOBAL__N__40a83637_7_Lerp_cu_1520ed90_301318lerp_tensor_kernelERNS_18TensorIteratorBaseEENKUlvE0_clEvENKUlvE1_clEvEUlN3c104HalfES9_S9_E_EEvS5_RKT_EUliE_EEviT1_,"a",@progbits
	.sectionflags	@""
	.align	4
.nv.constant0._ZN2at6native18elementwise_kernelILi128ELi4EZNS0_15gpu_kernel_implIZZZNS0_44_GLOBAL__N__40a83637_7_Lerp_cu_1520ed90_301318lerp_tensor_kernelERNS_18TensorIteratorBaseEENKUlvE0_clEvENKUlvE1_clEvEUlN3c104HalfES9_S9_E_EEvS5_RKT_EUliE_EEviT1_:
	.zero		1112


//--------------------- .nv.constant2._ZN2at6native27unrolled_elementwise_kernelIZZZNS0_44_GLOBAL__N__40a83637_7_Lerp_cu_1520ed90_301318lerp_tensor_kernelERNS_18TensorIteratorBaseEENKUlvE0_clEvENKUlvE1_clEvEUlN3c104HalfES8_S8_E_St5arrayIPcLm4EELi4E23TrivialOffsetCalculatorILi3EjESD_ILi1EjENS0_6memory12LoadWithCastILi3EEENSG_13StoreWithCastILi1EEEEEviT_T0_T2_T3_T4_T5_ --------------------------
	.section	.nv.constant2._ZN2at6native27unrolled_elementwise_kernelIZZZNS0_44_GLOBAL__N__40a83637_7_Lerp_cu_1520ed90_301318lerp_tensor_kernelERNS_18TensorIteratorBaseEENKUlvE0_clEvENKUlvE1_clEvEUlN3c104HalfES8_S8_E_St5arrayIPcLm4EELi4E23TrivialOffsetCalculatorILi3EjESD_ILi1EjENS0_6memory12LoadWithCastILi3EEENSG_13StoreWithCastILi1EEEEEviT_T0_T2_T3_T4_T5_,"a",@progbits
	.sectionflags	@""
	.align	4
.nv.constant2._ZN2at6native27unrolled_elementwise_kernelIZZZNS0_44_GLOBAL__N__40a83637_7_Lerp_cu_1520ed90_301318lerp_tensor_kernelERNS_18TensorIteratorBaseEENKUlvE0_clEvENKUlvE1_clEvEUlN3c104HalfES8_S8_E_St5arrayIPcLm4EELi4E23TrivialOffsetCalculatorILi3EjESD_ILi1EjENS0_6memory12LoadWithCastILi3EEENSG_13StoreWithCastILi1EEEEEviT_T0_T2_T3_T4_T5_:
        /*0000*/ 	.byte	0x00, 0x00, 0x00, 0xf0, 0xff, 0xff, 0x0f, 0x38


//--------------------- .nv.constant0._ZN2at6native27unrolled_elementwise_kernelIZZZNS0_44_GLOBAL__N__40a83637_7_Lerp_cu_1520ed90_301318lerp_tensor_kernelERNS_18TensorIteratorBaseEENKUlvE0_clEvENKUlvE1_clEvEUlN3c104HalfES8_S8_E_St5arrayIPcLm4EELi4E23TrivialOffsetCalculatorILi3EjESD_ILi1EjENS0_6memory12LoadWithCastILi3EEENSG_13StoreWithCastILi1EEEEEviT_T0_T2_T3_T4_T5_ --------------------------
	.section	.nv.constant0._ZN2at6native27unrolled_elementwise_kernelIZZZNS0_44_GLOBAL__N__40a83637_7_Lerp_cu_1520ed90_301318lerp_tensor_kernelERNS_18TensorIteratorBaseEENKUlvE0_clEvENKUlvE1_clEvEUlN3c104HalfES8_S8_E_St5arrayIPcLm4EELi4E23TrivialOffsetCalculatorILi3EjESD_ILi1EjENS0_6memory12LoadWithCastILi3EEENSG_13StoreWithCastILi1EEEEEviT_T0_T2_T3_T4_T5_,"a",@progbits
	.sectionflags	@""
	.align	4
.nv.constant0._ZN2at6native27unrolled_elementwise_kernelIZZZNS0_44_GLOBAL__N__40a83637_7_Lerp_cu_1520ed90_301318lerp_tensor_kernelERNS_18TensorIteratorBaseEENKUlvE0_clEvENKUlvE1_clEvEUlN3c104HalfES8_S8_E_St5arrayIPcLm4EELi4E23TrivialOffsetCalculatorILi3EjESD_ILi1EjENS0_6memory12LoadWithCastILi3EEENSG_13StoreWithCastILi1EEEEEviT_T0_T2_T3_T4_T5_:
	.zero		420


//--------------------- .nv.constant0._ZN2at6native18elementwise_kernelILi128ELi4EZNS0_22gpu_kernel_impl_nocastIZZZNS0_44_GLOBAL__N__40a83637_7_Lerp_cu_1520ed90_301318lerp_tensor_kernelERNS_18TensorIteratorBaseEENKUlvE0_clEvENKUlvE1_clEvEUlN3c104HalfES9_S9_E_EEvS5_RKT_EUliE_EEviT1_ --------------------------
	.section	.nv.constant0._ZN2at6native18elementwise_kernelILi128ELi4EZNS0_22gpu_kernel_impl_nocastIZZZNS0_44_GLOBAL__N__40a83637_7_Lerp_cu_1520ed90_301318lerp_tensor_kernelERNS_18TensorIteratorBaseEENKUlvE0_clEvENKUlvE1_clEvEUlN3c104HalfES9_S9_E_EEvS5_RKT_EUliE_EEviT1_,"a",@progbits
	.sectionflags	@""
	.align	4
.nv.constant0._ZN2at6native18elementwise_kernelILi128ELi4EZNS0_22gpu_kernel_impl_nocastIZZZNS0_44_GLOBAL__N__40a83637_7_Lerp_cu_1520ed90_301318lerp_tensor_kernelERNS_18TensorIteratorBaseEENKUlvE0_clEvENKUlvE1_clEvEUlN3c104HalfES9_S9_E_EEvS5_RKT_EUliE_EEviT1_:
	.zero		1112


//--------------------- .nv.constant0._ZN2at6native27unrolled_elementwise_kernelIZZZNS0_44_GLOBAL__N__40a83637_7_Lerp_cu_1520ed90_301318lerp_tensor_kernelERNS_18TensorIteratorBaseEENKUlvE0_clEvENKUlvE1_clEvEUlN3c104HalfES8_S8_E_St5arrayIPcLm4EELi4E23TrivialOffsetCalculatorILi3EjESD_ILi1EjENS0_6memory15LoadWithoutCastENSG_16StoreWithoutCastEEEviT_T0_T2_T3_T4_T5_ --------------------------
	.section	.nv.constant0._ZN2at6native27unrolled_elementwise_kernelIZZZNS0_44_GLOBAL__N__40a83637_7_Lerp_cu_1520ed90_301318lerp_tensor_kernelERNS_18TensorIteratorBaseEENKUlvE0_clEvENKUlvE1_clEvEUlN3c104HalfES8_S8_E_St5arrayIPcLm4EELi4E23TrivialOffsetCalculatorILi3EjESD_ILi1EjENS0_6memory15LoadWithoutCastENSG_16StoreWithoutCastEEEviT_T0_T2_T3_T4_T5_,"a",@progbits
	.sectionflags	@""
	.align	4
.nv.constant0._ZN2at6native27unrolled_elementwise_kernelIZZZNS0_44_GLOBAL__N__40a83637_7_Lerp_cu_1520ed90_301318lerp_tensor_kernelERNS_18TensorIteratorBaseEENKUlvE0_clEvENKUlvE1_clEvEUlN3c104HalfES8_S8_E_St5arrayIPcLm4EELi4E23TrivialOffsetCalculatorILi3EjESD_ILi1EjENS0_6memory15LoadWithoutCastENSG_16StoreWithoutCastEEEviT_T0_T2_T3_T4_T5_:
	.zero		396


//--------------------- .nv.constant0._ZN2at6native29vectorized_elementwise_kernelILi2EZZZNS0_44_GLOBAL__N__40a83637_7_Lerp_cu_1520ed90_301318lerp_tensor_kernelERNS_18TensorIteratorBaseEENKUlvE0_clEvENKUlvE1_clEvEUlN3c104HalfES8_S8_E_St5arrayIPcLm4EEEEviT0_T1_ --------------------------
	.section	.nv.constant0._ZN2at6native29vectorized_elementwise_kernelILi2EZZZNS0_44_GLOBAL__N__40a83637_7_Lerp_cu_1520ed90_301318lerp_tensor_kernelERNS_18TensorIteratorBaseEENKUlvE0_clEvENKUlvE1_clEvEUlN3c104HalfES8_S8_E_St5arrayIPcLm4EEEEviT0_T1_,"a",@progbits
	.sectionflags	@""
	.align	4
.nv.constant0._ZN2at6native29vectorized_elementwise_kernelILi2EZZZNS0_44_GLOBAL__N__40a83637_7_Lerp_cu_1520ed90_301318lerp_tensor_kernelERNS_18TensorIteratorBaseEENKUlvE0_clEvENKUlvE1_clEvEUlN3c104HalfES8_S8_E_St5arrayIPcLm4EEEEviT0_T1_:
	.zero		392


//--------------------- .nv.constant0._ZN2at6native29vectorized_elementwise_kernelILi4EZZZNS0_44_GLOBAL__N__40a83637_7_Lerp_cu_1520ed90_301318lerp_tensor_kernelERNS_18TensorIteratorBaseEENKUlvE0_clEvENKUlvE1_clEvEUlN3c104HalfES8_S8_E_St5arrayIPcLm4EEEEviT0_T1_ --------------------------
	.section	.nv.constant0._ZN2at6native29vectorized_elementwise_kernelILi4EZZZNS0_44_GLOBAL__N__40a83637_7_Lerp_cu_1520ed90_301318lerp_tensor_kernelERNS_18TensorIteratorBaseEENKUlvE0_clEvENKUlvE1_clEvEUlN3c104HalfES8_S8_E_St5arrayIPcLm4EEEEviT0_T1_,"a",@progbits
	.sectionflags	@""
	.align	4
.nv.constant0._ZN2at6native29vectorized_elementwise_kernelILi4EZZZNS0_44_GLOBAL__N__40a83637_7_Lerp_cu_1520ed90_301318lerp_tensor_kernelERNS_18TensorIteratorBaseEENKUlvE0_clEvENKUlvE1_clEvEUlN3c104HalfES8_S8_E_St5arrayIPcLm4EEEEviT0_T1_:
	.zero		392


//--------------------- .nv.constant0._ZN2at6native29vectorized_elementwise_kernelILi8EZZZNS0_44_GLOBAL__N__40a83637_7_Lerp_cu_1520ed90_301318lerp_tensor_kernelERNS_18TensorIteratorBaseEENKUlvE0_clEvENKUlvE1_clEvEUlN3c104HalfES8_S8_E_St5arrayIPcLm4EEEEviT0_T1_ --------------------------
	.section	.nv.constant0._ZN2at6native29vectorized_elementwise_kernelILi8EZZZNS0_44_GLOBAL__N__40a83637_7_Lerp_cu_1520ed90_301318lerp_tensor_kernelERNS_18TensorIteratorBaseEENKUlvE0_clEvENKUlvE1_clEvEUlN3c104HalfES8_S8_E_St5arrayIPcLm4EEEEviT0_T1_,"a",@progbits
	.sectionflags	@""
	.align	4
.nv.constant0._ZN2at6native29vectorized_elementwise_kernelILi8EZZZNS0_44_GLOBAL__N__40a83637_7_Lerp_cu_1520ed90_301318lerp_tensor_kernelERNS_18TensorIteratorBaseEENKUlvE0_clEvENKUlvE1_clEvEUlN3c104HalfES8_S8_E_St5arrayIPcLm4EEEEviT0_T1_:
	.zero		392


//--------------------- .nv.constant2._ZN2at6native18elementwise_kernelILi128ELi4EZNS0_15gpu_kernel_implIZZZNS0_44_GLOBAL__N__40a83637_7_Lerp_cu_1520ed90_301318lerp_tensor_kernelERNS_18TensorIteratorBaseEENKUlvE0_clEvENKUlvE0_clEvEUlfffE_EEvS5_RKT_EUliE_EEviT1_ --------------------------
	.section	.nv.constant2._ZN2at6native18elementwise_kernelILi128ELi4EZNS0_15gpu_kernel_implIZZZNS0_44_GLOBAL__N__40a83637_7_Lerp_cu_1520ed90_301318lerp_tensor_kernelERNS_18TensorIteratorBaseEENKUlvE0_clEvENKUlvE0_clEvEUlfffE_EEvS5_RKT_EUliE_EEviT1_,"a",@progbits
	.sectionflags	@""
	.align	4
.nv.constant2._ZN2at6native18elementwise_kernelILi128ELi4EZNS0_15gpu_kernel_implIZZZNS0_44_GLOBAL__N__40a83637_7_Lerp_cu_1520ed90_301318lerp_tensor_kernelERNS_18TensorIteratorBaseEENKUlvE0_clEvENKUlvE0_clEvEUlfffE_EEvS5_RKT_EUliE_EEviT1_:
        /*0000*/ 	.byte	0x00, 0x00, 0x00, 0xf0, 0xff, 0xff, 0x0f, 0x38


//--------------------- .nv.constant0._ZN2at6native18elementwise_kernelILi128ELi4EZNS0_15gpu_kernel_implIZZZNS0_44_GLOBAL__N__40a83637_7_Lerp_cu_1520ed90_301318lerp_tensor_kernelERNS_18TensorIteratorBaseEENKUlvE0_clEvENKUlvE0_clEvEUlfffE_EEvS5_RKT_EUliE_EEviT1_ --------------------------
	.section	.nv.constant0._ZN2at6native18elementwise_kernelILi128ELi4EZNS0_15gpu_kernel_implIZZZNS0_44_GLOBAL__N__40a83637_7_Lerp_cu_1520ed90_301318lerp_tensor_kernelERNS_18TensorIteratorBaseEENKUlvE0_clEvENKUlvE0_clEvEUlfffE_EEvS5_RKT_EUliE_EEviT1_,"a",@progbits
	.sectionflags	@""
	.align	4
.nv.constant0._ZN2at6native18elementwise_kernelILi128ELi4EZNS0_15gpu_kernel_implIZZZNS0_44_GLOBAL__N__40a83637_7_Lerp_cu_1520ed90_301318lerp_tensor_kernelERNS_18TensorIteratorBaseEENKUlvE0_clEvENKUlvE0_clEvEUlfffE_EEvS5_RKT_EUliE_EEviT1_:
	.zero		1112


//--------------------- .nv.constant2._ZN2at6native27unrolled_elementwise_kernelIZZZNS0_44_GLOBAL__N__40a83637_7_Lerp_cu_1520ed90_301318lerp_tensor_kernelERNS_18TensorIteratorBaseEENKUlvE0_clEvENKUlvE0_clEvEUlfffE_St5arrayIPcLm4EELi4E23TrivialOffsetCalculatorILi3EjESB_ILi1EjENS0_6memory12LoadWithCastILi3EEENSE_13StoreWithCastILi1EEEEEviT_T0_T2_T3_T4_T5_ --------------------------
	.section	.nv.constant2._ZN2at6native27unrolled_elementwise_kernelIZZZNS0_44_GLOBAL__N__40a83637_7_Lerp_cu_1520ed90_301318lerp_tensor_kernelERNS_18TensorIteratorBaseEENKUlvE0_clEvENKUlvE0_clEvEUlfffE_St5arrayIPcLm4EELi4E23TrivialOffsetCalculatorILi3EjESB_ILi1EjENS0_6memory12LoadWithCastILi3EEENSE_13StoreWithCastILi1EEEEEviT_T0_T2_T3_T4_T5_,"a",@progbits
	.sectionflags	@""
	.align	4
.nv.constant2._ZN2at6native27unrolled_elementwise_kernelIZZZNS0_44_GLOBAL__N__40a83637_7_Lerp_cu_1520ed90_301318lerp_tensor_kernelERNS_18TensorIteratorBaseEENKUlvE0_clEvENKUlvE0_clEvEUlfffE_St5arrayIPcLm4EELi4E23TrivialOffsetCalculatorILi3EjESB_ILi1EjENS0_6memory12LoadWithCastILi3EEENSE_13StoreWithCastILi1EEEEEviT_T0_T2_T3_T4_T5_:
        /*0000*/ 	.byte	0x00, 0x00, 0x00, 0xf0, 0xff, 0xff, 0x0f, 0x38


//--------------------- .nv.constant0._ZN2at6native27unrolled_elementwise_kernelIZZZNS0_44_GLOBAL__N__40a83637_7_Lerp_cu_1520ed90_301318lerp_tensor_kernelERNS_18TensorIteratorBaseEENKUlvE0_clEvENKUlvE0_clEvEUlfffE_St5arrayIPcLm4EELi4E23TrivialOffsetCalculatorILi3EjESB_ILi1EjENS0_6memory12LoadWithCastILi3EEENSE_13StoreWithCastILi1EEEEEviT_T0_T2_T3_T4_T5_ --------------------------
	.section	.nv.constant0._ZN2at6native27unrolled_elementwise_kernelIZZZNS0_44_GLOBAL__N__40a83637_7_Lerp_cu_1520ed90_301318lerp_tensor_kernelERNS_18TensorIteratorBaseEENKUlvE0_clEvENKUlvE0_clEvEUlfffE_St5arrayIPcLm4EELi4E23TrivialOffsetCalculatorILi3EjESB_ILi1EjENS0_6memory12LoadWithCastILi3EEENSE_13StoreWithCastILi1EEEEEviT_T0_T2_T3_T4_T5_,"a",@progbits
	.sectionflags	@""
	.align	4
.nv.constant0._ZN2at6native27unrolled_elementwise_kernelIZZZNS0_44_GLOBAL__N__40a83637_7_Lerp_cu_1520ed90_301318lerp_tensor_kernelERNS_18TensorIteratorBaseEENKUlvE0_clEvENKUlvE0_clEvEUlfffE_St5arrayIPcLm4EELi4E23TrivialOffsetCalculatorILi3EjESB_ILi1EjENS0_6memory12LoadWithCastILi3EEENSE_13StoreWithCastILi1EEEEEviT_T0_T2_T3_T4_T5_:
	.zero		420


//--------------------- .nv.constant0._ZN2at6native18elementwise_kernelILi128ELi2EZNS0_22gpu_kernel_impl_nocastIZZZNS0_44_GLOBAL__N__40a83637_7_Lerp_cu_1520ed90_301318lerp_tensor_kernelERNS_18TensorIteratorBaseEENKUlvE0_clEvENKUlvE0_clEvEUlfffE_EEvS5_RKT_EUliE_EEviT1_ --------------------------
	.section	.nv.constant0._ZN2at6native18elementwise_kernelILi128ELi2EZNS0_22gpu_kernel_impl_nocastIZZZNS0_44_GLOBAL__N__40a83637_7_Lerp_cu_1520ed90_301318lerp_tensor_kernelERNS_18TensorIteratorBaseEENKUlvE0_clEvENKUlvE0_clEvEUlfffE_EEvS5_RKT_EUliE_EEviT1_,"a",@progbits
	.sectionflags	@""
	.align	4
.nv.constant0._ZN2at6native18elementwise_kernelILi128ELi2EZNS0_22gpu_kernel_impl_nocastIZZZNS0_44_GLOBAL__N__40a83637_7_Lerp_cu_1520ed90_301318lerp_tensor_kernelERNS_18TensorIteratorBaseEENKUlvE0_clEvENKUlvE0_clEvEUlfffE_EEvS5_RKT_EUliE_EEviT1_:
	.zero		1112


//--------------------- .nv.constant0._ZN2at6native27unrolled_elementwise_kernelIZZZNS0_44_GLOBAL__N__40a83637_7_Lerp_cu_1520ed90_301318lerp_tensor_kernelERNS_18TensorIteratorBaseEENKUlvE0_clEvENKUlvE0_clEvEUlfffE_St5arrayIPcLm4EELi4E23TrivialOffsetCalculatorILi3EjESB_ILi1EjENS0_6memory15LoadWithoutCastENSE_16StoreWithoutCastEEEviT_T0_T2_T3_T4_T5_ --------------------------
	.section	.nv.constant0._ZN2at6native27unrolled_elementwise_kernelIZZZNS0_44_GLOBAL__N__40a83637_7_Lerp_cu_1520ed90_301318lerp_tensor_kernelERNS_18TensorIteratorBaseEENKUlvE0_clEvENKUlvE0_clEvEUlfffE_St5arrayIPcLm4EELi4E23TrivialOffsetCalculatorILi3EjESB_ILi1EjENS0_6memory15LoadWithoutCastENSE_16StoreWithoutCastEEEviT_T0_T2_T3_T4_T5_,"a",@progbits
	.sectionflags	@""
	.align	4
.nv.constant0._ZN2at6native27unrolled_elementwise_kernelIZZZNS0_44_GLOBAL__N__40a83637_7_Lerp_cu_1520ed90_301318lerp_tensor_kernelERNS_18TensorIteratorBaseEENKUlvE0_clEvENKUlvE0_clEvEUlfffE_St5arrayIPcLm4EELi4E23TrivialOffsetCalculatorILi3EjESB_ILi1EjENS0_6memory15LoadWithoutCastENSE_16StoreWithoutCastEEEviT_T0_T2_T3_T4_T5_:
	.zero		396


//--------------------- .nv.constant0._ZN2at6native29vectorized_elementwise_kernelILi2EZZZNS0_44_GLOBAL__N__40a83637_7_Lerp_cu_1520ed90_301318lerp_tensor_kernelERNS_18TensorIteratorBaseEENKUlvE0_clEvENKUlvE0_clEvEUlfffE_St5arrayIPcLm4EEEEviT0_T1_ --------------------------
	.section	.nv.constant0._ZN2at6native29vectorized_elementwise_kernelILi2EZZZNS0_44_GLOBAL__N__40a83637_7_Lerp_cu_1520ed90_301318lerp_tensor_kernelERNS_18TensorIteratorBaseEENKUlvE0_clEvENKUlvE0_clEvEUlfffE_St5arrayIPcLm4EEEEviT0_T1_,"a",@progbits
	.sectionflags	@""
	.align	4
.nv.constant0._ZN2at6native29vectorized_elementwise_kernelILi2EZZZNS0_44_GLOBAL__N__40a83637_7_Lerp_cu_1520ed90_301318lerp_tensor_kernelERNS_18TensorIteratorBaseEENKUlvE0_clEvENKUlvE0_clEvEUlfffE_St5arrayIPcLm4EEEEviT0_T1_:
	.zero		392


//--------------------- .nv.constant0._ZN2at6native29vectorized_elementwise_kernelILi4EZZZNS0_44_GLOBAL__N__40a83637_7_Lerp_cu_1520ed90_301318lerp_tensor_kernelERNS_18TensorIteratorBaseEENKUlvE0_clEvENKUlvE0_clEvEUlfffE_St5arrayIPcLm4EEEEviT0_T1_ --------------------------
	.section	.nv.constant0._ZN2at6native29vectorized_elementwise_kernelILi4EZZZNS0_44_GLOBAL__N__40a83637_7_Lerp_cu_1520ed90_301318lerp_tensor_kernelERNS_18TensorIteratorBaseEENKUlvE0_clEvENKUlvE0_clEvEUlfffE_St5arrayIPcLm4EEEEviT0_T1_,"a",@progbits
	.sectionflags	@""
	.align	4
.nv.constant0._ZN2at6native29vectorized_elementwise_kernelILi4EZZZNS0_44_GLOBAL__N__40a83637_7_Lerp_cu_1520ed90_301318lerp_tensor_kernelERNS_18TensorIteratorBaseEENKUlvE0_clEvENKUlvE0_clEvEUlfffE_St5arrayIPcLm4EEEEviT0_T1_:
	.zero		392


//--------------------- .nv.constant0._ZN2at6native29vectorized_elementwise_kernelILi8EZZZNS0_44_GLOBAL__N__40a83637_7_Lerp_cu_1520ed90_301318lerp_tensor_kernelERNS_18TensorIteratorBaseEENKUlvE0_clEvENKUlvE0_clEvEUlfffE_St5arrayIPcLm4EEEEviT0_T1_ --------------------------
	.section	.nv.constant0._ZN2at6native29vectorized_elementwise_kernelILi8EZZZNS0_44_GLOBAL__N__40a83637_7_Lerp_cu_1520ed90_301318lerp_tensor_kernelERNS_18TensorIteratorBaseEENKUlvE0_clEvENKUlvE0_clEvEUlfffE_St5arrayIPcLm4EEEEviT0_T1_,"a",@progbits
	.sectionflags	@""
	.align	4
.nv.constant0._ZN2at6native29vectorized_elementwise_kernelILi8EZZZNS0_44_GLOBAL__N__40a83637_7_Lerp_cu_1520ed90_301318lerp_tensor_kernelERNS_18TensorIteratorBaseEENKUlvE0_clEvENKUlvE0_clEvEUlfffE_St5arrayIPcLm4EEEEviT0_T1_:
	.zero		392


//--------------------- .nv.constant2._ZN2at6native18elementwise_kernelILi128ELi4EZNS0_15gpu_kernel_implIZZZNS0_44_GLOBAL__N__40a83637_7_Lerp_cu_1520ed90_301318lerp_tensor_kernelERNS_18TensorIteratorBaseEENKUlvE0_clEvENKUlvE_clEvEUldddE_EEvS5_RKT_EUliE_EEviT1_ --------------------------
	.section	.nv.constant2._ZN2at6native18elementwise_kernelILi128ELi4EZNS0_15gpu_kernel_implIZZZNS0_44_GLOBAL__N__40a83637_7_Lerp_cu_1520ed90_301318lerp_tensor_kernelERNS_18TensorIteratorBaseEENKUlvE0_clEvENKUlvE_clEvEUldddE_EEvS5_RKT_EUliE_EEviT1_,"a",@progbits
	.sectionflags	@""
	.align	4
.nv.constant2._ZN2at6native18elementwise_kernelILi128ELi4EZNS0_15gpu_kernel_implIZZZNS0_44_GLOBAL__N__40a83637_7_Lerp_cu_1520ed90_301318lerp_tensor_kernelERNS_18TensorIteratorBaseEENKUlvE0_clEvENKUlvE_clEvEUldddE_EEvS5_RKT_EUliE_EEviT1_:
        /*0000*/ 	.byte	0x00, 0x00, 0x00, 0xf0, 0xff, 0xff, 0x0f, 0x38


//--------------------- .nv.constant0._ZN2at6native18elementwise_kernelILi128ELi4EZNS0_15gpu_kernel_implIZZZNS0_44_GLOBAL__N__40a83637_7_Lerp_cu_1520ed90_301318lerp_tensor_kernelERNS_18TensorIteratorBaseEENKUlvE0_clEvENKUlvE_clEvEUldddE_EEvS5_RKT_EUliE_EEviT1_ --------------------------
	.section	.nv.constant0._ZN2at6native18elementwise_kernelILi128ELi4EZNS0_15gpu_kernel_implIZZZNS0_44_GLOBAL__N__40a83637_7_Lerp_cu_1520ed90_301318lerp_tensor_kernelERNS_18TensorIteratorBaseEENKUlvE0_clEvENKUlvE_clEvEUldddE_EEvS5_RKT_EUliE_EEviT1_,"a",@progbits
	.sectionflags	@""
	.align	4
.nv.constant0._ZN2at6native18elementwise_kernelILi128ELi4EZNS0_15gpu_kernel_implIZZZNS0_44_GLOBAL__N__40a83637_7_Lerp_cu_1520ed90_301318lerp_tensor_kernelERNS_18TensorIteratorBaseEENKUlvE0_clEvENKUlvE_clEvEUldddE_EEvS5_RKT_EUliE_EEviT1_:
	.zero		1112


//--------------------- .nv.constant2._ZN2at6native27unrolled_elementwise_kernelIZZZNS0_44_GLOBAL__N__40a83637_7_Lerp_cu_1520ed90_301318lerp_tensor_kernelERNS_18TensorIteratorBaseEENKUlvE0_clEvENKUlvE_clEvEUldddE_St5arrayIPcLm4EELi4E23TrivialOffsetCalculatorILi3EjESB_ILi1EjENS0_6memory12LoadWithCastILi3EEENSE_13StoreWithCastILi1EEEEEviT_T0_T2_T3_T4_T5_ --------------------------
	.section	.nv.constant2._ZN2at6native27unrolled_elementwise_kernelIZZZNS0_44_GLOBAL__N__40a83637_7_Lerp_cu_1520ed90_301318lerp_tensor_kernelERNS_18TensorIteratorBaseEENKUlvE0_clEvENKUlvE_clEvEUldddE_St5arrayIPcLm4EELi4E23TrivialOffsetCalculatorILi3EjESB_ILi1EjENS0_6memory12LoadWithCastILi3EEENSE_13StoreWithCastILi1EEEEEviT_T0_T2_T3_T4_T5_,"a",@progbits
	.sectionflags	@""
	.align	4
.nv.constant2._ZN2at6native27unrolled_elementwise_kernelIZZZNS0_44_GLOBAL__N__40a83637_7_Lerp_cu_1520ed90_301318lerp_tensor_kernelERNS_18TensorIteratorBaseEENKUlvE0_clEvENKUlvE_clEvEUldddE_St5arrayIPcLm4EELi4E23TrivialOffsetCalculatorILi3EjESB_ILi1EjENS0_6memory12LoadWithCastILi3EEENSE_13StoreWithCastILi1EEEEEviT_T0_T2_T3_T4_T5_:
        /*0000*/ 	.byte	0x00, 0x00, 0x00, 0xf0, 0xff, 0xff, 0x0f, 0x38


//--------------------- .nv.constant0._ZN2at6native27unrolled_elementwise_kernelIZZZNS0_44_GLOBAL__N__40a83637_7_Lerp_cu_1520ed90_301318lerp_tensor_kernelERNS_18TensorIteratorBaseEENKUlvE0_clEvENKUlvE_clEvEUldddE_St5arrayIPcLm4EELi4E23TrivialOffsetCalculatorILi3EjESB_ILi1EjENS0_6memory12LoadWithCastILi3EEENSE_13StoreWithCastILi1EEEEEviT_T0_T2_T3_T4_T5_ --------------------------
	.section	.nv.constant0._ZN2at6native27unrolled_elementwise_kernelIZZZNS0_44_GLOBAL__N__40a83637_7_Lerp_cu_1520ed90_301318lerp_tensor_kernelERNS_18TensorIteratorBaseEENKUlvE0_clEvENKUlvE_clEvEUldddE_St5arrayIPcLm4EELi4E23TrivialOffsetCalculatorILi3EjESB_ILi1EjENS0_6memory12LoadWithCastILi3EEENSE_13StoreWithCastILi1EEEEEviT_T0_T2_T3_T4_T5_,"a",@progbits
	.sectionflags	@""
	.align	4
.nv.constant0._ZN2at6native27unrolled_elementwise_kernelIZZZNS0_44_GLOBAL__N__40a83637_7_Lerp_cu_1520ed90_301318lerp_tensor_kernelERNS_18TensorIteratorBaseEENKUlvE0_clEvENKUlvE_clEvEUldddE_St5arrayIPcLm4EELi4E23TrivialOffsetCalculatorILi3EjESB_ILi1EjENS0_6memory12LoadWithCastILi3EEENSE_13StoreWithCastILi1EEEEEviT_T0_T2_T3_T4_T5_:
	.zero		420


//--------------------- .nv.constant0._ZN2at6native18elementwise_kernelILi128ELi2EZNS0_22gpu_kernel_impl_nocastIZZZNS0_44_GLOBAL__N__40a83637_7_Lerp_cu_1520ed90_301318lerp_tensor_kernelERNS_18TensorIteratorBaseEENKUlvE0_clEvENKUlvE_clEvEUldddE_EEvS5_RKT_EUliE_EEviT1_ --------------------------
	.section	.nv.constant0._ZN2at6native18elementwise_kernelILi128ELi2EZNS0_22gpu_kernel_impl_nocastIZZZNS0_44_GLOBAL__N__40a83637_7_Lerp_cu_1520ed90_301318lerp_tensor_kernelERNS_18TensorIteratorBaseEENKUlvE0_clEvENKUlvE_clEvEUldddE_EEvS5_RKT_EUliE_EEviT1_,"a",@progbits
	.sectionflags	@""
	.align	4
.nv.constant0._ZN2at6native18elementwise_kernelILi128ELi2EZNS0_22gpu_kernel_impl_nocastIZZZNS0_44_GLOBAL__N__40a83637_7_Lerp_cu_1520ed90_301318lerp_tensor_kernelERNS_18TensorIteratorBaseEENKUlvE0_clEvENKUlvE_clEvEUldddE_EEvS5_RKT_EUliE_EEviT1_:
	.zero		1112


//--------------------- .nv.constant0._ZN2at6native27unrolled_elementwise_kernelIZZZNS0_44_GLOBAL__N__40a83637_7_Lerp_cu_1520ed90_301318lerp_tensor_kernelERNS_18TensorIteratorBaseEENKUlvE0_clEvENKUlvE_clEvEUldddE_St5arrayIPcLm4EELi4E23TrivialOffsetCalculatorILi3EjESB_ILi1EjENS0_6memory15LoadWithoutCastENSE_16StoreWithoutCastEEEviT_T0_T2_T3_T4_T5_ --------------------------
	.section	.nv.constant0._ZN2at6native27unrolled_elementwise_kernelIZZZNS0_44_GLOBAL__N__40a83637_7_Lerp_cu_1520ed90_301318lerp_tensor_kernelERNS_18TensorIteratorBaseEENKUlvE0_clEvENKUlvE_clEvEUldddE_St5arrayIPcLm4EELi4E23TrivialOffsetCalculatorILi3EjESB_ILi1EjENS0_6memory15LoadWithoutCastENSE_16StoreWithoutCastEEEviT_T0_T2_T3_T4_T5_,"a",@progbits
	.sectionflags	@""
	.align	4
.nv.constant0._ZN2at6native27unrolled_elementwise_kernelIZZZNS0_44_GLOBAL__N__40a83637_7_Lerp_cu_1520ed90_301318lerp_tensor_kernelERNS_18TensorIteratorBaseEENKUlvE0_clEvENKUlvE_clEvEUldddE_St5arrayIPcLm4EELi4E23TrivialOffsetCalculatorILi3EjESB_ILi1EjENS0_6memory15LoadWithoutCastENSE_16StoreWithoutCastEEEviT_T0_T2_T3_T4_T5_:
	.zero		396


//--------------------- .nv.constant0._ZN2at6native29vectorized_elementwise_kernelILi2EZZZNS0_44_GLOBAL__N__40a83637_7_Lerp_cu_1520ed90_301318lerp_tensor_kernelERNS_18TensorIteratorBaseEENKUlvE0_clEvENKUlvE_clEvEUldddE_St5arrayIPcLm4EEEEviT0_T1_ --------------------------
	.section	.nv.constant0._ZN2at6native29vectorized_elementwise_kernelILi2EZZZNS0_44_GLOBAL__N__40a83637_7_Lerp_cu_1520ed90_301318lerp_tensor_kernelERNS_18TensorIteratorBaseEENKUlvE0_clEvENKUlvE_clEvEUldddE_St5arrayIPcLm4EEEEviT0_T1_,"a",@progbits
	.sectionflags	@""
	.align	4
.nv.constant0._ZN2at6native29vectorized_elementwise_kernelILi2EZZZNS0_44_GLOBAL__N__40a83637_7_Lerp_cu_1520ed90_301318lerp_tensor_kernelERNS_18TensorIteratorBaseEENKUlvE0_clEvENKUlvE_clEvEUldddE_St5arrayIPcLm4EEEEviT0_T1_:
	.zero		392


//--------------------- .nv.constant0._ZN2at6native29vectorized_elementwise_kernelILi4EZZZNS0_44_GLOBAL__N__40a83637_7_Lerp_cu_1520ed90_301318lerp_tensor_kernelERNS_18TensorIteratorBaseEENKUlvE0_clEvENKUlvE_clEvEUldddE_St5arrayIPcLm4EEEEviT0_T1_ --------------------------
	.section	.nv.constant0._ZN2at6native29vectorized_elementwise_kernelILi4EZZZNS0_44_GLOBAL__N__40a83637_7_Lerp_cu_1520ed90_301318lerp_tensor_kernelERNS_18TensorIteratorBaseEENKUlvE0_clEvENKUlvE_clEvEUldddE_St5arrayIPcLm4EEEEviT0_T1_,"a",@progbits
	.sectionflags	@""
	.align	4
.nv.constant0._ZN2at6native29vectorized_elementwise_kernelILi4EZZZNS0_44_GLOBAL__N__40a83637_7_Lerp_cu_1520ed90_301318lerp_tensor_kernelERNS_18TensorIteratorBaseEENKUlvE0_clEvENKUlvE_clEvEUldddE_St5arrayIPcLm4EEEEviT0_T1_:
	.zero		392


//--------------------- .nv.constant0._ZN2at6native29vectorized_elementwise_kernelILi8EZZZNS0_44_GLOBAL__N__40a83637_7_Lerp_cu_1520ed90_301318lerp_tensor_kernelERNS_18TensorIteratorBaseEENKUlvE0_clEvENKUlvE_clEvEUldddE_St5arrayIPcLm4EEEEviT0_T1_ --------------------------
	.section	.nv.constant0._ZN2at6native29vectorized_elementwise_kernelILi8EZZZNS0_44_GLOBAL__N__40a83637_7_Lerp_cu_1520ed90_301318lerp_tensor_kernelERNS_18TensorIteratorBaseEENKUlvE0_clEvENKUlvE_clEvEUldddE_St5arrayIPcLm4EEEEviT0_T1_,"a",@progbits
	.sectionflags	@""
	.align	4
.nv.constant0._ZN2at6native29vectorized_elementwise_kernelILi8EZZZNS0_44_GLOBAL__N__40a83637_7_Lerp_cu_1520ed90_301318lerp_tensor_kernelERNS_18TensorIteratorBaseEENKUlvE0_clEvENKUlvE_clEvEUldddE_St5arrayIPcLm4EEEEviT0_T1_:
	.zero		392


//--------------------- .text._ZN2at6native18elementwise_kernelILi128ELi4EZNS0_15gpu_kernel_implIZZZNS0_44_GLOBAL__N__40a83637_7_Lerp_cu_1520ed90_301318lerp_scalar_kernelERNS_18TensorIteratorBaseERKN3c106ScalarEENKUlvE0_clEvENKUlvE2_clEvEUlNS6_8BFloat16ESC_E_EEvS5_RKT_EUliE_EEviT1_ --------------------------
	.section	.text._ZN2at6native18elementwise_kernelILi128ELi4EZNS0_15gpu_kernel_implIZZZNS0_44_GLOBAL__N__40a83637_7_Lerp_cu_1520ed90_301318lerp_scalar_kernelERNS_18TensorIteratorBaseERKN3c106ScalarEENKUlvE0_clEvENKUlvE2_clEvEUlNS6_8BFloat16ESC_E_EEvS5_RKT_EUliE_EEviT1_,"ax",@progbits
	.sectioninfo	@"SHI_REGISTERS=26"
	.align	128
        .global         _ZN2at6native18elementwise_kernelILi128ELi4EZNS0_15gpu_kernel_implIZZZNS0_44_GLOBAL__N__40a83637_7_Lerp_cu_1520ed90_301318lerp_scalar_kernelERNS_18TensorIteratorBaseERKN3c106ScalarEENKUlvE0_clEvENKUlvE2_clEvEUlNS6_8BFloat16ESC_E_EEvS5_RKT_EUliE_EEviT1_
        .type           _ZN2at6native18elementwise_kernelILi128ELi4EZNS0_15gpu_kernel_implIZZZNS0_44_GLOBAL__N__40a83637_7_Lerp_cu_1520ed90_301318lerp_scalar_kernelERNS_18TensorIteratorBaseERKN3c106ScalarEENKUlvE0_clEvENKUlvE2_clEvEUlNS6_8BFloat16ESC_E_EEvS5_RKT_EUliE_EEviT1_,@function
        .size           _ZN2at6native18elementwise_kernelILi128ELi4EZNS0_15gpu_kernel_implIZZZNS0_44_GLOBAL__N__40a83637_7_Lerp_cu_1520ed90_301318lerp_scalar_kernelERNS_18TensorIteratorBaseERKN3c106ScalarEENKUlvE0_clEvENKUlvE2_clEvEUlNS6_8BFloat16ESC_E_EEvS5_RKT_EUliE_EEviT1_,(.L_x_7590 - _ZN2at6native18elementwise_kernelILi128ELi4EZNS0_15gpu_kernel_implIZZZNS0_44_GLOBAL__N__40a83637_7_Lerp_cu_1520ed90_301318lerp_scalar_kernelERNS_18TensorIteratorBaseERKN3c106ScalarEENKUlvE0_clEvENKUlvE2_clEvEUlNS6_8BFloat16ESC_E_EEvS5_RKT_EUliE_EEviT1_)
        .other          _ZN2at6native18elementwise_kernelILi128ELi4EZNS0_15gpu_kernel_implIZZZNS0_44_GLOBAL__N__40a83637_7_Lerp_cu_1520ed90_301318lerp_scalar_kernelERNS_18TensorIteratorBaseERKN3c106ScalarEENKUlvE0_clEvENKUlvE2_clEvEUlNS6_8BFloat16ESC_E_EEvS5_RKT_EUliE_EEviT1_,@"STO_CUDA_ENTRY STV_DEFAULT"
_ZN2at6native18elementwise_kernelILi128ELi4EZNS0_15gpu_kernel_implIZZZNS0_44_GLOBAL__N__40a83637_7_Lerp_cu_1520ed90_301318lerp_scalar_kernelERNS_18TensorIteratorBaseERKN3c106ScalarEENKUlvE0_clEvENKUlvE2_clEvEUlNS6_8BFloat16ESC_E_EEvS5_RKT_EUliE_EEviT1_:
.text._ZN2at6native18elementwise_kernelILi128ELi4EZNS0_15gpu_kernel_implIZZZNS0_44_GLOBAL__N__40a83637_7_Lerp_cu_1520ed90_301318lerp_scalar_kernelERNS_18TensorIteratorBaseERKN3c106ScalarEENKUlvE0_clEvENKUlvE2_clEvEUlNS6_8BFloat16ESC_E_EEvS5_RKT_EUliE_EEviT1_:
[----:B------:R-:W-:Y:S02]  /*0000*/  IMAD.MOV.U32 R1, RZ, RZ, c[0x0][0x28] ;  /* 0x00000a00ff017624 */ /* 0x000fe400078e00ff */
[----:B------:R-:W0:Y:S01]  /*0010*/  S2R R19, SR_CTAID.X ;  /* 0x0000000000137919 */ /* 0x000e220000002500 */
[----:B------:R-:W-:Y:S01]  /*0020*/  ULDC.64 UR36, c[0x0][0x118] ;  /* 0x0000460000247ab9 */ /* 0x000fe20000000a00 */
[----:B------:R-:W-:Y:S02]  /*0030*/  BSSY B6, `(.L_x_0) ;  /* 0x000040a000067945 */ /* 0x000fe40003800000 */
[----:B------:R-:W0:Y:S02]  /*0040*/  S2R R18, SR_TID.X ;  /* 0x0000000000127919 */ /* 0x000e240000002100 */
[----:B0-----:R-:W-:-:S05]  /*0050*/  IMAD R23, R19, 0x200, R18 ;  /* 0x0000020013177824 */ /* 0x001fca00078e0212 */
[----:B------:R-:W-:-:S13]  /*0060*/  ISETP.GE.AND P0, PT, R23, c[0x0][0x160], PT ;  /* 0x0000580017007a0c */ /* 0x000fda0003f06270 */
[----:B------:R-:W-:Y:S05]  /*0070*/  @P0 BRA `(.L_x_1) ;  /* 0x0000405000000947 */ /* 0x000fea0003800000 */
[----:B------:R-:W-:Y:S01]  /*0080*/  ISETP.NE.AND P0, PT, RZ, c[0x0][0x168], PT ;  /* 0x00005a00ff007a0c */ /* 0x000fe20003f05270 */
[----:B------:R-:W-:Y:S02]  /*0090*/  IMAD.MOV.U32 R22, RZ, RZ, RZ ;  /* 0x000000ffff167224 */ /* 0x000fe400078e00ff */
[----:B------:R-:W-:Y:S02]  /*00a0*/  IMAD.MOV.U32 R0, RZ, RZ, RZ ;  /* 0x000000ffff007224 */ /* 0x000fe400078e00ff */
[----:B------:R-:W-:-:S08]  /*00b0*/  IMAD.MOV.U32 R16, RZ, RZ, RZ ;  /* 0x000000ffff107224 */ /* 0x000fd000078e00ff */
[----:B------:R-:W-:Y:S05]  /*00c0*/  @!P0 BRA `(.L_x_2) ;  /* 0x00000fa000008947 */ /* 0x000fea0003800000 */
[----:B------:R-:W-:Y:S02]  /*00d0*/  IMAD.MOV.U32 R22, RZ, RZ, RZ ;  /* 0x000000ffff167224 */ /* 0x000fe400078e00ff */
[----:B------:R-:W-:Y:S02]  /*00e0*/  IMAD.MOV.U32 R6, RZ, RZ, c[0x0][0x168] ;  /* 0x00005a00ff067624 */ /* 0x000fe400078e00ff */
[----:B------:R-:W-:-:S03]  /*00f0*/  IMAD.HI.U32 R4, R23, c[0x0][0x170], R22 ;  /* 0x00005c0017047a27 */ /* 0x000fc600078e0016 */
[----:B------:R-:W-:Y:S02]  /*0100*/  ISETP.NE.AND P0, PT, R6, 0x1, PT ;  /* 0x000000010600780c */ /* 0x000fe40003f05270 */
[----:B------:R-:W-:-:S05]  /*0110*/  SHF.R.U32.HI R5, RZ, c[0x0][0x174], R4 ;  /* 0x00005d00ff057a19 */ /* 0x000fca0000011604 */
[----:B------:R-:W-:-:S04]  /*0120*/  IMAD.MOV R0, RZ, RZ, -R5 ;  /* 0x000000ffff007224 */ /* 0x000fc800078e0a05 */
[----:B------:R-:W-:-:S04]  /*0130*/  IMAD R23, R0, c[0x0][0x16c], R23 ;  /* 0x00005b0000177a24 */ /* 0x000fc800078e0217 */
[C---:B------:R-:W-:Y:S02]  /*0140*/  IMAD R16, R23.reuse, c[0x0][0x298], RZ ;  /* 0x0000a60017107a24 */ /* 0x040fe400078e02ff */
[C---:B------:R-:W-:Y:S02]  /*0150*/  IMAD R0, R23.reuse, c[0x0][0x29c], RZ ;  /* 0x0000a70017007a24 */ /* 0x040fe400078e02ff */
[----:B------:R-:W-:Y:S01]  /*0160*/  IMAD R22, R23, c[0x0][0x2a0], RZ ;  /* 0x0000a80017167a24 */ /* 0x000fe200078e02ff */
[----:B------:R-:W-:Y:S05]  /*0170*/  @!P0 BRA `(.L_x_2) ;  /* 0x00000ef000008947 */ /* 0x000fea0003800000 */
[----:B------:R-:W-:Y:S01]  /*0180*/  IMAD.MOV.U32 R4, RZ, RZ, RZ ;  /* 0x000000ffff047224 */ /* 0x000fe200078e00ff */
[----:B------:R-:W-:-:S03]  /*0190*/  ISETP.NE.AND P0, PT, R6, 0x2, PT ;  /* 0x000000020600780c */ /* 0x000fc60003f05270 */
[----:B------:R-:W-:-:S05]  /*01a0*/  IMAD.HI.U32 R2, R5, c[0x0][0x17c], R4 ;  /* 0x00005f0005027a27 */ /* 0x000fca00078e0004 */
[----:B------:R-:W-:-:S05]  /*01b0*/  SHF.R.U32.HI R3, RZ, c[0x0][0x180], R2 ;  /* 0x00006000ff037a19 */ /* 0x000fca0000011602 */
[----:B------:R-:W-:-:S04]  /*01c0*/  IMAD.MOV R4, RZ, RZ, -R3 ;  /* 0x000000ffff047224 */ /* 0x000fc800078e0a03 */
[----:B------:R-:W-:-:S04]  /*01d0*/  IMAD R5, R4, c[0x0][0x178], R5 ;  /* 0x00005e0004057a24 */ /* 0x000fc800078e0205 */
[C---:B------:R-:W-:Y:S02]  /*01e0*/  IMAD R22, R5.reuse, c[0x0][0x2ac], RZ ;  /* 0x0000ab0005167a24 */ /* 0x040fe400078e02ff */
[C---:B------:R-:W-:Y:S02]  /*01f0*/  IMAD R16, R5.reuse, c[0x0][0x2a4], R16 ;  /* 0x0000a90005107a24 */ /* 0x040fe400078e0210 */
[----:B------:R-:W-:Y:S02]  /*0200*/  IMAD R0, R5, c[0x0][0x2a8], R0 ;  /* 0x0000aa0005007a24 */ /* 0x000fe400078e0200 */
[----:B------:R-:W-:Y:S01]  /*0210*/  IMAD R22, R23, c[0x0][0x2a0], R22 ;  /* 0x0000a80017167a24 */ /* 0x000fe200078e0216 */
[----:B------:R-:W-:Y:S05]  /*0220*/  @!P0 BRA `(.L_x_2) ;  /* 0x00000e4000008947 */ /* 0x000fea0003800000 */
[----:B------:R-:W-:Y:S01]  /*0230*/  IMAD.MOV.U32 R2, RZ, RZ, RZ ;  /* 0x000000ffff027224 */ /* 0x000fe200078e00ff */
[----:B------:R-:W-:-:S03]  /*0240*/  ISETP.NE.AND P0, PT, R6, 0x3, PT ;  /* 0x000000030600780c */ /* 0x000fc60003f05270 */
[----:B------:R-:W-:-:S05]  /*0250*/  IMAD.HI.U32 R4, R3, c[0x0][0x188], R2 ;  /* 0x0000620003047a27 */ /* 0x000fca00078e0002 */
[----:B------:R-:W-:-:S05]  /*0260*/  SHF.R.U32.HI R5, RZ, c[0x0][0x18c], R4 ;  /* 0x00006300ff057a19 */ /* 0x000fca0000011604 */
[----:B------:R-:W-:-:S04]  /*0270*/  IMAD.MOV R2, RZ, RZ, -R5 ;  /* 0x000000ffff027224 */ /* 0x000fc800078e0a05 */
[----:B------:R-:W-:-:S04]  /*0280*/  IMAD R3, R2, c[0x0][0x184], R3 ;  /* 0x0000610002037a24 */ /* 0x000fc800078e0203 */
[C---:B------:R-:W-:Y:S02]  /*0290*/  IMAD R16, R3.reuse, c[0x0][0x2b0], R16 ;  /* 0x0000ac0003107a24 */ /* 0x040fe400078e0210 */
[C---:B------:R-:W-:Y:S02]  /*02a0*/  IMAD R0, R3.reuse, c[0x0][0x2b4], R0 ;  /* 0x0000ad0003007a24 */ /* 0x040fe400078e0200 */
        /* <DEDUP_REMOVED lines=212> */
[----:B------:R-:W-:-:S04]  /*0ff0*/  IMAD.MOV.U32 R2, RZ, RZ, RZ ;  /* 0x000000ffff027224 */ /* 0x000fc800078e00ff */
[----:B------:R-:W-:-:S05]  /*1000*/  IMAD.HI.U32 R2, R3, c[0x0][0x290], R2 ;  /* 0x0000a40003027a27 */ /* 0x000fca00078e0002 */
[----:B------:R-:W-:-:S05]  /*1010*/  SHF.R.U32.HI R2, RZ, c[0x0][0x294], R2 ;  /* 0x0000a500ff027a19 */ /* 0x000fca0000011602 */
[----:B------:R-:W-:-:S04]  /*1020*/  IMAD.MOV R2, RZ, RZ, -R2 ;  /* 0x000000ffff027224 */ /* 0x000fc800078e0a02 */
[----:B------:R-:W-:-:S04]  /*1030*/  IMAD R3, R2, c[0x0][0x28c], R3 ;  /* 0x0000a30002037a24 */ /* 0x000fc800078e0203 */
[C---:B------:R-:W-:Y:S02]  /*1040*/  IMAD R16, R3.reuse, c[0x0][0x3b8], R16 ;  /* 0x0000ee0003107a24 */ /* 0x040fe400078e0210 */
[C---:B------:R-:W-:Y:S02]  /*1050*/  IMAD R0, R3.reuse, c[0x0][0x3bc], R0 ;  /* 0x0000ef0003007a24 */ /* 0x040fe400078e0200 */
[----:B------:R-:W-:Y:S02]  /*1060*/  IMAD R22, R3, c[0x0][0x3c0], R22 ;  /* 0x0000f00003167a24 */ /* 0x000fe400078e0216 */
.L_x_2:
[----:B------:R-:W0:Y:S01]  /*1070*/  LDC.U8 R5, c[0x0][0x3f1] ;  /* 0x0000fc40ff057b82 */ /* 0x000e220000000000 */
[----:B------:R-:W-:Y:S02]  /*1080*/  IADD3 R16, P1, R16, c[0x0][0x3c8], RZ ;  /* 0x0000f20010107a10 */ /* 0x000fe40007f3e0ff */
[----:B------:R-:W-:-:S03]  /*1090*/  IADD3 R2, P2, R0, c[0x0][0x3d0], RZ ;  /* 0x0000f40000027a10 */ /* 0x000fc60007f5e0ff */
[----:B------:R-:W-:Y:S02]  /*10a0*/  IMAD.X R17, RZ, RZ, c[0x0][0x3cc], P1 ;  /* 0x0000f300ff117624 */ /* 0x000fe400008e06ff */
[----:B------:R-:W-:Y:S01]  /*10b0*/  IMAD.X R3, RZ, RZ, c[0x0][0x3d4], P2 ;  /* 0x0000f500ff037624 */ /* 0x000fe200010e06ff */
[----:B0-----:R-:W-:-:S04]  /*10c0*/  PRMT R4, R5, 0x9910, RZ ;  /* 0x0000991005047816 */ /* 0x001fc800000000ff */
[----:B------:R-:W-:-:S13]  /*10d0*/  ISETP.GT.AND P0, PT, R4, 0x9, PT ;  /* 0x000000090400780c */ /* 0x000fda0003f04270 */
[----:B------:R-:W-:Y:S05]  /*10e0*/  @P0 BRA `(.L_x_3) ;  /* 0x000004a000000947 */ /* 0x000fea0003800000 */
[----:B------:R-:W-:-:S13]  /*10f0*/  ISETP.GT.AND P0, PT, R4, 0x4, PT ;  /* 0x000000040400780c */ /* 0x000fda0003f04270 */
[----:B------:R-:W-:Y:S05]  /*1100*/  @P0 BRA `(.L_x_4) ;  /* 0x0000025000000947 */ /* 0x000fea0003800000 */
[----:B------:R-:W-:-:S13]  /*1110*/  ISETP.GT.AND P0, PT, R4, 0x1, PT ;  /* 0x000000010400780c */ /* 0x000fda0003f04270 */
[----:B------:R-:W-:Y:S05]  /*1120*/  @P0 BRA `(.L_x_5) ;  /* 0x000000e000000947 */ /* 0x000fea0003800000 */
[----:B------:R-:W-:-:S13]  /*1130*/  ISETP.NE.AND P0, PT, R5, RZ, PT ;  /* 0x000000ff0500720c */ /* 0x000fda0003f05270 */
[----:B------:R-:W-:Y:S05]  /*1140*/  @!P0 BRA `(.L_x_6) ;  /* 0x0000007000008947 */ /* 0x000fea0003800000 */
[----:B------:R-:W-:-:S13]  /*1150*/  ISETP.NE.AND P0, PT, R4, 0x1, PT ;  /* 0x000000010400780c */ /* 0x000fda0003f05270 */
[----:B------:R-:W-:Y:S05]  /*1160*/  @P0 BRA `(.L_x_7) ;  /* 0x00000dc000000947 */ /* 0x000fea0003800000 */
[----:B------:R-:W2:Y:S02]  /*1170*/  LDG.E.S8 R2, [R2.64] ;  /* 0x0000002402027981 */ /* 0x000ea4000c1e1300 */
[----:B--2---:R-:W0:Y:S02]  /*1180*/  I2F.S16 R0, R2 ;  /* 0x0000000200007306 */ /* 0x004e240000101400 */
[----:B0-----:R-:W-:-:S04]  /*1190*/  F2FP.BF16.PACK_AB R0, RZ, R0 ;  /* 0x00000000ff00723e */ /* 0x001fc800000010ff */
[----:B------:R-:W-:Y:S01]  /*11a0*/  PRMT R23, R0, 0x7610, R23 ;  /* 0x0000761000177816 */ /* 0x000fe20000000017 */
[----:B------:R-:W-:Y:S05]  /*11b0*/  BRA `(.L_x_8) ;  /* 0x00000f5000007947 */ /* 0x000fea0003800000 */
.L_x_6:
[----:B------:R-:W2:Y:S02]  /*11c0*/  LDG.E.U8 R2, [R2.64] ;  /* 0x0000002402027981 */ /* 0x000ea4000c1e1100 */
[----:B--2---:R-:W0:Y:S02]  /*11d0*/  I2F.U16 R0, R2 ;  /* 0x0000000200007306 */ /* 0x004e240000101000 */
[----:B0-----:R-:W-:-:S04]  /*11e0*/  F2FP.BF16.PACK_AB R0, RZ, R0 ;  /* 0x00000000ff00723e */ /* 0x001fc800000010ff */
[----:B------:R-:W-:Y:S01]  /*11f0*/  PRMT R23, R0, 0x7610, R23 ;  /* 0x0000761000177816 */ /* 0x000fe20000000017 */
[----:B------:R-:W-:Y:S05]  /*1200*/  BRA `(.L_x_8) ;  /* 0x00000f0000007947 */ /* 0x000fea0003800000 */
.L_x_5:
[----:B------:R-:W-:-:S13]  /*1210*/  ISETP.NE.AND P0, PT, R4, 0x2, PT ;  /* 0x000000020400780c */ /* 0x000fda0003f05270 */
[----:B------:R-:W-:Y:S05]  /*1220*/  @!P0 BRA `(.L_x_9) ;  /* 0x000000e000008947 */ /* 0x000fea0003800000 */
[----:B------:R-:W-:-:S13]  /*1230*/  ISETP.NE.AND P0, PT, R4, 0x3, PT ;  /* 0x000000030400780c */ /* 0x000fda0003f05270 */
[----:B------:R-:W-:Y:S05]  /*1240*/  @!P0 BRA `(.L_x_10) ;  /* 0x0000007000008947 */ /* 0x000fea0003800000 */
[----:B------:R-:W-:-:S13]  /*1250*/  ISETP.NE.AND P0, PT, R4, 0x4, PT ;  /* 0x000000040400780c */ /* 0x000fda0003f05270 */
[----:B------:R-:W-:Y:S05]  /*1260*/  @P0 BRA `(.L_x_7) ;  /* 0x00000cc000000947 */ /* 0x000fea0003800000 */
[----:B------:R-:W2:Y:S02]  /*1270*/  LDG.E.64 R2, [R2.64] ;  /* 0x0000002402027981 */ /* 0x000ea4000c1e1b00 */
[----:B--2---:R-:W0:Y:S02]  /*1280*/  I2F.S64 R0, R2 ;  /* 0x0000000200007312 */ /* 0x004e240000301400 */
[----:B0-----:R-:W-:-:S04]  /*1290*/  F2FP.BF16.PACK_AB R0, RZ, R0 ;  /* 0x00000000ff00723e */ /* 0x001fc800000010ff */
[----:B------:R-:W-:Y:S01]  /*12a0*/  PRMT R23, R0, 0x7610, R23 ;  /* 0x0000761000177816 */ /* 0x000fe20000000017 */
[----:B------:R-:W-:Y:S05]  /*12b0*/  BRA `(.L_x_8) ;  /* 0x00000e5000007947 */ /* 0x000fea0003800000 */
.L_x_10:
[----:B------:R-:W2:Y:S02]  /*12c0*/  LDG.E R2, [R2.64] ;  /* 0x0000002402027981 */ /* 0x000ea4000c1e1900 */
[----:B--2---:R-:W0:Y:S02]  /*12d0*/  I2F R0, R2 ;  /* 0x0000000200007306 */ /* 0x004e240000201400 */
[----:B0-----:R-:W-:-:S04]  /*12e0*/  F2FP.BF16.PACK_AB R0, RZ, R0 ;  /* 0x00000000ff00723e */ /* 0x001fc800000010ff */
[----:B------:R-:W-:Y:S01]  /*12f0*/  PRMT R23, R0, 0x7610, R23 ;  /* 0x0000761000177816 */ /* 0x000fe20000000017 */
[----:B------:R-:W-:Y:S05]  /*1300*/  BRA `(.L_x_8) ;  /* 0x00000e0000007947 */ /* 0x000fea0003800000 */
.L_x_9:
[----:B------:R-:W2:Y:S02]  /*1310*/  LDG.E.U16 R2, [R2.64] ;  /* 0x0000002402027981 */ /* 0x000ea4000c1e1500 */
[----:B--2---:R-:W0:Y:S02]  /*1320*/  I2F.S16 R0, R2 ;  /* 0x0000000200007306 */ /* 0x004e240000101400 */
[----:B0-----:R-:W-:-:S04]  /*1330*/  F2FP.BF16.PACK_AB R0, RZ, R0 ;  /* 0x00000000ff00723e */ /* 0x001fc800000010ff */
[----:B------:R-:W-:Y:S01]  /*1340*/  PRMT R23, R0, 0x7610, R23 ;  /* 0x0000761000177816 */ /* 0x000fe20000000017 */
[----:B------:R-:W-:Y:S05]  /*1350*/  BRA `(.L_x_8) ;  /* 0x00000db000007947 */ /* 0x000fea0003800000 */
.L_x_4:
[----:B------:R-:W-:-:S13]  /*1360*/  ISETP.GT.AND P0, PT, R4, 0x6, PT ;  /* 0x000000060400780c */ /* 0x000fda0003f04270 */
[----:B------:R-:W-:Y:S05]  /*1370*/  @P0 BRA `(.L_x_11) ;  /* 0x000000c000000947 */ /* 0x000fea0003800000 */
[----:B------:R-:W-:-:S13]  /*1380*/  ISETP.NE.AND P0, PT, R4, 0x5, PT ;  /* 0x000000050400780c */ /* 0x000fda0003f05270 */
[----:B------:R-:W-:Y:S05]  /*1390*/  @!P0 BRA `(.L_x_12) ;  /* 0x0000005000008947 */ /* 0x000fea0003800000 */
[----:B------:R-:W-:-:S13]  /*13a0*/  ISETP.NE.AND P0, PT, R4, 0x6, PT ;  /* 0x000000060400780c */ /* 0x000fda0003f05270 */
[----:B------:R-:W-:Y:S05]  /*13b0*/  @P0 BRA `(.L_x_7) ;  /* 0x00000b7000000947 */ /* 0x000fea0003800000 */
[----:B------:R-:W2:Y:S02]  /*13c0*/  LDG.E R2, [R2.64] ;  /* 0x0000002402027981 */ /* 0x000ea4000c1e1900 */
[----:B--2---:R-:W-:Y:S01]  /*13d0*/  F2FP.BF16.PACK_AB R23, RZ, R2 ;  /* 0x00000002ff17723e */ /* 0x004fe200000010ff */
[----:B------:R-:W-:Y:S05]  /*13e0*/  BRA `(.L_x_8) ;  /* 0x00000d2000007947 */ /* 0x000fea0003800000 */
.L_x_12:
[----:B------:R-:W2:Y:S02]  /*13f0*/  LDG.E.U16 R0, [R2.64] ;  /* 0x0000002402007981 */ /* 0x000ea4000c1e1500 */
[----:B--2---:R-:W-:-:S05]  /*1400*/  HADD2.F32 R0, -RZ, R0.H0_H0 ;  /* 0x20000000ff007230 */ /* 0x004fca0000004100 */
[----:B------:R-:W-:-:S04]  /*1410*/  F2FP.BF16.PACK_AB R0, RZ, R0 ;  /* 0x00000000ff00723e */ /* 0x000fc800000010ff */
[----:B------:R-:W-:Y:S01]  /*1420*/  PRMT R23, R0, 0x7610, R23 ;  /* 0x0000761000177816 */ /* 0x000fe20000000017 */
[----:B------:R-:W-:Y:S05]  /*1430*/  BRA `(.L_x_8) ;  /* 0x00000cd000007947 */ /* 0x000fea0003800000 */
.L_x_11:
[----:B------:R-:W-:-:S13]  /*1440*/  ISETP.NE.AND P0, PT, R4, 0x7, PT ;  /* 0x000000070400780c */ /* 0x000fda0003f05270 */
[----:B------:R-:W-:Y:S05]  /*1450*/  @!P0 BRA `(.L_x_13) ;  /* 0x000000c000008947 */ /* 0x000fea0003800000 */
[----:B------:R-:W-:-:S13]  /*1460*/  ISETP.NE.AND P0, PT, R4, 0x8, PT ;  /* 0x000000080400780c */ /* 0x000fda0003f05270 */
[----:B------:R-:W-:Y:S05]  /*1470*/  @!P0 BRA `(.L_x_14) ;  /* 0x0000005000008947 */ /* 0x000fea0003800000 */
[----:B------:R-:W-:-:S13]  /*1480*/  ISETP.NE.AND P0, PT, R4, 0x9, PT ;  /* 0x000000090400780c */ /* 0x000fda0003f05270 */
[----:B------:R-:W-:Y:S05]  /*1490*/  @P0 BRA `(.L_x_7) ;  /* 0x00000a9000000947 */ /* 0x000fea0003800000 */
[----:B------:R-:W2:Y:S02]  /*14a0*/  LDG.E R2, [R2.64] ;  /* 0x0000002402027981 */ /* 0x000ea4000c1e1900 */
[----:B--2---:R-:W-:Y:S01]  /*14b0*/  F2FP.BF16.PACK_AB R23, RZ, R2 ;  /* 0x00000002ff17723e */ /* 0x004fe200000010ff */
[----:B------:R-:W-:Y:S05]  /*14c0*/  BRA `(.L_x_8) ;  /* 0x00000c4000007947 */ /* 0x000fea0003800000 */
.L_x_14:
[----:B------:R-:W2:Y:S02]  /*14d0*/  LDG.E.U16 R2, [R2.64] ;  /* 0x0000002402027981 */ /* 0x000ea4000c1e1500 */
[----:B--2---:R-:W-:-:S05]  /*14e0*/  HADD2.F32 R0, -RZ, R2.H0_H0 ;  /* 0x20000002ff007230 */ /* 0x004fca0000004100 */
[----:B------:R-:W-:-:S04]  /*14f0*/  F2FP.BF16.PACK_AB R0, RZ, R0 ;  /* 0x00000000ff00723e */ /* 0x000fc800000010ff */
[----:B------:R-:W-:Y:S01]  /*1500*/  PRMT R23, R0, 0x7610, R23 ;  /* 0x0000761000177816 */ /* 0x000fe20000000017 */
[----:B------:R-:W-:Y:S05]  /*1510*/  BRA `(.L_x_8) ;  /* 0x00000bf000007947 */ /* 0x000fea0003800000 */
.L_x_13:
[----:B------:R-:W2:Y:S02]  /*1520*/  LDG.E.64 R2, [R2.64] ;  /* 0x0000002402027981 */ /* 0x000ea4000c1e1b00 */
[----:B--2---:R-:W0:Y:S01]  /*1530*/  F2F.F32.F64 R0, R2 ;  /* 0x0000000200007310 */ /* 0x004e220000301000 */
[----:B------:R-:W0:-:S14]  /*1540*/  DSETP.GEU.AND P0, PT, |R2|, c[0x2][0x0], PT ;  /* 0x008000000200762a */ /* 0x000e1c0003f0e200 */
[----:B0-----:R-:W-:-:S05]  /*1550*/  @!P0 FMUL R0, R0, 1.175494350822287508e-38 ;  /* 0x0080000000008820 */ /* 0x001fca0000400000 */
[----:B------:R-:W-:-:S04]  /*1560*/  F2FP.BF16.PACK_AB R0, RZ, R0 ;  /* 0x00000000ff00723e */ /* 0x000fc800000010ff */
[----:B------:R-:W-:Y:S01]  /*1570*/  PRMT R23, R0, 0x7610, R23 ;  /* 0x0000761000177816 */ /* 0x000fe20000000017 */
[----:B------:R-:W-:Y:S05]  /*1580*/  BRA `(.L_x_8) ;  /* 0x00000b8000007947 */ /* 0x000fea0003800000 */
.L_x_3:
[----:B------:R-:W-:-:S13]  /*1590*/  ISETP.GT.AND P0, PT, R4, 0x18, PT ;  /* 0x000000180400780c */ /* 0x000fda0003f04270 */
[----:B------:R-:W-:Y:S05]  /*15a0*/  @P0 BRA `(.L_x_15) ;  /* 0x0000040000000947 */ /* 0x000fea0003800000 */
[----:B------:R-:W-:-:S13]  /*15b0*/  ISETP.GT.AND P0, PT, R4, 0xe, PT ;  /* 0x0000000e0400780c */ /* 0x000fda0003f04270 */
[----:B------:R-:W-:Y:S05]  /*15c0*/  @P0 BRA `(.L_x_16) ;  /* 0x0000011000000947 */ /* 0x000fea0003800000 */
[----:B------:R-:W-:-:S13]  /*15d0*/  ISETP.NE.AND P0, PT, R4, 0xa, PT ;  /* 0x0000000a0400780c */ /* 0x000fda0003f05270 */
[----:B------:R-:W-:Y:S05]  /*15e0*/  @!P0 BRA `(.L_x_17) ;  /* 0x0000008000008947 */ /* 0x000fea0003800000 */
[----:B------:R-:W-:-:S13]  /*15f0*/  ISETP.NE.AND P0, PT, R4, 0xb, PT ;  /* 0x0000000b0400780c */ /* 0x000fda0003f05270 */
[----:B------:R-:W-:Y:S05]  /*1600*/  @P0 BRA `(.L_x_7) ;  /* 0x0000092000000947 */ /* 0x000fea0003800000 */
[----:B------:R-:W2:Y:S02]  /*1610*/  LDG.E.U8 R2, [R2.64] ;  /* 0x0000002402027981 */ /* 0x000ea4000c1e1100 */
[----:B--2---:R-:W-:-:S04]  /*1620*/  ISETP.NE.AND P0, PT, R2, RZ, PT ;  /* 0x000000ff0200720c */ /* 0x004fc80003f05270 */
[----:B------:R-:W-:-:S04]  /*1630*/  FSEL R0, RZ, 1, !P0 ;  /* 0x3f800000ff007808 */ /* 0x000fc80004000000 */
[----:B------:R-:W-:-:S04]  /*1640*/  F2FP.BF16.PACK_AB R0, RZ, R0 ;  /* 0x00000000ff00723e */ /* 0x000fc800000010ff */
[----:B------:R-:W-:Y:S01]  /*1650*/  PRMT R23, R0, 0x7610, R23 ;  /* 0x0000761000177816 */ /* 0x000fe20000000017 */
[----:B------:R-:W-:Y:S05]  /*1660*/  BRA `(.L_x_8) ;  /* 0x00000aa000007947 */ /* 0x000fea0003800000 */
.L_x_17:
[----:B------:R-:W2:Y:S02]  /*1670*/  LDG.E.64 R2, [R2.64] ;  /* 0x0000002402027981 */ /* 0x000ea4000c1e1b00 */
[----:B--2---:R-:W0:Y:S01]  /*1680*/  F2F.F32.F64 R0, R2 ;  /* 0x0000000200007310 */ /* 0x004e220000301000 */
[----:B------:R-:W0:-:S14]  /*1690*/  DSETP.GEU.AND P0, PT, |R2|, c[0x2][0x0], PT ;  /* 0x008000000200762a */ /* 0x000e1c0003f0e200 */
[----:B0-----:R-:W-:-:S05]  /*16a0*/  @!P0 FMUL R0, R0, 1.175494350822287508e-38 ;  /* 0x0080000000008820 */ /* 0x001fca0000400000 */
[----:B------:R-:W-:-:S04]  /*16b0*/  F2FP.BF16.PACK_AB R0, RZ, R0 ;  /* 0x00000000ff00723e */ /* 0x000fc800000010ff */
[----:B------:R-:W-:Y:S01]  /*16c0*/  PRMT R23, R0, 0x7610, R23 ;  /* 0x0000761000177816 */ /* 0x000fe20000000017 */
[----:B------:R-:W-:Y:S05]  /*16d0*/  BRA `(.L_x_8) ;  /* 0x00000a3000007947 */ /* 0x000fea0003800000 */
.L_x_16:
[----:B------:R-:W-:-:S13]  /*16e0*/  ISETP.NE.AND P0, PT, R4, 0xf, PT ;  /* 0x0000000f0400780c */ /* 0x000fda0003f05270 */
[----:B------:R-:W-:Y:S05]  /*16f0*/  @!P0 BRA `(.L_x_18) ;  /* 0x0000029000008947 */ /* 0x000fea0003800000 */
[----:B------:R-:W-:-:S13]  /*1700*/  ISETP.NE.AND P0, PT, R4, 0x17, PT ;  /* 0x000000170400780c */ /* 0x000fda0003f05270 */
[----:B------:R-:W-:Y:S05]  /*1710*/  @!P0 BRA `(.L_x_19) ;  /* 0x0000018000008947 */ /* 0x000fea0003800000 */
[----:B------:R-:W-:-:S13]  /*1720*/  ISETP.NE.AND P0, PT, R4, 0x18, PT ;  /* 0x000000180400780c */ /* 0x000fda0003f05270 */
[----:B------:R-:W-:Y:S05]  /*1730*/  @P0 BRA `(.L_x_7) ;  /* 0x000007f000000947 */ /* 0x000fea0003800000 */
[----:B------:R-:W2:Y:S01]  /*1740*/  LDG.E.U8 R0, [R2.64] ;  /* 0x0000002402007981 */ /* 0x000ea2000c1e1100 */
[----:B------:R-:W-:Y:S02]  /*1750*/  IMAD.MOV.U32 R8, RZ, RZ, -0x800000 ;  /* 0xff800000ff087424 */ /* 0x000fe400078e00ff */
[----:B--2---:R-:W-:-:S05]  /*1760*/  IMAD.SHL.U32 R0, R0, 0x1000000, RZ ;  /* 0x0100000000007824 */ /* 0x004fca00078e00ff */
[----:B------:R-:W-:-:S04]  /*1770*/  LOP3.LUT R4, R0, 0x7f000000, RZ, 0xc0, !PT ;  /* 0x7f00000000047812 */ /* 0x000fc800078ec0ff */
[----:B------:R-:W0:Y:S01]  /*1780*/  FLO.U32 R5, R4 ;  /* 0x0000000400057300 */ /* 0x000e2200000e0000 */
[C---:B------:R-:W-:Y:S02]  /*1790*/  IADD3 R6, R4.reuse, 0x1000000, RZ ;  /* 0x0100000004067810 */ /* 0x040fe40007ffe0ff */
[----:B------:R-:W-:Y:S02]  /*17a0*/  IADD3 R2, R4, -0x1, RZ ;  /* 0xffffffff04027810 */ /* 0x000fe40007ffe0ff */
[----:B------:R-:W-:Y:S02]  /*17b0*/  SHF.R.S32.HI R6, RZ, 0x8, R6 ;  /* 0x00000008ff067819 */ /* 0x000fe40000011406 */
[----:B------:R-:W-:Y:S02]  /*17c0*/  SHF.R.S32.HI R2, RZ, 0x1f, R2 ;  /* 0x0000001fff027819 */ /* 0x000fe40000011402 */
[----:B0-----:R-:W-:-:S04]  /*17d0*/  IADD3 R5, -R5, 0x1f, RZ ;  /* 0x0000001f05057810 */ /* 0x001fc80007ffe1ff */
[C---:B------:R-:W-:Y:S02]  /*17e0*/  ISETP.GT.U32.AND P0, PT, R5.reuse, 0x4, PT ;  /* 0x000000040500780c */ /* 0x040fe40003f04070 */
[----:B------:R-:W-:-:S04]  /*17f0*/  IADD3 R5, R5, -0x4, RZ ;  /* 0xfffffffc05057810 */ /* 0x000fc80007ffe0ff */
[----:B------:R-:W-:-:S05]  /*1800*/  SEL R5, R5, RZ, P0 ;  /* 0x000000ff05057207 */ /* 0x000fca0000000000 */
[----:B------:R-:W-:Y:S01]  /*1810*/  IMAD R8, R5, R8, 0x3c000000 ;  /* 0x3c00000005087424 */ /* 0x000fe200078e0208 */
[----:B------:R-:W-:-:S04]  /*1820*/  SHF.L.U32 R5, R4, R5, RZ ;  /* 0x0000000504057219 */ /* 0x000fc800000006ff */
[----:B------:R-:W-:-:S04]  /*1830*/  LEA.HI R5, R5, R8, RZ, 0x1c ;  /* 0x0000000805057211 */ /* 0x000fc800078fe0ff */
[----:B------:R-:W-:-:S04]  /*1840*/  LOP3.LUT R5, R5, 0x7f800000, R6, 0xf8, !PT ;  /* 0x7f80000005057812 */ /* 0x000fc800078ef806 */
[----:B------:R-:W-:-:S04]  /*1850*/  LOP3.LUT R5, R5, R2, RZ, 0x30, !PT ;  /* 0x0000000205057212 */ /* 0x000fc800078e30ff */
[----:B------:R-:W-:-:S04]  /*1860*/  LOP3.LUT R5, R5, 0x80000000, R0, 0xf8, !PT ;  /* 0x8000000005057812 */ /* 0x000fc800078ef800 */
[----:B------:R-:W-:-:S04]  /*1870*/  F2FP.BF16.PACK_AB R5, RZ, R5 ;  /* 0x00000005ff05723e */ /* 0x000fc800000010ff */
[----:B------:R-:W-:Y:S01]  /*1880*/  PRMT R23, R5, 0x7610, R23 ;  /* 0x0000761005177816 */ /* 0x000fe20000000017 */
[----:B------:R-:W-:Y:S05]  /*1890*/  BRA `(.L_x_8) ;  /* 0x0000087000007947 */ /* 0x000fea0003800000 */
.L_x_19:
[----:B------:R-:W2:Y:S02]  /*18a0*/  LDG.E.U8 R2, [R2.64] ;  /* 0x0000002402027981 */ /* 0x000ea4000c1e1100 */
[C---:B--2---:R-:W-:Y:S02]  /*18b0*/  IMAD.SHL.U32 R0, R2.reuse, 0x2000000, RZ ;  /* 0x0200000002007824 */ /* 0x044fe400078e00ff */
[----:B------:R-:W-:-:S03]  /*18c0*/  IMAD.SHL.U32 R5, R2, 0x1000000, RZ ;  /* 0x0100000002057824 */ /* 0x000fc600078e00ff */
[----:B------:R-:W-:-:S13]  /*18d0*/  ISETP.GE.U32.AND P0, PT, R0, 0x8000000, PT ;  /* 0x080000000000780c */ /* 0x000fda0003f06070 */
[C---:B------:R-:W-:Y:S02]  /*18e0*/  @!P0 IMAD.SHL.U32 R0, R2.reuse, 0x100, RZ ;  /* 0x0000010002008824 */ /* 0x040fe400078e00ff */
[----:B------:R-:W-:-:S03]  /*18f0*/  @P0 IMAD.SHL.U32 R4, R2, 0x200000, RZ ;  /* 0x0020000002040824 */ /* 0x000fc600078e00ff */
[----:B------:R-:W-:Y:S02]  /*1900*/  @!P0 LOP3.LUT R0, R0, 0x7f00, RZ, 0xc0, !PT ;  /* 0x00007f0000008812 */ /* 0x000fe400078ec0ff */
[----:B------:R-:W-:Y:S02]  /*1910*/  @P0 LOP3.LUT R4, R4, 0x70000000, RZ, 0xfc, !PT ;  /* 0x7000000004040812 */ /* 0x000fe400078efcff */
[----:B------:R-:W-:-:S03]  /*1920*/  @!P0 LOP3.LUT R0, R0, 0x3f000000, RZ, 0xfc, !PT ;  /* 0x3f00000000008812 */ /* 0x000fc600078efcff */
[----:B------:R-:W-:Y:S02]  /*1930*/  @P0 FMUL.FTZ R4, R4, 1.9259299443872358531e-34 ;  /* 0x0780000004040820 */ /* 0x000fe40000410000 */
[----:B------:R-:W-:-:S05]  /*1940*/  @!P0 FADD.FTZ R4, R0, -0.5 ;  /* 0xbf00000000048421 */ /* 0x000fca0000010000 */
[----:B------:R-:W-:-:S04]  /*1950*/  LOP3.LUT R4, R4, 0x80000000, R5, 0xf8, !PT ;  /* 0x8000000004047812 */ /* 0x000fc800078ef805 */
[----:B------:R-:W-:-:S04]  /*1960*/  F2FP.BF16.PACK_AB R4, RZ, R4 ;  /* 0x00000004ff04723e */ /* 0x000fc800000010ff */
[----:B------:R-:W-:Y:S01]  /*1970*/  PRMT R23, R4, 0x7610, R23 ;  /* 0x0000761004177816 */ /* 0x000fe20000000017 */
[----:B------:R-:W-:Y:S05]  /*1980*/  BRA `(.L_x_8) ;  /* 0x0000078000007947 */ /* 0x000fea0003800000 */
.L_x_18:
[----:B------:R0:W5:Y:S01]  /*1990*/  LDG.E.U16 R23, [R2.64] ;  /* 0x0000002402177981 */ /* 0x000162000c1e1500 */
[----:B------:R-:W-:Y:S05]  /*19a0*/  BRA `(.L_x_8) ;  /* 0x0000076000007947 */ /* 0x000fea0003800000 */
.L_x_15:
[----:B------:R-:W-:-:S13]  /*19b0*/  ISETP.GT.AND P0, PT, R4, 0x1b, PT ;  /* 0x0000001b0400780c */ /* 0x000fda0003f04270 */
[----:B------:R-:W-:Y:S05]  /*19c0*/  @P0 BRA `(.L_x_20) ;  /* 0x0000044000000947 */ /* 0x000fea0003800000 */
[----:B------:R-:W-:-:S13]  /*19d0*/  ISETP.NE.AND P0, PT, R4, 0x19, PT ;  /* 0x000000190400780c */ /* 0x000fda0003f05270 */
[----:B------:R-:W-:Y:S05]  /*19e0*/  @!P0 BRA `(.L_x_21) ;  /* 0x0000025000008947 */ /* 0x000fea0003800000 */
[----:B------:R-:W-:-:S13]  /*19f0*/  ISETP.NE.AND P0, PT, R4, 0x1a, PT ;  /* 0x0000001a0400780c */ /* 0x000fda0003f05270 */
[----:B------:R-:W-:Y:S05]  /*1a00*/  @!P0 BRA `(.L_x_22) ;  /* 0x0000006000008947 */ /* 0x000fea0003800000 */
[----:B------:R-:W-:-:S13]  /*1a10*/  ISETP.NE.AND P0, PT, R4, 0x1b, PT ;  /* 0x0000001b0400780c */ /* 0x000fda0003f05270 */
[----:B------:R-:W-:Y:S05]  /*1a20*/  @P0 BRA `(.L_x_7) ;  /* 0x0000050000000947 */ /* 0x000fea0003800000 */
[----:B------:R-:W2:Y:S02]  /*1a30*/  LDG.E.U16 R0, [R2.64] ;  /* 0x0000002402007981 */ /* 0x000ea4000c1e1500 */
[----:B--2---:R-:W0:Y:S02]  /*1a40*/  I2F.U16 R0, R0 ;  /* 0x0000000000007306 */ /* 0x004e240000101000 */
[----:B0-----:R-:W-:Y:S01]  /*1a50*/  F2FP.BF16.PACK_AB R23, RZ, R0 ;  /* 0x00000000ff17723e */ /* 0x001fe200000010ff */
[----:B------:R-:W-:Y:S05]  /*1a60*/  BRA `(.L_x_8) ;  /* 0x000006a000007947 */ /* 0x000fea0003800000 */
.L_x_22:
[----:B------:R-:W2:Y:S01]  /*1a70*/  LDG.E.U8 R2, [R2.64] ;  /* 0x0000002402027981 */ /* 0x000ea2000c1e1100 */
[----:B------:R-:W-:Y:S01]  /*1a80*/  BSSY B0, `(.L_x_23) ;  /* 0x0000018000007945 */ /* 0x000fe20003800000 */
[----:B------:R-:W-:Y:S01]  /*1a90*/  IMAD.MOV.U32 R0, RZ, RZ, RZ ;  /* 0x000000ffff007224 */ /* 0x000fe200078e00ff */
[----:B--2---:R-:W-:-:S13]  /*1aa0*/  ISETP.NE.AND P0, PT, R2, RZ, PT ;  /* 0x000000ff0200720c */ /* 0x004fda0003f05270 */
[----:B------:R-:W-:Y:S05]  /*1ab0*/  @!P0 BRA `(.L_x_24) ;  /* 0x0000014000008947 */ /* 0x000fea0003800000 */
[----:B------:R-:W-:-:S13]  /*1ac0*/  ISETP.NE.AND P0, PT, R2, 0x80, PT ;  /* 0x000000800200780c */ /* 0x000fda0003f05270 */
[----:B------:R-:W-:Y:S01]  /*1ad0*/  @!P0 IMAD.MOV.U32 R0, RZ, RZ, 0x7f800001 ;  /* 0x7f800001ff008424 */ /* 0x000fe200078e00ff */
[----:B------:R-:W-:Y:S05]  /*1ae0*/  @!P0 BRA `(.L_x_24) ;  /* 0x0000011000008947 */ /* 0x000fea0003800000 */
[C---:B------:R-:W-:Y:S01]  /*1af0*/  LOP3.LUT P0, R0, R2.reuse, 0x78, RZ, 0xc0, !PT ;  /* 0x0000007802007812 */ /* 0x040fe2000780c0ff */
[----:B------:R-:W-:Y:S01]  /*1b00*/  BSSY B1, `(.L_x_25) ;  /* 0x000000c000017945 */ /* 0x000fe20003800000 */
[----:B------:R-:W-:Y:S02]  /*1b10*/  SHF.R.U32.HI R3, RZ, 0x7, R2 ;  /* 0x00000007ff037819 */ /* 0x000fe40000011602 */
[----:B------:R-:W-:Y:S02]  /*1b20*/  LOP3.LUT R2, R2, 0x7, RZ, 0xc0, !PT ;  /* 0x0000000702027812 */ /* 0x000fe400078ec0ff */
[----:B------:R-:W-:Y:S01]  /*1b30*/  SHF.R.U32.HI R0, RZ, 0x3, R0 ;  /* 0x00000003ff007819 */ /* 0x000fe20000011600 */
[----:B------:R-:W-:-:S06]  /*1b40*/  IMAD.U32 R4, R3, -0x80000000, RZ ;  /* 0x8000000003047824 */ /* 0x000fcc00078e00ff */
[----:B------:R-:W-:Y:S05]  /*1b50*/  @P0 BRA `(.L_x_26) ;  /* 0x0000006000000947 */ /* 0x000fea0003800000 */
[----:B------:R-:W0:Y:S02]  /*1b60*/  FLO.U32 R3, R2 ;  /* 0x0000000200037300 */ /* 0x000e2400000e0000 */
[----:B0-----:R-:W-:-:S04]  /*1b70*/  IADD3 R3, -R3, 0x1f, RZ ;  /* 0x0000001f03037810 */ /* 0x001fc80007ffe1ff */
[----:B------:R-:W-:Y:S02]  /*1b80*/  IADD3 R5, R3, -0x1c, RZ ;  /* 0xffffffe403057810 */ /* 0x000fe40007ffe0ff */
[----:B------:R-:W-:Y:S02]  /*1b90*/  IADD3 R0, R0, 0x1d, -R3 ;  /* 0x0000001d00007810 */ /* 0x000fe40007ffe803 */
[----:B------:R-:W-:-:S04]  /*1ba0*/  SHF.L.U32 R5, R2, R5, RZ ;  /* 0x0000000502057219 */ /* 0x000fc800000006ff */
[----:B------:R-:W-:Y:S02]  /*1bb0*/  LOP3.LUT R2, R5, 0x7, RZ, 0xc0, !PT ;  /* 0x0000000705027812 */ /* 0x000fe400078ec0ff */
.L_x_26:
[----:B------:R-:W-:Y:S05]  /*1bc0*/  BSYNC B1 ;  /* 0x0000000000017941 */ /* 0x000fea0003800000 */
.L_x_25:
[----:B------:R-:W-:Y:S01]  /*1bd0*/  LEA R3, R0, 0x3b800000, 0x17 ;  /* 0x3b80000000037811 */ /* 0x000fe200078eb8ff */
[----:B------:R-:W-:-:S05]  /*1be0*/  IMAD.SHL.U32 R0, R2, 0x100000, RZ ;  /* 0x0010000002007824 */ /* 0x000fca00078e00ff */
[----:B------:R-:W-:Y:S02]  /*1bf0*/  LOP3.LUT R0, R3, R0, R4, 0xfe, !PT ;  /* 0x0000000003007212 */ /* 0x000fe400078efe04 */
.L_x_24:
[----:B------:R-:W-:Y:S05]  /*1c00*/  BSYNC B0 ;  /* 0x0000000000007941 */ /* 0x000fea0003800000 */
.L_x_23:
[----:B------:R-:W-:-:S04]  /*1c10*/  F2FP.BF16.PACK_AB R0, RZ, R0 ;  /* 0x00000000ff00723e */ /* 0x000fc800000010ff */
[----:B------:R-:W-:Y:S01]  /*1c20*/  PRMT R23, R0, 0x7610, R23 ;  /* 0x0000761000177816 */ /* 0x000fe20000000017 */
[----:B------:R-:W-:Y:S05]  /*1c30*/  BRA `(.L_x_8) ;  /* 0x000004d000007947 */ /* 0x000fea0003800000 */
.L_x_21:
        /* <DEDUP_REMOVED lines=21> */
.L_x_30:
[----:B------:R-:W-:Y:S05]  /*1d90*/  BSYNC B1 ;  /* 0x0000000000017941 */ /* 0x000fea0003800000 */
.L_x_29:
[----:B------:R-:W-:Y:S01]  /*1da0*/  LEA R3, R0, 0x37800000, 0x17 ;  /* 0x3780000000037811 */ /* 0x000fe200078eb8ff */
[----:B------:R-:W-:-:S05]  /*1db0*/  IMAD.SHL.U32 R0, R2, 0x200000, RZ ;  /* 0x0020000002007824 */ /* 0x000fca00078e00ff */
[----:B------:R-:W-:Y:S02]  /*1dc0*/  LOP3.LUT R0, R3, R0, R4, 0xfe, !PT ;  /* 0x0000000003007212 */ /* 0x000fe400078efe04 */
.L_x_28:
[----:B------:R-:W-:Y:S05]  /*1dd0*/  BSYNC B0 ;  /* 0x0000000000007941 */ /* 0x000fea0003800000 */
.L_x_27:
[----:B------:R-:W-:-:S04]  /*1de0*/  F2FP.BF16.PACK_AB R0, RZ, R0 ;  /* 0x00000000ff00723e */ /* 0x000fc800000010ff */
[----:B------:R-:W-:Y:S01]  /*1df0*/  PRMT R23, R0, 0x7610, R23 ;  /* 0x0000761000177816 */ /* 0x000fe20000000017 */
[----:B------:R-:W-:Y:S05]  /*1e00*/  BRA `(.L_x_8) ;  /* 0x0000030000007947 */ /* 0x000fea0003800000 */
.L_x_20:
[----:B------:R-:W-:-:S13]  /*1e10*/  ISETP.NE.AND P0, PT, R4, 0x1c, PT ;  /* 0x0000001c0400780c */ /* 0x000fda0003f05270 */
[----:B------:R-:W-:Y:S05]  /*1e20*/  @!P0 BRA `(.L_x_31) ;  /* 0x000002a000008947 */ /* 0x000fea0003800000 */
[----:B------:R-:W-:-:S13]  /*1e30*/  ISETP.NE.AND P0, PT, R4, 0x1d, PT ;  /* 0x0000001d0400780c */ /* 0x000fda0003f05270 */
[----:B------:R-:W-:Y:S05]  /*1e40*/  @!P0 BRA `(.L_x_32) ;  /* 0x0000023000008947 */ /* 0x000fea0003800000 */
[----:B------:R-:W-:-:S13]  /*1e50*/  ISETP.NE.AND P0, PT, R4, 0x2c, PT ;  /* 0x0000002c0400780c */ /* 0x000fda0003f05270 */
[----:B------:R-:W-:Y:S05]  /*1e60*/  @P0 BRA `(.L_x_7) ;  /* 0x000000c000000947 */ /* 0x000fea0003800000 */
[----:B------:R-:W2:Y:S01]  /*1e70*/  LDG.E.U8 R2, [R2.64] ;  /* 0x0000002402027981 */ /* 0x000ea2000c1e1100 */
[----:B------:R-:W-:Y:S01]  /*1e80*/  BSSY B0, `(.L_x_33) ;  /* 0x0000007000007945 */ /* 0x000fe20003800000 */
[----:B------:R-:W-:Y:S01]  /*1e90*/  IMAD.MOV.U32 R0, RZ, RZ, 0x400000 ;  /* 0x00400000ff007424 */ /* 0x000fe200078e00ff */
[----:B--2---:R-:W-:-:S13]  /*1ea0*/  ISETP.NE.AND P0, PT, R2, RZ, PT ;  /* 0x000000ff0200720c */ /* 0x004fda0003f05270 */
[----:B------:R-:W-:Y:S05]  /*1eb0*/  @!P0 BRA `(.L_x_34) ;  /* 0x0000003000008947 */ /* 0x000fea0003800000 */
[----:B------:R-:W-:-:S13]  /*1ec0*/  ISETP.NE.AND P0, PT, R2, 0xff, PT ;  /* 0x000000ff0200780c */ /* 0x000fda0003f05270 */
[----:B------:R-:W-:Y:S02]  /*1ed0*/  @!P0 IMAD.MOV.U32 R0, RZ, RZ, 0x7f800001 ;  /* 0x7f800001ff008424 */ /* 0x000fe400078e00ff */
[----:B------:R-:W-:Y:S02]  /*1ee0*/  @P0 IMAD.SHL.U32 R0, R2, 0x800000, RZ ;  /* 0x0080000002000824 */ /* 0x000fe400078e00ff */
.L_x_34:
[----:B------:R-:W-:Y:S05]  /*1ef0*/  BSYNC B0 ;  /* 0x0000000000007941 */ /* 0x000fea0003800000 */
.L_x_33:
[----:B------:R-:W-:-:S04]  /*1f00*/  F2FP.BF16.PACK_AB R0, RZ, R0 ;  /* 0x00000000ff00723e */ /* 0x000fc800000010ff */
[----:B------:R-:W-:Y:S01]  /*1f10*/  PRMT R23, R0, 0x7610, R23 ;  /* 0x0000761000177816 */ /* 0x000fe20000000017 */
[----:B------:R-:W-:Y:S05]  /*1f20*/  BRA `(.L_x_8) ;  /* 0x000001e000007947 */ /* 0x000fea0003800000 */
.L_x_7:
[----:B------:R-:W-:Y:S01]  /*1f30*/  MOV R2, 0x0 ;  /* 0x0000000000027802 */ /* 0x000fe20000000f00 */
[----:B------:R-:W-:Y:S02]  /*1f40*/  IMAD.MOV.U32 R4, RZ, RZ, c[0x4][0x128] ;  /* 0x01004a00ff047624 */ /* 0x000fe400078e00ff */
[----:B------:R-:W-:Y:S02]  /*1f50*/  IMAD.MOV.U32 R5, RZ, RZ, c[0x4][0x12c] ;  /* 0x01004b00ff057624 */ /* 0x000fe400078e00ff */
[----:B------:R-:W-:Y:S01]  /*1f60*/  IMAD.MOV.U32 R6, RZ, RZ, c[0x4][0x130] ;  /* 0x01004c00ff067624 */ /* 0x000fe200078e00ff */
[----:B------:R-:W0:Y:S01]  /*1f70*/  LDC.64 R2, c[0x4][R2] ;  /* 0x0100000002027b82 */ /* 0x000e220000000a00 */
[----:B------:R-:W-:Y:S02]  /*1f80*/  IMAD.MOV.U32 R7, RZ, RZ, c[0x4][0x134] ;  /* 0x01004d00ff077624 */ /* 0x000fe400078e00ff */
[----:B------:R-:W-:-:S02]  /*1f90*/  IMAD.MOV.U32 R8, RZ, RZ, 0x4e ;  /* 0x0000004eff087424 */ /* 0x000fc400078e00ff */
[----:B------:R-:W-:Y:S02]  /*1fa0*/  IMAD.MOV.U32 R10, RZ, RZ, c[0x4][0x38] ;  /* 0x01000e00ff0a7624 */ /* 0x000fe400078e00ff */
[----:B------:R-:W-:Y:S02]  /*1fb0*/  IMAD.MOV.U32 R11, RZ, RZ, c[0x4][0x3c] ;  /* 0x01000f00ff0b7624 */ /* 0x000fe400078e00ff */
[----:B------:R-:W-:Y:S02]  /*1fc0*/  IMAD.MOV.U32 R12, RZ, RZ, 0x1 ;  /* 0x00000001ff0c7424 */ /* 0x000fe400078e00ff */
[----:B------:R-:W-:Y:S02]  /*1fd0*/  IMAD.MOV.U32 R13, RZ, RZ, RZ ;  /* 0x000000ffff0d7224 */ /* 0x000fe400078e00ff */
[----:B------:R-:W-:Y:S01]  /*1fe0*/  LEPC R14 ;  /* 0x00000000000e734e */ /* 0x000fe20000000000 */
[----:B------:R-:W-:Y:S02]  /*1ff0*/  MOV R9, 0x2060 ;  /* 0x0000206000097802 */ /* 0x000fe40000000f00 */
[----:B------:R-:W-:Y:S02]  /*2000*/  MOV R20, 0x1fe0 ;  /* 0x00001fe000147802 */ /* 0x000fe40000000f00 */
[----:B------:R-:W-:-:S02]  /*2010*/  MOV R21, 0x0 ;  /* 0x0000000000157802 */ /* 0x000fc40000000f00 */
[----:B------:R-:W-:Y:S02]  /*2020*/  MOV R0, 0x0 ;  /* 0x0000000000007802 */ /* 0x000fe40000000f00 */
[----:B------:R-:W-:-:S04]  /*2030*/  IADD3 R20, P0, P1, -R20, R9, R14 ;  /* 0x0000000914147210 */ /* 0x000fc8000791e10e */
[----:B------:R-:W-:-:S04]  /*2040*/  IADD3.X R21, ~R0, R21, R15, P0, P1 ;  /* 0x0000001500157210 */ /* 0x000fc800007e250f */
[----:B0-----:R-:W-:Y:S05]  /*2050*/  CALL.ABS.NOINC R2 ;  /* 0x0000000002007343 */ /* 0x001fea0003c00000 */
[----:B------:R-:W-:Y:S01]  /*2060*/  PRMT R23, RZ, 0x7610, R23 ;  /* 0x00007610ff177816 */ /* 0x000fe20000000017 */
[----:B------:R-:W-:Y:S05]  /*2070*/  BRA `(.L_x_8) ;  /* 0x0000009000007947 */ /* 0x000fea0003800000 */
.L_x_32:
[----:B------:R-:W2:Y:S02]  /*2080*/  LDG.E.64 R2, [R2.64] ;  /* 0x0000002402027981 */ /* 0x000ea4000c1e1b00 */
[----:B--2---:R-:W0:Y:S02]  /*2090*/  I2F.U64 R0, R2 ;  /* 0x0000000200007312 */ /* 0x004e240000301000 */
[----:B0-----:R-:W-:-:S04]  /*20a0*/  F2FP.BF16.PACK_AB R0, RZ, R0 ;  /* 0x00000000ff00723e */ /* 0x001fc800000010ff */
[----:B------:R-:W-:Y:S01]  /*20b0*/  PRMT R23, R0, 0x7610, R23 ;  /* 0x0000761000177816 */ /* 0x000fe20000000017 */
[----:B------:R-:W-:Y:S05]  /*20c0*/  BRA `(.L_x_8) ;  /* 0x0000004000007947 */ /* 0x000fea0003800000 */
.L_x_31:
[----:B------:R-:W2:Y:S02]  /*20d0*/  LDG.E R2, [R2.64] ;  /* 0x0000002402027981 */ /* 0x000ea4000c1e1900 */
[----:B--2---:R-:W0:Y:S02]  /*20e0*/  I2F.U32 R0, R2 ;  /* 0x0000000200007306 */ /* 0x004e240000201000 */
[----:B0-----:R-:W-:-:S04]  /*20f0*/  F2FP.BF16.PACK_AB R0, RZ, R0 ;  /* 0x00000000ff00723e */ /* 0x001fc800000010ff */
[----:B------:R-:W-:Y:S02]  /*2100*/  PRMT R23, R0, 0x7610, R23 ;  /* 0x0000761000177816 */ /* 0x000fe40000000017 */
.L_x_8:
[----:B------:R-:W1:Y:S01]  /*2110*/  LDC.U8 R4, c[0x0][0x3f2] ;  /* 0x0000fc80ff047b82 */ /* 0x000e620000000000 */
[----:B0-----:R-:W-:-:S05]  /*2120*/  IADD3 R2, P1, R22, c[0x0][0x3d8], RZ ;  /* 0x0000f60016027a10 */ /* 0x001fca0007f3e0ff */
[----:B------:R-:W-:Y:S01]  /*2130*/  IMAD.X R3, RZ, RZ, c[0x0][0x3dc], P1 ;  /* 0x0000f700ff037624 */ /* 0x000fe200008e06ff */
[----:B-1----:R-:W-:-:S04]  /*2140*/  PRMT R0, R4, 0x9910, RZ ;  /* 0x0000991004007816 */ /* 0x002fc800000000ff */
        /* <DEDUP_REMOVED lines=12> */
[----:B0-----:R-:W-:Y:S01]  /*2210*/  F2FP.BF16.PACK_AB R0, RZ, R0 ;  /* 0x00000000ff00723e */ /* 0x001fe200000010ff */
[----:B------:R-:W-:Y:S05]  /*2220*/  BRA `(.L_x_40) ;  /* 0x00000e7000007947 */ /* 0x000fea0003800000 */
.L_x_38:
[----:B------:R-:W2:Y:S02]  /*2230*/  LDG.E.U8 R2, [R2.64] ;  /* 0x0000002402027981 */ /* 0x000ea4000c1e1100 */
[----:B--2---:R-:W0:Y:S02]  /*2240*/  I2F.U16 R0, R2 ;  /* 0x0000000200007306 */ /* 0x004e240000101000 */
[----:B0-----:R-:W-:Y:S01]  /*2250*/  F2FP.BF16.PACK_AB R0, RZ, R0 ;  /* 0x00000000ff00723e */ /* 0x001fe200000010ff */
[----:B------:R-:W-:Y:S05]  /*2260*/  BRA `(.L_x_40) ;  /* 0x00000e3000007947 */ /* 0x000fea0003800000 */
.L_x_37:
        /* <DEDUP_REMOVED lines=8> */
[----:B0-----:R-:W-:Y:S01]  /*22f0*/  F2FP.BF16.PACK_AB R0, RZ, R0 ;  /* 0x00000000ff00723e */ /* 0x001fe200000010ff */
[----:B------:R-:W-:Y:S05]  /*2300*/  BRA `(.L_x_40) ;  /* 0x00000d9000007947 */ /* 0x000fea0003800000 */
.L_x_42:
[----:B------:R-:W2:Y:S02]  /*2310*/  LDG.E R2, [R2.64] ;  /* 0x0000002402027981 */ /* 0x000ea4000c1e1900 */
[----:B--2---:R-:W0:Y:S02]  /*2320*/  I2F R0, R2 ;  /* 0x0000000200007306 */ /* 0x004e240000201400 */
[----:B0-----:R-:W-:Y:S01]  /*2330*/  F2FP.BF16.PACK_AB R0, RZ, R0 ;  /* 0x00000000ff00723e */ /* 0x001fe200000010ff */
[----:B------:R-:W-:Y:S05]  /*2340*/  BRA `(.L_x_40) ;  /* 0x00000d5000007947 */ /* 0x000fea0003800000 */
.L_x_41:
[----:B------:R-:W2:Y:S02]  /*2350*/  LDG.E.U16 R2, [R2.64] ;  /* 0x0000002402027981 */ /* 0x000ea4000c1e1500 */
[----:B--2---:R-:W0:Y:S02]  /*2360*/  I2F.S16 R0, R2 ;  /* 0x0000000200007306 */ /* 0x004e240000101400 */
[----:B0-----:R-:W-:Y:S01]  /*2370*/  F2FP.BF16.PACK_AB R0, RZ, R0 ;  /* 0x00000000ff00723e */ /* 0x001fe200000010ff */
[----:B------:R-:W-:Y:S05]  /*2380*/  BRA `(.L_x_40) ;  /* 0x00000d1000007947 */ /* 0x000fea0003800000 */
.L_x_36:
        /* <DEDUP_REMOVED lines=9> */
.L_x_44:
[----:B------:R-:W2:Y:S02]  /*2420*/  LDG.E.U16 R0, [R2.64] ;  /* 0x0000002402007981 */ /* 0x000ea4000c1e1500 */
[----:B--2---:R-:W-:-:S05]  /*2430*/  HADD2.F32 R0, -RZ, R0.H0_H0 ;  /* 0x20000000ff007230 */ /* 0x004fca0000004100 */
[----:B------:R-:W-:Y:S01]  /*2440*/  F2FP.BF16.PACK_AB R0, RZ, R0 ;  /* 0x00000000ff00723e */ /* 0x000fe200000010ff */
[----:B------:R-:W-:Y:S05]  /*2450*/  BRA `(.L_x_40) ;  /* 0x00000c4000007947 */ /* 0x000fea0003800000 */
.L_x_43:
        /* <DEDUP_REMOVED lines=9> */
.L_x_46:
[----:B------:R-:W2:Y:S02]  /*24f0*/  LDG.E.U16 R2, [R2.64] ;  /* 0x0000002402027981 */ /* 0x000ea4000c1e1500 */
[----:B--2---:R-:W-:-:S05]  /*2500*/  HADD2.F32 R0, -RZ, R2.H0_H0 ;  /* 0x20000002ff007230 */ /* 0x004fca0000004100 */
[----:B------:R-:W-:Y:S01]  /*2510*/  F2FP.BF16.PACK_AB R0, RZ, R0 ;  /* 0x00000000ff00723e */ /* 0x000fe200000010ff */
[----:B------:R-:W-:Y:S05]  /*2520*/  BRA `(.L_x_40) ;  /* 0x00000b7000007947 */ /* 0x000fea0003800000 */
.L_x_45:
[----:B------:R-:W2:Y:S02]  /*2530*/  LDG.E.64 R2, [R2.64] ;  /* 0x0000002402027981 */ /* 0x000ea4000c1e1b00 */
[----:B--2---:R-:W0:Y:S01]  /*2540*/  F2F.F32.F64 R0, R2 ;  /* 0x0000000200007310 */ /* 0x004e220000301000 */
[----:B------:R-:W0:-:S14]  /*2550*/  DSETP.GEU.AND P0, PT, |R2|, c[0x2][0x0], PT ;  /* 0x008000000200762a */ /* 0x000e1c0003f0e200 */
[----:B0-----:R-:W-:-:S05]  /*2560*/  @!P0 FMUL R0, R0, 1.175494350822287508e-38 ;  /* 0x0080000000008820 */ /* 0x001fca0000400000 */
[----:B------:R-:W-:Y:S01]  /*2570*/  F2FP.BF16.PACK_AB R0, RZ, R0 ;  /* 0x00000000ff00723e */ /* 0x000fe200000010ff */
[----:B------:R-:W-:Y:S05]  /*2580*/  BRA `(.L_x_40) ;  /* 0x00000b1000007947 */ /* 0x000fea0003800000 */
.L_x_35:
        /* <DEDUP_REMOVED lines=11> */
[----:B------:R-:W-:Y:S01]  /*2640*/  F2FP.BF16.PACK_AB R0, RZ, R0 ;  /* 0x00000000ff00723e */ /* 0x000fe200000010ff */
[----:B------:R-:W-:Y:S05]  /*2650*/  BRA `(.L_x_40) ;  /* 0x00000a4000007947 */ /* 0x000fea0003800000 */
.L_x_49:
[----:B------:R-:W2:Y:S02]  /*2660*/  LDG.E.64 R2, [R2.64] ;  /* 0x0000002402027981 */ /* 0x000ea4000c1e1b00 */
[----:B--2---:R-:W0:Y:S01]  /*2670*/  F2F.F32.F64 R0, R2 ;  /* 0x0000000200007310 */ /* 0x004e220000301000 */
[----:B------:R-:W0:-:S14]  /*2680*/  DSETP.GEU.AND P0, PT, |R2|, c[0x2][0x0], PT ;  /* 0x008000000200762a */ /* 0x000e1c0003f0e200 */
[----:B0-----:R-:W-:-:S05]  /*2690*/  @!P0 FMUL R0, R0, 1.175494350822287508e-38 ;  /* 0x0080000000008820 */ /* 0x001fca0000400000 */
[----:B------:R-:W-:Y:S01]  /*26a0*/  F2FP.BF16.PACK_AB R0, RZ, R0 ;  /* 0x00000000ff00723e */ /* 0x000fe200000010ff */
[----:B------:R-:W-:Y:S05]  /*26b0*/  BRA `(.L_x_40) ;  /* 0x000009e000007947 */ /* 0x000fea0003800000 */
.L_x_48:
        /* <DEDUP_REMOVED lines=28> */
.L_x_51:
        /* <DEDUP_REMOVED lines=15> */
.L_x_50:
[----:B------:R0:W5:Y:S01]  /*2970*/  LDG.E.U16 R0, [R2.64] ;  /* 0x0000002402007981 */ /* 0x000162000c1e1500 */
[----:B------:R-:W-:Y:S05]  /*2980*/  BRA `(.L_x_40) ;  /* 0x0000071000007947 */ /* 0x000fea0003800000 */
.L_x_47:
        /* <DEDUP_REMOVED lines=12> */
.L_x_54:
        /* <DEDUP_REMOVED lines=21> */
.L_x_58:
[----:B------:R-:W-:Y:S05]  /*2ba0*/  BSYNC B1 ;  /* 0x0000000000017941 */ /* 0x000fea0003800000 */
.L_x_57:
[----:B------:R-:W-:Y:S01]  /*2bb0*/  LEA R3, R0, 0x3b800000, 0x17 ;  /* 0x3b80000000037811 */ /* 0x000fe200078eb8ff */
[----:B------:R-:W-:-:S05]  /*2bc0*/  IMAD.SHL.U32 R0, R2, 0x100000, RZ ;  /* 0x0010000002007824 */ /* 0x000fca00078e00ff */
[----:B------:R-:W-:Y:S02]  /*2bd0*/  LOP3.LUT R0, R3, R0, R4, 0xfe, !PT ;  /* 0x0000000003007212 */ /* 0x000fe400078efe04 */
.L_x_56:
[----:B------:R-:W-:Y:S05]  /*2be0*/  BSYNC B0 ;  /* 0x0000000000007941 */ /* 0x000fea0003800000 */
.L_x_55:
[----:B------:R-:W-:Y:S01]  /*2bf0*/  F2FP.BF16.PACK_AB R0, RZ, R0 ;  /* 0x00000000ff00723e */ /* 0x000fe200000010ff */
[----:B------:R-:W-:Y:S05]  /*2c00*/  BRA `(.L_x_40) ;  /* 0x0000049000007947 */ /* 0x000fea0003800000 */
.L_x_53:
        /* <DEDUP_REMOVED lines=21> */
.L_x_62:
[----:B------:R-:W-:Y:S05]  /*2d60*/  BSYNC B1 ;  /* 0x0000000000017941 */ /* 0x000fea0003800000 */
.L_x_61:
[----:B------:R-:W-:Y:S01]  /*2d70*/  LEA R3, R0, 0x37800000, 0x17 ;  /* 0x3780000000037811 */ /* 0x000fe200078eb8ff */
[----:B------:R-:W-:-:S05]  /*2d80*/  IMAD.SHL.U32 R0, R2, 0x200000, RZ ;  /* 0x0020000002007824 */ /* 0x000fca00078e00ff */
[----:B------:R-:W-:Y:S02]  /*2d90*/  LOP3.LUT R0, R3, R0, R4, 0xfe, !PT ;  /* 0x0000000003007212 */ /* 0x000fe400078efe04 */
.L_x_60:
[----:B------:R-:W-:Y:S05]  /*2da0*/  BSYNC B0 ;  /* 0x0000000000007941 */ /* 0x000fea0003800000 */
.L_x_59:
[----:B------:R-:W-:Y:S01]  /*2db0*/  F2FP.BF16.PACK_AB R0, RZ, R0 ;  /* 0x00000000ff00723e */ /* 0x000fe200000010ff */
[----:B------:R-:W-:Y:S05]  /*2dc0*/  BRA `(.L_x_40) ;  /* 0x000002d000007947 */ /* 0x000fea0003800000 */
.L_x_52:
        /* <DEDUP_REMOVED lines=14> */
.L_x_66:
[----:B------:R-:W-:Y:S05]  /*2eb0*/  BSYNC B0 ;  /* 0x0000000000007941 */ /* 0x000fea0003800000 */
.L_x_65:
[----:B------:R-:W-:Y:S01]  /*2ec0*/  F2FP.BF16.PACK_AB R0, RZ, R0 ;  /* 0x00000000ff00723e */ /* 0x000fe200000010ff */
[----:B------:R-:W-:Y:S05]  /*2ed0*/  BRA `(.L_x_40) ;  /* 0x000001c000007947 */ /* 0x000fea0003800000 */
.L_x_39:
[----:B------:R-:W-:Y:S01]  /*2ee0*/  MOV R2, 0x0 ;  /* 0x0000000000027802 */ /* 0x000fe20000000f00 */
[----:B------:R-:W-:Y:S02]  /*2ef0*/  IMAD.MOV.U32 R4, RZ, RZ, c[0x4][0x128] ;  /* 0x01004a00ff047624 */ /* 0x000fe400078e00ff */
[----:B------:R-:W-:Y:S02]  /*2f00*/  IMAD.MOV.U32 R5, RZ, RZ, c[0x4][0x12c] ;  /* 0x01004b00ff057624 */ /* 0x000fe400078e00ff */
[----:B------:R-:W-:Y:S01]  /*2f10*/  IMAD.MOV.U32 R6, RZ, RZ, c[0x4][0x130] ;  /* 0x01004c00ff067624 */ /* 0x000fe200078e00ff */
[----:B------:R-:W0:Y:S01]  /*2f20*/  LDC.64 R2, c[0x4][R2] ;  /* 0x0100000002027b82 */ /* 0x000e220000000a00 */
[----:B------:R-:W-:-:S02]  /*2f30*/  IMAD.MOV.U32 R7, RZ, RZ, c[0x4][0x134] ;  /* 0x01004d00ff077624 */ /* 0x000fc400078e00ff */
[----:B------:R-:W-:Y:S02]  /*2f40*/  IMAD.MOV.U32 R8, RZ, RZ, 0x4e ;  /* 0x0000004eff087424 */ /* 0x000fe400078e00ff */
[----:B------:R-:W-:Y:S02]  /*2f50*/  IMAD.MOV.U32 R10, RZ, RZ, c[0x4][0x38] ;  /* 0x01000e00ff0a7624 */ /* 0x000fe400078e00ff */
[----:B------:R-:W-:Y:S02]  /*2f60*/  IMAD.MOV.U32 R11, RZ, RZ, c[0x4][0x3c] ;  /* 0x01000f00ff0b7624 */ /* 0x000fe400078e00ff */
[----:B------:R-:W-:Y:S02]  /*2f70*/  IMAD.MOV.U32 R12, RZ, RZ, 0x1 ;  /* 0x00000001ff0c7424 */ /* 0x000fe400078e00ff */
[----:B------:R-:W-:Y:S02]  /*2f80*/  IMAD.MOV.U32 R13, RZ, RZ, RZ ;  /* 0x000000ffff0d7224 */ /* 0x000fe400078e00ff */
[----:B------:R-:W-:Y:S01]  /*2f90*/  LEPC R14 ;  /* 0x00000000000e734e */ /* 0x000fe20000000000 */
[----:B------:R-:W-:Y:S02]  /*2fa0*/  MOV R9, 0x3010 ;  /* 0x0000301000097802 */ /* 0x000fe40000000f00 */
[----:B------:R-:W-:-:S02]  /*2fb0*/  MOV R20, 0x2f90 ;  /* 0x00002f9000147802 */ /* 0x000fc40000000f00 */
[----:B------:R-:W-:Y:S02]  /*2fc0*/  MOV R21, 0x0 ;  /* 0x0000000000157802 */ /* 0x000fe40000000f00 */
[----:B------:R-:W-:Y:S02]  /*2fd0*/  MOV R0, 0x0 ;  /* 0x0000000000007802 */ /* 0x000fe40000000f00 */
[----:B------:R-:W-:-:S04]  /*2fe0*/  IADD3 R20, P0, P1, -R20, R9, R14 ;  /* 0x0000000914147210 */ /* 0x000fc8000791e10e */
[----:B------:R-:W-:-:S04]  /*2ff0*/  IADD3.X R21, ~R0, R21, R15, P0, P1 ;  /* 0x0000001500157210 */ /* 0x000fc800007e250f */
[----:B0----5:R-:W-:Y:S05]  /*3000*/  CALL.ABS.NOINC R2 ;  /* 0x0000000002007343 */ /* 0x021fea0003c00000 */
[----:B------:R-:W-:Y:S01]  /*3010*/  PRMT R0, RZ, 0x7610, R0 ;  /* 0x00007610ff007816 */ /* 0x000fe20000000000 */
[----:B------:R-:W-:Y:S05]  /*3020*/  BRA `(.L_x_40) ;  /* 0x0000007000007947 */ /* 0x000fea0003800000 */
.L_x_64:
[----:B------:R-:W2:Y:S02]  /*3030*/  LDG.E.64 R2, [R2.64] ;  /* 0x0000002402027981 */ /* 0x000ea4000c1e1b00 */
[----:B--2---:R-:W0:Y:S02]  /*3040*/  I2F.U64 R0, R2 ;  /* 0x0000000200007312 */ /* 0x004e240000301000 */
[----:B0-----:R-:W-:Y:S01]  /*3050*/  F2FP.BF16.PACK_AB R0, RZ, R0 ;  /* 0x00000000ff00723e */ /* 0x001fe200000010ff */
[----:B------:R-:W-:Y:S05]  /*3060*/  BRA `(.L_x_40) ;  /* 0x0000003000007947 */ /* 0x000fea0003800000 */
.L_x_63:
[----:B------:R-:W2:Y:S02]  /*3070*/  LDG.E R2, [R2.64] ;  /* 0x0000002402027981 */ /* 0x000ea4000c1e1900 */
[----:B--2---:R-:W0:Y:S02]  /*3080*/  I2F.U32 R0, R2 ;  /* 0x0000000200007306 */ /* 0x004e240000201000 */
[----:B0-----:R-:W-:-:S06]  /*3090*/  F2FP.BF16.PACK_AB R0, RZ, R0 ;  /* 0x00000000ff00723e */ /* 0x001fcc00000010ff */
.L_x_40:
[----:B------:R-:W1:Y:S01]  /*30a0*/  LDC.U8 R5, c[0x0][0x3f0] ;  /* 0x0000fc00ff057b82 */ /* 0x000e620000000000 */
[----:B0-----:R-:W-:Y:S01]  /*30b0*/  IMAD.MOV.U32 R3, RZ, RZ, c[0x0][0x3e0] ;  /* 0x0000f800ff037624 */ /* 0x001fe200078e00ff */
[----:B-----5:R-:W-:-:S02]  /*30c0*/  PRMT R23, RZ, 0x5410, R23 ;  /* 0x00005410ff177816 */ /* 0x020fc40000000017 */
[----:B------:R-:W-:Y:S02]  /*30d0*/  PRMT R0, RZ, 0x5410, R0 ;  /* 0x00005410ff007816 */ /* 0x000fe40000000000 */
[C---:B------:R-:W-:Y:S01]  /*30e0*/  FSETP.GEU.FTZ.AND P0, PT, |R3|.reuse, 0.5, PT ;  /* 0x3f0000000300780b */ /* 0x040fe20003f1e200 */
[----:B------:R-:W-:Y:S02]  /*30f0*/  FADD.FTZ R3, -R3, 1 ;  /* 0x3f80000003037421 */ /* 0x000fe40000010100 */
[----:B------:R-:W-:-:S04]  /*3100*/  FADD.FTZ R2, -R23, R0 ;  /* 0x0000000017027221 */ /* 0x000fc80000010100 */
[----:B------:R-:W-:-:S06]  /*3110*/  FFMA.FTZ R23, R2, c[0x0][0x3e0], R23 ;  /* 0x0000f80002177a23 */ /* 0x000fcc0000010017 */
[----:B------:R-:W-:Y:S01]  /*3120*/  @P0 FFMA.FTZ R23, R2, -R3, R0 ;  /* 0x8000000302170223 */ /* 0x000fe20000010000 */
[----:B-1----:R-:W-:-:S04]  /*3130*/  PRMT R4, R5, 0x9910, RZ ;  /* 0x0000991005047816 */ /* 0x002fc800000000ff */
[----:B------:R-:W-:Y:S02]  /*3140*/  F2FP.BF16.PACK_AB R23, RZ, R23 ;  /* 0x00000017ff17723e */ /* 0x000fe400000010ff */
        /* <DEDUP_REMOVED lines=10> */
[----:B------:R-:W-:-:S04]  /*31f0*/  PRMT R0, RZ, 0x5410, R23 ;  /* 0x00005410ff007816 */ /* 0x000fc80000000017 */
[----:B------:R-:W0:Y:S02]  /*3200*/  F2I.FTZ.TRUNC.NTZ R3, R0 ;  /* 0x0000000000037305 */ /* 0x000e24000021f100 */
[----:B0-----:R0:W-:Y:S01]  /*3210*/  STG.E.U8 [R16.64], R3 ;  /* 0x0000000310007986 */ /* 0x0011e2000c101124 */
[----:B------:R-:W-:Y:S05]  /*3220*/  BRA `(.L_x_72) ;  /* 0x00000e8000007947 */ /* 0x000fea0003800000 */
.L_x_70:
[----:B------:R-:W-:-:S06]  /*3230*/  PRMT R3, RZ, 0x5410, R23 ;  /* 0x00005410ff037816 */ /* 0x000fcc0000000017 */
[----:B------:R-:W0:Y:S02]  /*3240*/  F2I.S64.TRUNC R2, R3 ;  /* 0x0000000300027311 */ /* 0x000e24000020d900 */
[----:B0-----:R0:W-:Y:S01]  /*3250*/  STG.E.U8 [R16.64], R2 ;  /* 0x0000000210007986 */ /* 0x0011e2000c101124 */
[----:B------:R-:W-:Y:S05]  /*3260*/  BRA `(.L_x_72) ;  /* 0x00000e4000007947 */ /* 0x000fea0003800000 */
.L_x_69:
[----:B------:R-:W-:-:S13]  /*3270*/  ISETP.NE.AND P0, PT, R4, 0x2, PT ;  /* 0x000000020400780c */ /* 0x000fda0003f05270 */
[----:B------:R-:W-:Y:S05]  /*3280*/  @!P0 BRA `(.L_x_73) ;  /* 0x000000c000008947 */ /* 0x000fea0003800000 */
[----:B------:R-:W-:-:S13]  /*3290*/  ISETP.NE.AND P0, PT, R4, 0x3, PT ;  /* 0x000000030400780c */ /* 0x000fda0003f05270 */
[----:B------:R-:W-:Y:S05]  /*32a0*/  @!P0 BRA `(.L_x_74) ;  /* 0x0000006000008947 */ /* 0x000fea0003800000 */
[----:B------:R-:W-:-:S13]  /*32b0*/  ISETP.NE.AND P0, PT, R4, 0x4, PT ;  /* 0x000000040400780c */ /* 0x000fda0003f05270 */
[----:B------:R-:W-:Y:S05]  /*32c0*/  @P0 BRA `(.L_x_71) ;  /* 0x00000c3000000947 */ /* 0x000fea0003800000 */
[----:B------:R-:W-:-:S06]  /*32d0*/  PRMT R2, RZ, 0x5410, R23 ;  /* 0x00005410ff027816 */ /* 0x000fcc0000000017 */
[----:B------:R-:W0:Y:S02]  /*32e0*/  F2I.S64.TRUNC R2, R2 ;  /* 0x0000000200027311 */ /* 0x000e24000020d900 */
[----:B0-----:R0:W-:Y:S01]  /*32f0*/  STG.E.64 [R16.64], R2 ;  /* 0x0000000210007986 */ /* 0x0011e2000c101b24 */
[----:B------:R-:W-:Y:S05]  /*3300*/  BRA `(.L_x_72) ;  /* 0x00000da000007947 */ /* 0x000fea0003800000 */
.L_x_74:
[----:B------:R-:W-:-:S06]  /*3310*/  PRMT R23, RZ, 0x5410, R23 ;  /* 0x00005410ff177816 */ /* 0x000fcc0000000017 */
[----:B------:R-:W0:Y:S02]  /*3320*/  F2I.FTZ.TRUNC.NTZ R23, R23 ;  /* 0x0000001700177305 */ /* 0x000e24000021f100 */
[----:B0-----:R0:W-:Y:S01]  /*3330*/  STG.E [R16.64], R23 ;  /* 0x0000001710007986 */ /* 0x0011e2000c101924 */
[----:B------:R-:W-:Y:S05]  /*3340*/  BRA `(.L_x_72) ;  /* 0x00000d6000007947 */ /* 0x000fea0003800000 */
.L_x_73:
[----:B------:R-:W-:-:S06]  /*3350*/  PRMT R23, RZ, 0x5410, R23 ;  /* 0x00005410ff177816 */ /* 0x000fcc0000000017 */
[----:B------:R-:W0:Y:S02]  /*3360*/  F2I.FTZ.TRUNC.NTZ R23, R23 ;  /* 0x0000001700177305 */ /* 0x000e24000021f100 */
[----:B0-----:R0:W-:Y:S01]  /*3370*/  STG.E.U16 [R16.64], R23 ;  /* 0x0000001710007986 */ /* 0x0011e2000c101524 */
[----:B------:R-:W-:Y:S05]  /*3380*/  BRA `(.L_x_72) ;  /* 0x00000d2000007947 */ /* 0x000fea0003800000 */
.L_x_68:
[----:B------:R-:W-:-:S13]  /*3390*/  ISETP.GT.AND P0, PT, R4, 0x6, PT ;  /* 0x000000060400780c */ /* 0x000fda0003f04270 */
[----:B------:R-:W-:Y:S05]  /*33a0*/  @P0 BRA `(.L_x_75) ;  /* 0x000000b000000947 */ /* 0x000fea0003800000 */
[----:B------:R-:W-:-:S13]  /*33b0*/  ISETP.NE.AND P0, PT, R4, 0x5, PT ;  /* 0x000000050400780c */ /* 0x000fda0003f05270 */
[----:B------:R-:W-:Y:S05]  /*33c0*/  @!P0 BRA `(.L_x_76) ;  /* 0x0000005000008947 */ /* 0x000fea0003800000 */
[----:B------:R-:W-:-:S13]  /*33d0*/  ISETP.NE.AND P0, PT, R4, 0x6, PT ;  /* 0x000000060400780c */ /* 0x000fda0003f05270 */
[----:B------:R-:W-:Y:S05]  /*33e0*/  @P0 BRA `(.L_x_71) ;  /* 0x00000b1000000947 */ /* 0x000fea0003800000 */
[----:B------:R-:W-:-:S05]  /*33f0*/  PRMT R23, RZ, 0x5410, R23 ;  /* 0x00005410ff177816 */ /* 0x000fca0000000017 */
[----:B------:R0:W-:Y:S01]  /*3400*/  STG.E [R16.64], R23 ;  /* 0x0000001710007986 */ /* 0x0001e2000c101924 */
[----:B------:R-:W-:Y:S05]  /*3410*/  BRA `(.L_x_72) ;  /* 0x00000c9000007947 */ /* 0x000fea0003800000 */
.L_x_76:
[----:B------:R-:W-:-:S04]  /*3420*/  PRMT R0, RZ, 0x5410, R23 ;  /* 0x00005410ff007816 */ /* 0x000fc80000000017 */
[----:B------:R-:W-:-:S05]  /*3430*/  F2FP.PACK_AB R0, RZ, R0 ;  /* 0x00000000ff00723e */ /* 0x000fca00000000ff */
[----:B------:R0:W-:Y:S01]  /*3440*/  STG.E.U16 [R16.64], R0 ;  /* 0x0000000010007986 */ /* 0x0001e2000c101524 */
[----:B------:R-:W-:Y:S05]  /*3450*/  BRA `(.L_x_72) ;  /* 0x00000c5000007947 */ /* 0x000fea0003800000 */
.L_x_75:
[----:B------:R-:W-:-:S13]  /*3460*/  ISETP.NE.AND P0, PT, R4, 0x7, PT ;  /* 0x000000070400780c */ /* 0x000fda0003f05270 */
[----:B------:R-:W-:Y:S05]  /*3470*/  @!P0 BRA `(.L_x_77) ;  /* 0x000000d000008947 */ /* 0x000fea0003800000 */
[----:B------:R-:W-:-:S13]  /*3480*/  ISETP.NE.AND P0, PT, R4, 0x8, PT ;  /* 0x000000080400780c */ /* 0x000fda0003f05270 */
[----:B------:R-:W-:Y:S05]  /*3490*/  @!P0 BRA `(.L_x_78) ;  /* 0x0000006000008947 */ /* 0x000fea0003800000 */
[----:B------:R-:W-:-:S13]  /*34a0*/  ISETP.NE.AND P0, PT, R4, 0x9, PT ;  /* 0x000000090400780c */ /* 0x000fda0003f05270 */
[----:B------:R-:W-:Y:S05]  /*34b0*/  @P0 BRA `(.L_x_71) ;  /* 0x00000a4000000947 */ /* 0x000fea0003800000 */
[----:B------:R-:W-:Y:S01]  /*34c0*/  IMAD.MOV.U32 R3, RZ, RZ, RZ ;  /* 0x000000ffff037224 */ /* 0x000fe200078e00ff */
[----:B------:R-:W-:-:S05]  /*34d0*/  PRMT R2, RZ, 0x5410, R23 ;  /* 0x00005410ff027816 */ /* 0x000fca0000000017 */
[----:B------:R0:W-:Y:S01]  /*34e0*/  STG.E.64 [R16.64], R2 ;  /* 0x0000000210007986 */ /* 0x0001e2000c101b24 */
[----:B------:R-:W-:Y:S05]  /*34f0*/  BRA `(.L_x_72) ;  /* 0x00000bb000007947 */ /* 0x000fea0003800000 */
.L_x_78:
[----:B------:R-:W-:-:S04]  /*3500*/  PRMT R23, RZ, 0x5410, R23 ;  /* 0x00005410ff177816 */ /* 0x000fc80000000017 */
[----:B------:R-:W-:-:S04]  /*3510*/  F2FP.PACK_AB R3, RZ, R23 ;  /* 0x00000017ff03723e */ /* 0x000fc800000000ff */
[----:B------:R-:W-:-:S05]  /*3520*/  PRMT R3, R3, 0x5410, RZ ;  /* 0x0000541003037816 */ /* 0x000fca00000000ff */
[----:B------:R0:W-:Y:S01]  /*3530*/  STG.E [R16.64], R3 ;  /* 0x0000000310007986 */ /* 0x0001e2000c101924 */
[----:B------:R-:W-:Y:S05]  /*3540*/  BRA `(.L_x_72) ;  /* 0x00000b6000007947 */ /* 0x000fea0003800000 */
.L_x_77:
[----:B------:R-:W-:-:S05]  /*3550*/  PRMT R2, RZ, 0x5410, R23 ;  /* 0x00005410ff027816 */ /* 0x000fca0000000017 */
[----:B------:R-:W-:-:S06]  /*3560*/  FMUL.FTZ R2, R2, 1 ;  /* 0x3f80000002027820 */ /* 0x000fcc0000410000 */
[----:B------:R-:W0:Y:S02]  /*3570*/  F2F.F64.F32 R2, R2 ;  /* 0x0000000200027310 */ /* 0x000e240000201800 */
[----:B0-----:R0:W-:Y:S01]  /*3580*/  STG.E.64 [R16.64], R2 ;  /* 0x0000000210007986 */ /* 0x0011e2000c101b24 */
[----:B------:R-:W-:Y:S05]  /*3590*/  BRA `(.L_x_72) ;  /* 0x00000b1000007947 */ /* 0x000fea0003800000 */
.L_x_67:
        /* <DEDUP_REMOVED lines=8> */
[----:B------:R-:W-:-:S04]  /*3620*/  PRMT R23, RZ, 0x5410, R23 ;  /* 0x00005410ff177816 */ /* 0x000fc80000000017 */
[----:B------:R-:W-:-:S04]  /*3630*/  FSETP.NEU.FTZ.AND P0, PT, R23, RZ, PT ;  /* 0x000000ff1700720b */ /* 0x000fc80003f1d000 */
[----:B------:R-:W-:-:S05]  /*3640*/  SEL R3, RZ, 0x1, !P0 ;  /* 0x00000001ff037807 */ /* 0x000fca0004000000 */
[----:B------:R0:W-:Y:S01]  /*3650*/  STG.E.U8 [R16.64], R3 ;  /* 0x0000000310007986 */ /* 0x0001e2000c101124 */
[----:B------:R-:W-:Y:S05]  /*3660*/  BRA `(.L_x_72) ;  /* 0x00000a4000007947 */ /* 0x000fea0003800000 */
.L_x_81:
[----:B------:R-:W-:Y:S01]  /*3670*/  PRMT R23, RZ, 0x5410, R23 ;  /* 0x00005410ff177816 */ /* 0x000fe20000000017 */
[----:B------:R-:W-:-:S04]  /*3680*/  CS2R R6, SRZ ;  /* 0x0000000000067805 */ /* 0x000fc8000001ff00 */
[----:B------:R-:W-:-:S06]  /*3690*/  FMUL.FTZ R4, R23, 1 ;  /* 0x3f80000017047820 */ /* 0x000fcc0000410000 */
[----:B------:R-:W0:Y:S02]  /*36a0*/  F2F.F64.F32 R4, R4 ;  /* 0x0000000400047310 */ /* 0x000e240000201800 */
[----:B0-----:R0:W-:Y:S01]  /*36b0*/  STG.E.128 [R16.64], R4 ;  /* 0x0000000410007986 */ /* 0x0011e2000c101d24 */
[----:B------:R-:W-:Y:S05]  /*36c0*/  BRA `(.L_x_72) ;  /* 0x000009e000007947 */ /* 0x000fea0003800000 */
.L_x_80:
[----:B------:R-:W-:-:S13]  /*36d0*/  ISETP.NE.AND P0, PT, R4, 0xf, PT ;  /* 0x0000000f0400780c */ /* 0x000fda0003f05270 */
[----:B------:R-:W-:Y:S05]  /*36e0*/  @!P0 BRA `(.L_x_82) ;  /* 0x000002d000008947 */ /* 0x000fea0003800000 */
[----:B------:R-:W-:-:S13]  /*36f0*/  ISETP.NE.AND P0, PT, R4, 0x17, PT ;  /* 0x000000170400780c */ /* 0x000fda0003f05270 */
[----:B------:R-:W-:Y:S05]  /*3700*/  @!P0 BRA `(.L_x_83) ;  /* 0x0000015000008947 */ /* 0x000fea0003800000 */
[----:B------:R-:W-:-:S13]  /*3710*/  ISETP.NE.AND P0, PT, R4, 0x18, PT ;  /* 0x000000180400780c */ /* 0x000fda0003f05270 */
[----:B------:R-:W-:Y:S05]  /*3720*/  @P0 BRA `(.L_x_71) ;  /* 0x000007d000000947 */ /* 0x000fea0003800000 */
[----:B------:R-:W-:Y:S01]  /*3730*/  PRMT R23, RZ, 0x5410, R23 ;  /* 0x00005410ff177816 */ /* 0x000fe20000000017 */
[----:B------:R-:W-:Y:S03]  /*3740*/  BSSY B0, `(.L_x_84) ;  /* 0x000000e000007945 */ /* 0x000fe60003800000 */
[C---:B------:R-:W-:Y:S02]  /*3750*/  LOP3.LUT R2, R23.reuse, 0x7fffffff, RZ, 0xc0, !PT ;  /* 0x7fffffff17027812 */ /* 0x040fe400078ec0ff */
[----:B------:R-:W-:Y:S02]  /*3760*/  LOP3.LUT R0, R23, 0x80000000, RZ, 0xc0, !PT ;  /* 0x8000000017007812 */ /* 0x000fe400078ec0ff */
[----:B------:R-:W-:Y:S02]  /*3770*/  ISETP.GT.U32.AND P0, PT, R2, 0x43efffff, PT ;  /* 0x43efffff0200780c */ /* 0x000fe40003f04070 */
[----:B------:R-:W-:Y:S01]  /*3780*/  SHF.R.U32.HI R3, RZ, 0x18, R0 ;  /* 0x00000018ff037819 */ /* 0x000fe20000011600 */
[----:B------:R-:W-:-:S10]  /*3790*/  IMAD.MOV.U32 R0, RZ, RZ, 0x7f ;  /* 0x0000007fff007424 */ /* 0x000fd400078e00ff */
[----:B------:R-:W-:Y:S05]  /*37a0*/  @P0 BRA `(.L_x_85) ;  /* 0x0000007000000947 */ /* 0x000fea0003800000 */
[----:B------:R-:W-:-:S13]  /*37b0*/  ISETP.GE.U32.AND P0, PT, R2, 0x3c800000, PT ;  /* 0x3c8000000200780c */ /* 0x000fda0003f06070 */
[----:B------:R-:W-:Y:S01]  /*37c0*/  @P0 SHF.R.U32.HI R0, RZ, 0x14, R23 ;  /* 0x00000014ff000819 */ /* 0x000fe20000011617 */
[----:B------:R-:W-:-:S03]  /*37d0*/  @!P0 FADD.FTZ R2, R2, 16384 ;  /* 0x4680000002028421 */ /* 0x000fc60000010000 */
[----:B------:R-:W-:-:S04]  /*37e0*/  @P0 LOP3.LUT R0, R0, 0x1, RZ, 0xc0, !PT ;  /* 0x0000000100000812 */ /* 0x000fc800078ec0ff */
[----:B------:R-:W-:-:S04]  /*37f0*/  @P0 IADD3 R0, R23, 0x407ffff, R0 ;  /* 0x0407ffff17000810 */ /* 0x000fc80007ffe000 */
[----:B------:R-:W-:Y:S02]  /*3800*/  @P0 SHF.R.U32.HI R0, RZ, 0x14, R0 ;  /* 0x00000014ff000819 */ /* 0x000fe40000011600 */
[----:B------:R-:W-:Y:S02]  /*3810*/  @!P0 IADD3 R0, R2, -0x46800000, RZ ;  /* 0xb980000002008810 */ /* 0x000fe40007ffe0ff */
.L_x_85:
[----:B------:R-:W-:Y:S05]  /*3820*/  BSYNC B0 ;  /* 0x0000000000007941 */ /* 0x000fea0003800000 */
.L_x_84:
[----:B------:R-:W-:-:S05]  /*3830*/  LOP3.LUT R3, R0, R3, RZ, 0xfc, !PT ;  /* 0x0000000300037212 */ /* 0x000fca00078efcff */
[----:B------:R0:W-:Y:S01]  /*3840*/  STG.E.U8 [R16.64], R3 ;  /* 0x0000000310007986 */ /* 0x0001e2000c101124 */
[----:B------:R-:W-:Y:S05]  /*3850*/  BRA `(.L_x_72) ;  /* 0x0000085000007947 */ /* 0x000fea0003800000 */
.L_x_83:
[----:B------:R-:W-:Y:S01]  /*3860*/  PRMT R23, RZ, 0x5410, R23 ;  /* 0x00005410ff177816 */ /* 0x000fe20000000017 */
[----:B------:R-:W-:Y:S03]  /*3870*/  BSSY B0, `(.L_x_86) ;  /* 0x000000f000007945 */ /* 0x000fe60003800000 */
[----:B------:R-:W-:-:S04]  /*3880*/  LOP3.LUT R2, R23, 0x7fffffff, RZ, 0xc0, !PT ;  /* 0x7fffffff17027812 */ /* 0x000fc800078ec0ff */
[----:B------:R-:W-:-:S13]  /*3890*/  ISETP.GT.U32.AND P0, PT, R2, 0x477fffff, PT ;  /* 0x477fffff0200780c */ /* 0x000fda0003f04070 */
[----:B------:R-:W-:Y:S05]  /*38a0*/  @P0 BRA `(.L_x_87) ;  /* 0x0000008000000947 */ /* 0x000fea0003800000 */
[----:B------:R-:W-:-:S13]  /*38b0*/  ISETP.GE.U32.AND P0, PT, R2, 0x38800000, PT ;  /* 0x388000000200780c */ /* 0x000fda0003f06070 */
[----:B------:R-:W-:Y:S01]  /*38c0*/  @P0 SHF.R.U32.HI R0, RZ, 0x15, R23 ;  /* 0x00000015ff000819 */ /* 0x000fe20000011617 */
[----:B------:R-:W-:-:S03]  /*38d0*/  @!P0 FADD.FTZ R2, R2, 128 ;  /* 0x4300000002028421 */ /* 0x000fc60000010000 */
[----:B------:R-:W-:-:S04]  /*38e0*/  @P0 LOP3.LUT R0, R0, 0x1, RZ, 0xc0, !PT ;  /* 0x0000000100000812 */ /* 0x000fc800078ec0ff */
[----:B------:R-:W-:-:S04]  /*38f0*/  @P0 IADD3 R0, R23, 0x80fffff, R0 ;  /* 0x080fffff17000810 */ /* 0x000fc80007ffe000 */
[----:B------:R-:W-:Y:S02]  /*3900*/  @P0 SHF.R.U32.HI R0, RZ, 0x15, R0 ;  /* 0x00000015ff000819 */ /* 0x000fe40000011600 */
[----:B------:R-:W-:Y:S01]  /*3910*/  @!P0 IADD3 R0, R2, -0x43000000, RZ ;  /* 0xbd00000002008810 */ /* 0x000fe20007ffe0ff */
[----:B------:R-:W-:Y:S05]  /*3920*/  BRA `(.L_x_88) ;  /* 0x0000003000007947 */ /* 0x000fea0003800000 */
.L_x_87:
[----:B------:R-:W-:Y:S01]  /*3930*/  IMAD.MOV.U32 R0, RZ, RZ, 0x7f ;  /* 0x0000007fff007424 */ /* 0x000fe200078e00ff */
[----:B------:R-:W-:-:S04]  /*3940*/  ISETP.GT.U32.AND P0, PT, R2, 0x7f800000, PT ;  /* 0x7f8000000200780c */ /* 0x000fc80003f04070 */
[----:B------:R-:W-:-:S04]  /*3950*/  SEL R0, R0, 0x7c, P0 ;  /* 0x0000007c00007807 */ /* 0x000fc80000000000 */
.L_x_88:
[----:B------:R-:W-:Y:S05]  /*3960*/  BSYNC B0 ;  /* 0x0000000000007941 */ /* 0x000fea0003800000 */
.L_x_86:
[----:B------:R-:W-:-:S04]  /*3970*/  LOP3.LUT R2, R23, 0x80000000, RZ, 0xc0, !PT ;  /* 0x8000000017027812 */ /* 0x000fc800078ec0ff */
[----:B------:R-:W-:-:S04]  /*3980*/  SHF.R.U32.HI R3, RZ, 0x18, R2 ;  /* 0x00000018ff037819 */ /* 0x000fc80000011602 */
[----:B------:R-:W-:-:S05]  /*3990*/  LOP3.LUT R3, R0, R3, RZ, 0xfc, !PT ;  /* 0x0000000300037212 */ /* 0x000fca00078efcff */
[----:B------:R0:W-:Y:S01]  /*39a0*/  STG.E.U8 [R16.64], R3 ;  /* 0x0000000310007986 */ /* 0x0001e2000c101124 */
[----:B------:R-:W-:Y:S05]  /*39b0*/  BRA `(.L_x_72) ;  /* 0x000006f000007947 */ /* 0x000fea0003800000 */
.L_x_82:
[----:B------:R0:W-:Y:S01]  /*39c0*/  STG.E.U16 [R16.64], R23 ;  /* 0x0000001710007986 */ /* 0x0001e2000c101524 */
[----:B------:R-:W-:Y:S05]  /*39d0*/  BRA `(.L_x_72) ;  /* 0x000006d000007947 */ /* 0x000fea0003800000 */
.L_x_79:
        /* <DEDUP_REMOVED lines=8> */
[----:B------:R-:W-:-:S06]  /*3a60*/  PRMT R3, RZ, 0x5410, R23 ;  /* 0x00005410ff037816 */ /* 0x000fcc0000000017 */
[----:B------:R-:W0:Y:S02]  /*3a70*/  F2I.FTZ.U32.TRUNC.NTZ R3, R3 ;  /* 0x0000000300037305 */ /* 0x000e24000021f000 */
[----:B0-----:R0:W-:Y:S01]  /*3a80*/  STG.E.U16 [R16.64], R3 ;  /* 0x0000000310007986 */ /* 0x0011e2000c101524 */
[----:B------:R-:W-:Y:S05]  /*3a90*/  BRA `(.L_x_72) ;  /* 0x0000061000007947 */ /* 0x000fea0003800000 */
.L_x_91:
[----:B------:R-:W-:Y:S01]  /*3aa0*/  PRMT R23, RZ, 0x5410, R23 ;  /* 0x00005410ff177816 */ /* 0x000fe20000000017 */
[----:B------:R-:W-:Y:S01]  /*3ab0*/  BSSY B0, `(.L_x_92) ;  /* 0x0000014000007945 */ /* 0x000fe20003800000 */
[----:B------:R-:W-:Y:S02]  /*3ac0*/  IMAD.MOV.U32 R8, RZ, RZ, 0x80 ;  /* 0x00000080ff087424 */ /* 0x000fe400078e00ff */
[----:B------:R-:W-:-:S04]  /*3ad0*/  LOP3.LUT R2, R23, 0x7fffffff, RZ, 0xc0, !PT ;  /* 0x7fffffff17027812 */ /* 0x000fc800078ec0ff */
[----:B------:R-:W-:-:S13]  /*3ae0*/  ISETP.GT.U32.AND P0, PT, R2, 0x437fffff, PT ;  /* 0x437fffff0200780c */ /* 0x000fda0003f04070 */
[----:B------:R-:W-:Y:S05]  /*3af0*/  @P0 BRA `(.L_x_93) ;  /* 0x000000f000000947 */ /* 0x000fea0003800000 */
[----:B------:R-:W-:-:S13]  /*3b00*/  ISETP.GE.U32.AND P0, PT, R2, 0x3c000000, PT ;  /* 0x3c0000000200780c */ /* 0x000fda0003f06070 */
[----:B------:R-:W-:-:S04]  /*3b10*/  @P0 SHF.R.U32.HI R0, RZ, 0x14, R23 ;  /* 0x00000014ff000819 */ /* 0x000fc80000011617 */
[----:B------:R-:W-:-:S04]  /*3b20*/  @P0 LOP3.LUT R0, R0, 0x1, RZ, 0xc0, !PT ;  /* 0x0000000100000812 */ /* 0x000fc800078ec0ff */
[----:B------:R-:W-:-:S04]  /*3b30*/  @P0 IADD3 R0, R23, 0x487ffff, R0 ;  /* 0x0487ffff17000810 */ /* 0x000fc80007ffe000 */
[----:B------:R-:W-:-:S04]  /*3b40*/  @P0 SHF.R.U32.HI R0, RZ, 0x14, R0 ;  /* 0x00000014ff000819 */ /* 0x000fc80000011600 */
[----:B------:R-:W-:Y:S01]  /*3b50*/  @P0 LOP3.LUT R0, R0, 0xff, RZ, 0xc0, !PT ;  /* 0x000000ff00000812 */ /* 0x000fe200078ec0ff */
[----:B------:R-:W-:Y:S05]  /*3b60*/  @P0 BRA `(.L_x_94) ;  /* 0x0000004000000947 */ /* 0x000fea0003800000 */
[----:B------:R-:W-:Y:S01]  /*3b70*/  FADD.FTZ R0, R2, 8192 ;  /* 0x4600000002007421 */ /* 0x000fe20000010000 */
[----:B------:R-:W-:-:S04]  /*3b80*/  PRMT R8, RZ, 0x7610, R8 ;  /* 0x00007610ff087816 */ /* 0x000fc80000000008 */
[----:B------:R-:W-:-:S13]  /*3b90*/  LOP3.LUT P0, R0, R0, 0xff, RZ, 0xc0, !PT ;  /* 0x000000ff00007812 */ /* 0x000fda000780c0ff */
[----:B------:R-:W-:Y:S05]  /*3ba0*/  @!P0 BRA `(.L_x_93) ;  /* 0x0000004000008947 */ /* 0x000fea0003800000 */
.L_x_94:
[----:B------:R-:W-:-:S04]  /*3bb0*/  LOP3.LUT R2, R23, 0x80000000, RZ, 0xc0, !PT ;  /* 0x8000000017027812 */ /* 0x000fc800078ec0ff */
[----:B------:R-:W-:-:S04]  /*3bc0*/  SHF.R.U32.HI R3, RZ, 0x18, R2 ;  /* 0x00000018ff037819 */ /* 0x000fc80000011602 */
[----:B------:R-:W-:-:S04]  /*3bd0*/  LOP3.LUT R0, R0, R3, RZ, 0xfc, !PT ;  /* 0x0000000300007212 */ /* 0x000fc800078efcff */
[----:B------:R-:W-:Y:S02]  /*3be0*/  PRMT R8, R0, 0x7610, R8 ;  /* 0x0000761000087816 */ /* 0x000fe40000000008 */
.L_x_93:
[----:B------:R-:W-:Y:S05]  /*3bf0*/  BSYNC B0 ;  /* 0x0000000000007941 */ /* 0x000fea0003800000 */
.L_x_92:
[----:B------:R0:W-:Y:S01]  /*3c00*/  STG.E.U8 [R16.64], R8 ;  /* 0x0000000810007986 */ /* 0x0001e2000c101124 */
[----:B------:R-:W-:Y:S05]  /*3c10*/  BRA `(.L_x_72) ;  /* 0x0000049000007947 */ /* 0x000fea0003800000 */
.L_x_90:
        /* <DEDUP_REMOVED lines=17> */
.L_x_97:
[----:B------:R-:W-:-:S04]  /*3d30*/  LOP3.LUT R2, R23, 0x80000000, RZ, 0xc0, !PT ;  /* 0x8000000017027812 */ /* 0x000fc800078ec0ff */
[----:B------:R-:W-:-:S04]  /*3d40*/  SHF.R.U32.HI R3, RZ, 0x18, R2 ;  /* 0x00000018ff037819 */ /* 0x000fc80000011602 */
[----:B------:R-:W-:-:S04]  /*3d50*/  LOP3.LUT R0, R0, R3, RZ, 0xfc, !PT ;  /* 0x0000000300007212 */ /* 0x000fc800078efcff */
[----:B------:R-:W-:Y:S02]  /*3d60*/  PRMT R8, R0, 0x7610, R8 ;  /* 0x0000761000087816 */ /* 0x000fe40000000008 */
.L_x_96:
[----:B------:R-:W-:Y:S05]  /*3d70*/  BSYNC B0 ;  /* 0x0000000000007941 */ /* 0x000fea0003800000 */
.L_x_95:
[----:B------:R0:W-:Y:S01]  /*3d80*/  STG.E.U8 [R16.64], R8 ;  /* 0x0000000810007986 */ /* 0x0001e2000c101124 */
[----:B------:R-:W-:Y:S05]  /*3d90*/  BRA `(.L_x_72) ;  /* 0x0000031000007947 */ /* 0x000fea0003800000 */
.L_x_89:
[----:B------:R-:W-:-:S13]  /*3da0*/  ISETP.NE.AND P0, PT, R4, 0x1c, PT ;  /* 0x0000001c0400780c */ /* 0x000fda0003f05270 */
[----:B------:R-:W-:Y:S05]  /*3db0*/  @!P0 BRA `(.L_x_98) ;  /* 0x000002c000008947 */ /* 0x000fea0003800000 */
[----:B------:R-:W-:-:S13]  /*3dc0*/  ISETP.NE.AND P0, PT, R4, 0x1d, PT ;  /* 0x0000001d0400780c */ /* 0x000fda0003f05270 */
[----:B------:R-:W-:Y:S05]  /*3dd0*/  @!P0 BRA `(.L_x_99) ;  /* 0x0000026000008947 */ /* 0x000fea0003800000 */
[----:B------:R-:W-:-:S13]  /*3de0*/  ISETP.NE.AND P0, PT, R4, 0x2c, PT ;  /* 0x0000002c0400780c */ /* 0x000fda0003f05270 */
[----:B------:R-:W-:Y:S05]  /*3df0*/  @P0 BRA `(.L_x_71) ;  /* 0x0000010000000947 */ /* 0x000fea0003800000 */
[----:B------:R-:W-:Y:S01]  /*3e00*/  PRMT R23, RZ, 0x5410, R23 ;  /* 0x00005410ff177816 */ /* 0x000fe20000000017 */
[----:B------:R-:W-:Y:S01]  /*3e10*/  IMAD.MOV.U32 R3, RZ, RZ, 0xff ;  /* 0x000000ffff037424 */ /* 0x000fe200078e00ff */
[----:B------:R-:W-:Y:S02]  /*3e20*/  PLOP3.LUT P0, PT, PT, PT, PT, 0x80, 0x0 ;  /* 0x000000000000781c */ /* 0x000fe40003f0f070 */
[----:B------:R-:W-:-:S04]  /*3e30*/  SHF.R.U32.HI R4, RZ, 0x17, R23 ;  /* 0x00000017ff047819 */ /* 0x000fc80000011617 */
[----:B------:R-:W-:-:S04]  /*3e40*/  LOP3.LUT R2, R4, 0xff, RZ, 0xc0, !PT ;  /* 0x000000ff04027812 */ /* 0x000fc800078ec0ff */
[----:B------:R-:W-:-:S13]  /*3e50*/  ISETP.NE.AND P2, PT, R2, 0xff, PT ;  /* 0x000000ff0200780c */ /* 0x000fda0003f45270 */
[--C-:B------:R-:W-:Y:S02]  /*3e60*/  @P2 SHF.R.U32.HI R0, RZ, 0x16, R23.reuse ;  /* 0x00000016ff002819 */ /* 0x100fe40000011617 */
[----:B------:R-:W-:Y:S02]  /*3e70*/  @P2 LOP3.LUT P1, RZ, R2, 0x3fffff, R23, 0xf8, !PT ;  /* 0x003fffff02ff2812 */ /* 0x000fe4000782f817 */
[----:B------:R-:W-:-:S04]  /*3e80*/  @P2 LOP3.LUT R0, R0, 0x1, RZ, 0xc0, !PT ;  /* 0x0000000100002812 */ /* 0x000fc800078ec0ff */
[----:B------:R-:W-:Y:S02]  /*3e90*/  @P2 ISETP.EQ.U32.AND P1, PT, R0, 0x1, P1 ;  /* 0x000000010000280c */ /* 0x000fe40000f22070 */
[----:B------:R-:W-:Y:S02]  /*3ea0*/  @P2 IADD3 R0, R4, 0x1, RZ ;  /* 0x0000000104002810 */ /* 0x000fe40007ffe0ff */
[----:B------:R-:W-:-:S13]  /*3eb0*/  @P2 PLOP3.LUT P0, PT, P1, PT, PT, 0x80, 0x0 ;  /* 0x000000000000281c */ /* 0x000fda0000f0f070 */
[----:B------:R-:W-:-:S04]  /*3ec0*/  @!P0 IMAD.MOV R0, RZ, RZ, R4 ;  /* 0x000000ffff008224 */ /* 0x000fc800078e0204 */
[----:B------:R-:W-:-:S05]  /*3ed0*/  @P2 IMAD.MOV.U32 R3, RZ, RZ, R0 ;  /* 0x000000ffff032224 */ /* 0x000fca00078e0000 */
[----:B------:R0:W-:Y:S01]  /*3ee0*/  STG.E.U8 [R16.64], R3 ;  /* 0x0000000310007986 */ /* 0x0001e2000c101124 */
[----:B------:R-:W-:Y:S05]  /*3ef0*/  BRA `(.L_x_72) ;  /* 0x000001b000007947 */ /* 0x000fea0003800000 */
.L_x_71:
        /* <DEDUP_REMOVED lines=19> */
[----:B------:R-:W-:Y:S05]  /*4030*/  BRA `(.L_x_72) ;  /* 0x0000007000007947 */ /* 0x000fea0003800000 */
.L_x_99:
[----:B------:R-:W-:-:S06]  /*4040*/  PRMT R2, RZ, 0x5410, R23 ;  /* 0x00005410ff027816 */ /* 0x000fcc0000000017 */
[----:B------:R-:W0:Y:S02]  /*4050*/  F2I.U64.TRUNC R2, R2 ;  /* 0x0000000200027311 */ /* 0x000e24000020d800 */
[----:B0-----:R0:W-:Y:S01]  /*4060*/  STG.E.64 [R16.64], R2 ;  /* 0x0000000210007986 */ /* 0x0011e2000c101b24 */
[----:B------:R-:W-:Y:S05]  /*4070*/  BRA `(.L_x_72) ;  /* 0x0000003000007947 */ /* 0x000fea0003800000 */
.L_x_98:
[----:B------:R-:W-:-:S06]  /*4080*/  PRMT R23, RZ, 0x5410, R23 ;  /* 0x00005410ff177816 */ /* 0x000fcc0000000017 */
[----:B------:R-:W0:Y:S02]  /*4090*/  F2I.FTZ.U32.TRUNC.NTZ R23, R23 ;  /* 0x0000001700177305 */ /* 0x000e24000021f000 */
[----:B0-----:R0:W-:Y:S02]  /*40a0*/  STG.E [R16.64], R23 ;  /* 0x0000001710007986 */ /* 0x0011e4000c101924 */
.L_x_72:
[----:B------:R-:W-:-:S05]  /*40b0*/  IMAD R18, R19, 0x200, R18 ;  /* 0x0000020013127824 */ /* 0x000fca00078e0212 */
[----:B0-----:R-:W-:Y:S02]  /*40c0*/  IADD3 R23, R18, 0x80, RZ ;  /* 0x0000008012177810 */ /* 0x001fe40007ffe0ff */
.L_x_1:
[----:B------:R-:W-:Y:S05]  /*40d0*/  BSYNC B6 ;  /* 0x0000000000067941 */ /* 0x000fea0003800000 */
.L_x_0:
[----:B------:R-:W-:Y:S01]  /*40e0*/  ISETP.GE.AND P0, PT, R23, c[0x0][0x160], PT ;  /* 0x0000580017007a0c */ /* 0x000fe20003f06270 */
[----:B------:R-:W-:-:S12]  /*40f0*/  BSSY B6, `(.L_x_100) ;  /* 0x000080c000067945 */ /* 0x000fd80003800000 */
[----:B------:R-:W-:Y:S05]  /*4100*/  @P0 BRA `(.L_x_101) ;  /* 0x000080a000000947 */ /* 0x000fea0003800000 */
[----:B------:R-:W-:Y:S01]  /*4110*/  ISETP.NE.AND P0, PT, RZ, c[0x0][0x168], PT ;  /* 0x00005a00ff007a0c */ /* 0x000fe20003f05270 */
[----:B------:R-:W-:Y:S02]  /*4120*/  IMAD.MOV.U32 R18, RZ, RZ, RZ ;  /* 0x000000ffff127224 */ /* 0x000fe400078e00ff */
[----:B------:R-:W-:Y:S02]  /*4130*/  IMAD.MOV.U32 R0, RZ, RZ, RZ ;  /* 0x000000ffff007224 */ /* 0x000fe400078e00ff */
[----:B------:R-:W-:-:S08]  /*4140*/  IMAD.MOV.U32 R16, RZ, RZ, RZ ;  /* 0x000000ffff107224 */ /* 0x000fd000078e00ff */
[----:B------:R-:W-:Y:S05]  /*4150*/  @!P0 BRA `(.L_x_102) ;  /* 0x00000fa000008947 */ /* 0x000fea0003800000 */
[----:B------:R-:W-:Y:S02]  /*4160*/  IMAD.MOV.U32 R22, RZ, RZ, RZ ;  /* 0x000000ffff167224 */ /* 0x000fe400078e00ff */
[----:B------:R-:W-:Y:S02]  /*4170*/  IMAD.MOV.U32 R0, RZ, RZ, 0x1 ;  /* 0x00000001ff007424 */ /* 0x000fe400078e00ff */
[----:B------:R-:W-:-:S03]  /*4180*/  IMAD.HI.U32 R2, R23, c[0x0][0x170], R22 ;  /* 0x00005c0017027a27 */ /* 0x000fc600078e0016 */
[----:B------:R-:W-:Y:S02]  /*4190*/  ISETP.NE.AND P0, PT, R0, c[0x0][0x168], PT ;  /* 0x00005a0000007a0c */ /* 0x000fe40003f05270 */
[----:B------:R-:W-:-:S05]  /*41a0*/  SHF.R.U32.HI R3, RZ, c[0x0][0x174], R2 ;  /* 0x00005d00ff037a19 */ /* 0x000fca0000011602 */
[----:B------:R-:W-:-:S04]  /*41b0*/  IMAD.MOV R18, RZ, RZ, -R3 ;  /* 0x000000ffff127224 */ /* 0x000fc800078e0a03 */
[----:B------:R-:W-:-:S04]  /*41c0*/  IMAD R18, R18, c[0x0][0x16c], R23 ;  /* 0x00005b0012127a24 */ /* 0x000fc800078e0217 */
[C---:B------:R-:W-:Y:S02]  /*41d0*/  IMAD R16, R18.reuse, c[0x0][0x298], RZ ;  /* 0x0000a60012107a24 */ /* 0x040fe400078e02ff */
[C---:B------:R-:W-:Y:S02]  /*41e0*/  IMAD R0, R18.reuse, c[0x0][0x29c], RZ ;  /* 0x0000a70012007a24 */ /* 0x040fe400078e02ff */
[----:B------:R-:W-:Y:S01]  /*41f0*/  IMAD R18, R18, c[0x0][0x2a0], RZ ;  /* 0x0000a80012127a24 */ /* 0x000fe200078e02ff */
        /* <DEDUP_REMOVED lines=240> */
.L_x_102:
        /* <DEDUP_REMOVED lines=21> */
.L_x_106:
[----:B------:R-:W2:Y:S02]  /*5250*/  LDG.E.U8 R2, [R2.64] ;  /* 0x0000002402027981 */ /* 0x000ea4000c1e1100 */
[----:B--2---:R-:W0:Y:S02]  /*5260*/  I2F.U16 R0, R2 ;  /* 0x0000000200007306 */ /* 0x004e240000101000 */
[----:B0-----:R-:W-:-:S04]  /*5270*/  F2FP.BF16.PACK_AB R0, RZ, R0 ;  /* 0x00000000ff00723e */ /* 0x001fc800000010ff */
[----:B------:R-:W-:Y:S01]  /*5280*/  PRMT R19, R0, 0x7610, R19 ;  /* 0x0000761000137816 */ /* 0x000fe20000000013 */
[----:B------:R-:W-:Y:S05]  /*5290*/  BRA `(.L_x_108) ;  /* 0x00000f0000007947 */ /* 0x000fea0003800000 */
.L_x_105:
        /* <DEDUP_REMOVED lines=11> */
.L_x_110:
[----:B------:R-:W2:Y:S02]  /*5350*/  LDG.E R2, [R2.64] ;  /* 0x0000002402027981 */ /* 0x000ea4000c1e1900 */
[----:B--2---:R-:W0:Y:S02]  /*5360*/  I2F R0, R2 ;  /* 0x0000000200007306 */ /* 0x004e240000201400 */
[----:B0-----:R-:W-:-:S04]  /*5370*/  F2FP.BF16.PACK_AB R0, RZ, R0 ;  /* 0x00000000ff00723e */ /* 0x001fc800000010ff */
[----:B------:R-:W-:Y:S01]  /*5380*/  PRMT R19, R0, 0x7610, R19 ;  /* 0x0000761000137816 */ /* 0x000fe20000000013 */
[----:B------:R-:W-:Y:S05]  /*5390*/  BRA `(.L_x_108) ;  /* 0x00000e0000007947 */ /* 0x000fea0003800000 */
.L_x_109:
[----:B------:R-:W2:Y:S02]  /*53a0*/  LDG.E.U16 R2, [R2.64] ;  /* 0x0000002402027981 */ /* 0x000ea4000c1e1500 */
[----:B--2---:R-:W0:Y:S02]  /*53b0*/  I2F.S16 R0, R2 ;  /* 0x0000000200007306 */ /* 0x004e240000101400 */
[----:B0-----:R-:W-:-:S04]  /*53c0*/  F2FP.BF16.PACK_AB R0, RZ, R0 ;  /* 0x00000000ff00723e */ /* 0x001fc800000010ff */
[----:B------:R-:W-:Y:S01]  /*53d0*/  PRMT R19, R0, 0x7610, R19 ;  /* 0x0000761000137816 */ /* 0x000fe20000000013 */
[----:B------:R-:W-:Y:S05]  /*53e0*/  BRA `(.L_x_108) ;  /* 0x00000db000007947 */ /* 0x000fea0003800000 */
.L_x_104:
        /* <DEDUP_REMOVED lines=9> */
.L_x_112:
[----:B------:R-:W2:Y:S02]  /*5480*/  LDG.E.U16 R0, [R2.64] ;  /* 0x0000002402007981 */ /* 0x000ea4000c1e1500 */
[----:B--2---:R-:W-:-:S05]  /*5490*/  HADD2.F32 R0, -RZ, R0.H0_H0 ;  /* 0x20000000ff007230 */ /* 0x004fca0000004100 */
[----:B------:R-:W-:-:S04]  /*54a0*/  F2FP.BF16.PACK_AB R0, RZ, R0 ;  /* 0x00000000ff00723e */ /* 0x000fc800000010ff */
[----:B------:R-:W-:Y:S01]  /*54b0*/  PRMT R19, R0, 0x7610, R19 ;  /* 0x0000761000137816 */ /* 0x000fe20000000013 */
[----:B------:R-:W-:Y:S05]  /*54c0*/  BRA `(.L_x_108) ;  /* 0x00000cd000007947 */ /* 0x000fea0003800000 */
.L_x_111:
        /* <DEDUP_REMOVED lines=9> */
.L_x_114:
[----:B------:R-:W2:Y:S02]  /*5560*/  LDG.E.U16 R2, [R2.64] ;  /* 0x0000002402027981 */ /* 0x000ea4000c1e1500 */
[----:B--2---:R-:W-:-:S05]  /*5570*/  HADD2.F32 R0, -RZ, R2.H0_H0 ;  /* 0x20000002ff007230 */ /* 0x004fca0000004100 */
[----:B------:R-:W-:-:S04]  /*5580*/  F2FP.BF16.PACK_AB R0, RZ, R0 ;  /* 0x00000000ff00723e */ /* 0x000fc800000010ff */
[----:B------:R-:W-:Y:S01]  /*5590*/  PRMT R19, R0, 0x7610, R19 ;  /* 0x0000761000137816 */ /* 0x000fe20000000013 */
[----:B------:R-:W-:Y:S05]  /*55a0*/  BRA `(.L_x_108) ;  /* 0x00000bf000007947 */ /* 0x000fea0003800000 */
.L_x_113:
[----:B------:R-:W2:Y:S02]  /*55b0*/  LDG.E.64 R2, [R2.64] ;  /* 0x0000002402027981 */ /* 0x000ea4000c1e1b00 */
[----:B--2---:R-:W0:Y:S01]  /*55c0*/  F2F.F32.F64 R0, R2 ;  /* 0x0000000200007310 */ /* 0x004e220000301000 */
[----:B------:R-:W0:-:S14]  /*55d0*/  DSETP.GEU.AND P0, PT, |R2|, c[0x2][0x0], PT ;  /* 0x008000000200762a */ /* 0x000e1c0003f0e200 */
[----:B0-----:R-:W-:-:S05]  /*55e0*/  @!P0 FMUL R0, R0, 1.175494350822287508e-38 ;  /* 0x0080000000008820 */ /* 0x001fca0000400000 */
[----:B------:R-:W-:-:S04]  /*55f0*/  F2FP.BF16.PACK_AB R0, RZ, R0 ;  /* 0x00000000ff00723e */ /* 0x000fc800000010ff */
[----:B------:R-:W-:Y:S01]  /*5600*/  PRMT R19, R0, 0x7610, R19 ;  /* 0x0000761000137816 */ /* 0x000fe20000000013 */
[----:B------:R-:W-:Y:S05]  /*5610*/  BRA `(.L_x_108) ;  /* 0x00000b8000007947 */ /* 0x000fea0003800000 */
.L_x_103:
        /* <DEDUP_REMOVED lines=14> */
.L_x_117:
[----:B------:R-:W2:Y:S02]  /*5700*/  LDG.E.64 R2, [R2.64] ;  /* 0x0000002402027981 */ /* 0x000ea4000c1e1b00 */
[----:B--2---:R-:W0:Y:S01]  /*5710*/  F2F.F32.F64 R0, R2 ;  /* 0x0000000200007310 */ /* 0x004e220000301000 */
[----:B------:R-:W0:-:S14]  /*5720*/  DSETP.GEU.AND P0, PT, |R2|, c[0x2][0x0], PT ;  /* 0x008000000200762a */ /* 0x000e1c0003f0e200 */
[----:B0-----:R-:W-:-:S05]  /*5730*/  @!P0 FMUL R0, R0, 1.175494350822287508e-38 ;  /* 0x0080000000008820 */ /* 0x001fca0000400000 */
[----:B------:R-:W-:-:S04]  /*5740*/  F2FP.BF16.PACK_AB R0, RZ, R0 ;  /* 0x00000000ff00723e */ /* 0x000fc800000010ff */
[----:B------:R-:W-:Y:S01]  /*5750*/  PRMT R19, R0, 0x7610, R19 ;  /* 0x0000761000137816 */ /* 0x000fe20000000013 */
[----:B------:R-:W-:Y:S05]  /*5760*/  BRA `(.L_x_108) ;  /* 0x00000a3000007947 */ /* 0x000fea0003800000 */
.L_x_116:
        /* <DEDUP_REMOVED lines=28> */
.L_x_119:
        /* <DEDUP_REMOVED lines=15> */
.L_x_118:
[----:B------:R0:W5:Y:S01]  /*5a20*/  LDG.E.U16 R19, [R2.64] ;  /* 0x0000002402137981 */ /* 0x000162000c1e1500 */
[----:B------:R-:W-:Y:S05]  /*5a30*/  BRA `(.L_x_108) ;  /* 0x0000076000007947 */ /* 0x000fea0003800000 */
.L_x_115:
        /* <DEDUP_REMOVED lines=12> */
.L_x_122:
        /* <DEDUP_REMOVED lines=21> */
.L_x_126:
[----:B------:R-:W-:Y:S05]  /*5c50*/  BSYNC B1 ;  /* 0x0000000000017941 */ /* 0x000fea0003800000 */
.L_x_125:
[----:B------:R-:W-:Y:S01]  /*5c60*/  LEA R3, R0, 0x3b800000, 0x17 ;  /* 0x3b80000000037811 */ /* 0x000fe200078eb8ff */
[----:B------:R-:W-:-:S05]  /*5c70*/  IMAD.SHL.U32 R0, R2, 0x100000, RZ ;  /* 0x0010000002007824 */ /* 0x000fca00078e00ff */
[----:B------:R-:W-:Y:S02]  /*5c80*/  LOP3.LUT R0, R3, R0, R4, 0xfe, !PT ;  /* 0x0000000003007212 */ /* 0x000fe400078efe04 */
.L_x_124:
[----:B------:R-:W-:Y:S05]  /*5c90*/  BSYNC B0 ;  /* 0x0000000000007941 */ /* 0x000fea0003800000 */
.L_x_123:
[----:B------:R-:W-:-:S04]  /*5ca0*/  F2FP.BF16.PACK_AB R0, RZ, R0 ;  /* 0x00000000ff00723e */ /* 0x000fc800000010ff */
[----:B------:R-:W-:Y:S01]  /*5cb0*/  PRMT R19, R0, 0x7610, R19 ;  /* 0x0000761000137816 */ /* 0x000fe20000000013 */
[----:B------:R-:W-:Y:S05]  /*5cc0*/  BRA `(.L_x_108) ;  /* 0x000004d000007947 */ /* 0x000fea0003800000 */
.L_x_121:
        /* <DEDUP_REMOVED lines=21> */
.L_x_130:
[----:B------:R-:W-:Y:S05]  /*5e20*/  BSYNC B1 ;  /* 0x0000000000017941 */ /* 0x000fea0003800000 */
.L_x_129:
[----:B------:R-:W-:Y:S01]  /*5e30*/  LEA R3, R0, 0x37800000, 0x17 ;  /* 0x3780000000037811 */ /* 0x000fe200078eb8ff */
[----:B------:R-:W-:-:S05]  /*5e40*/  IMAD.SHL.U32 R0, R2, 0x200000, RZ ;  /* 0x0020000002007824 */ /* 0x000fca00078e00ff */
[----:B------:R-:W-:Y:S02]  /*5e50*/  LOP3.LUT R0, R3, R0, R4, 0xfe, !PT ;  /* 0x0000000003007212 */ /* 0x000fe400078efe04 */
.L_x_128:
[----:B------:R-:W-:Y:S05]  /*5e60*/  BSYNC B0 ;  /* 0x0000000000007941 */ /* 0x000fea0003800000 */
.L_x_127:
[----:B------:R-:W-:-:S04]  /*5e70*/  F2FP.BF16.PACK_AB R0, RZ, R0 ;  /* 0x00000000ff00723e */ /* 0x000fc800000010ff */
[----:B------:R-:W-:Y:S01]  /*5e80*/  PRMT R19, R0, 0x7610, R19 ;  /* 0x0000761000137816 */ /* 0x000fe20000000013 */
[----:B------:R-:W-:Y:S05]  /*5e90*/  BRA `(.L_x_108) ;  /* 0x0000030000007947 */ /* 0x000fea0003800000 */
.L_x_120:
        /* <DEDUP_REMOVED lines=14> */
.L_x_134:
[----:B------:R-:W-:Y:S05]  /*5f80*/  BSYNC B0 ;  /* 0x0000000000007941 */ /* 0x000fea0003800000 */
.L_x_133:
[----:B------:R-:W-:-:S04]  /*5f90*/  F2FP.BF16.PACK_AB R0, RZ, R0 ;  /* 0x00000000ff00723e */ /* 0x000fc800000010ff */
[----:B------:R-:W-:Y:S01]  /*5fa0*/  PRMT R19, R0, 0x7610, R19 ;  /* 0x0000761000137816 */ /* 0x000fe20000000013 */
[----:B------:R-:W-:Y:S05]  /*5fb0*/  BRA `(.L_x_108) ;  /* 0x000001e000007947 */ /* 0x000fea0003800000 */
.L_x_107:
        /* <DEDUP_REMOVED lines=21> */
.L_x_132:
[----:B------:R-:W2:Y:S02]  /*6110*/  LDG.E.64 R2, [R2.64] ;  /* 0x0000002402027981 */ /* 0x000ea4000c1e1b00 */
[----:B--2---:R-:W0:Y:S02]  /*6120*/  I2F.U64 R0, R2 ;  /* 0x0000000200007312 */ /* 0x004e240000301000 */
[----:B0-----:R-:W-:-:S04]  /*6130*/  F2FP.BF16.PACK_AB R0, RZ, R0 ;  /* 0x00000000ff00723e */ /* 0x001fc800000010ff */
[----:B------:R-:W-:Y:S01]  /*6140*/  PRMT R19, R0, 0x7610, R19 ;  /* 0x0000761000137816 */ /* 0x000fe20000000013 */
[----:B------:R-:W-:Y:S05]  /*6150*/  BRA `(.L_x_108) ;  /* 0x0000004000007947 */ /* 0x000fea0003800000 */
.L_x_131:
[----:B------:R-:W2:Y:S02]  /*6160*/  LDG.E R2, [R2.64] ;  /* 0x0000002402027981 */ /* 0x000ea4000c1e1900 */
[----:B--2---:R-:W0:Y:S02]  /*6170*/  I2F.U32 R0, R2 ;  /* 0x0000000200007306 */ /* 0x004e240000201000 */
[----:B0-----:R-:W-:-:S04]  /*6180*/  F2FP.BF16.PACK_AB R0, RZ, R0 ;  /* 0x00000000ff00723e */ /* 0x001fc800000010ff */
[----:B------:R-:W-:Y:S02]  /*6190*/  PRMT R19, R0, 0x7610, R19 ;  /* 0x0000761000137816 */ /* 0x000fe40000000013 */
.L_x_108:
        /* <DEDUP_REMOVED lines=18> */
.L_x_138:
[----:B------:R-:W2:Y:S02]  /*62c0*/  LDG.E.U8 R2, [R2.64] ;  /* 0x0000002402027981 */ /* 0x000ea4000c1e1100 */
[----:B--2---:R-:W0:Y:S02]  /*62d0*/  I2F.U16 R0, R2 ;  /* 0x0000000200007306 */ /* 0x004e240000101000 */
[----:B0-----:R-:W-:Y:S01]  /*62e0*/  F2FP.BF16.PACK_AB R0, RZ, R0 ;  /* 0x00000000ff00723e */ /* 0x001fe200000010ff */
[----:B------:R-:W-:Y:S05]  /*62f0*/  BRA `(.L_x_140) ;  /* 0x00000e3000007947 */ /* 0x000fea0003800000 */
.L_x_137:
        /* <DEDUP_REMOVED lines=10> */
.L_x_142:
[----:B------:R-:W2:Y:S02]  /*63a0*/  LDG.E R2, [R2.64] ;  /* 0x0000002402027981 */ /* 0x000ea4000c1e1900 */
[----:B--2---:R-:W0:Y:S02]  /*63b0*/  I2F R0, R2 ;  /* 0x0000000200007306 */ /* 0x004e240000201400 */
[----:B0-----:R-:W-:Y:S01]  /*63c0*/  F2FP.BF16.PACK_AB R0, RZ, R0 ;  /* 0x00000000ff00723e */ /* 0x001fe200000010ff */
[----:B------:R-:W-:Y:S05]  /*63d0*/  BRA `(.L_x_140) ;  /* 0x00000d5000007947 */ /* 0x000fea0003800000 */
.L_x_141:
[----:B------:R-:W2:Y:S02]  /*63e0*/  LDG.E.U16 R2, [R2.64] ;  /* 0x0000002402027981 */ /* 0x000ea4000c1e1500 */
[----:B--2---:R-:W0:Y:S02]  /*63f0*/  I2F.S16 R0, R2 ;  /* 0x0000000200007306 */ /* 0x004e240000101400 */
[----:B0-----:R-:W-:Y:S01]  /*6400*/  F2FP.BF16.PACK_AB R0, RZ, R0 ;  /* 0x00000000ff00723e */ /* 0x001fe200000010ff */
[----:B------:R-:W-:Y:S05]  /*6410*/  BRA `(.L_x_140) ;  /* 0x00000d1000007947 */ /* 0x000fea0003800000 */
.L_x_136:
        /* <DEDUP_REMOVED lines=9> */
.L_x_144:
[----:B------:R-:W2:Y:S02]  /*64b0*/  LDG.E.U16 R0, [R2.64] ;  /* 0x0000002402007981 */ /* 0x000ea4000c1e1500 */
[----:B--2---:R-:W-:-:S05]  /*64c0*/  HADD2.F32 R0, -RZ, R0.H0_H0 ;  /* 0x20000000ff007230 */ /* 0x004fca0000004100 */
[----:B------:R-:W-:Y:S01]  /*64d0*/  F2FP.BF16.PACK_AB R0, RZ, R0 ;  /* 0x00000000ff00723e */ /* 0x000fe200000010ff */
[----:B------:R-:W-:Y:S05]  /*64e0*/  BRA `(.L_x_140) ;  /* 0x00000c4000007947 */ /* 0x000fea0003800000 */
.L_x_143:
        /* <DEDUP_REMOVED lines=9> */
.L_x_146:
[----:B------:R-:W2:Y:S02]  /*6580*/  LDG.E.U16 R2, [R2.64] ;  /* 0x0000002402027981 */ /* 0x000ea4000c1e1500 */
[----:B--2---:R-:W-:-:S05]  /*6590*/  HADD2.F32 R0, -RZ, R2.H0_H0 ;  /* 0x20000002ff007230 */ /* 0x004fca0000004100 */
[----:B------:R-:W-:Y:S01]  /*65a0*/  F2FP.BF16.PACK_AB R0, RZ, R0 ;  /* 0x00000000ff00723e */ /* 0x000fe200000010ff */
[----:B------:R-:W-:Y:S05]  /*65b0*/  BRA `(.L_x_140) ;  /* 0x00000b7000007947 */ /* 0x000fea0003800000 */
.L_x_145:
[----:B------:R-:W2:Y:S02]  /*65c0*/  LDG.E.64 R2, [R2.64] ;  /* 0x0000002402027981 */ /* 0x000ea4000c1e1b00 */
[----:B--2---:R-:W0:Y:S01]  /*65d0*/  F2F.F32.F64 R0, R2 ;  /* 0x0000000200007310 */ /* 0x004e220000301000 */
[----:B------:R-:W0:-:S14]  /*65e0*/  DSETP.GEU.AND P0, PT, |R2|, c[0x2][0x0], PT ;  /* 0x008000000200762a */ /* 0x000e1c0003f0e200 */
[----:B0-----:R-:W-:-:S05]  /*65f0*/  @!P0 FMUL R0, R0, 1.175494350822287508e-38 ;  /* 0x0080000000008820 */ /* 0x001fca0000400000 */
[----:B------:R-:W-:Y:S01]  /*6600*/  F2FP.BF16.PACK_AB R0, RZ, R0 ;  /* 0x00000000ff00723e */ /* 0x000fe200000010ff */
[----:B------:R-:W-:Y:S05]  /*6610*/  BRA `(.L_x_140) ;  /* 0x00000b1000007947 */ /* 0x000fea0003800000 */
.L_x_135:
        /* <DEDUP_REMOVED lines=13> */
.L_x_149:
[----:B------:R-:W2:Y:S02]  /*66f0*/  LDG.E.64 R2, [R2.64] ;  /* 0x0000002402027981 */ /* 0x000ea4000c1e1b00 */
[----:B--2---:R-:W0:Y:S01]  /*6700*/  F2F.F32.F64 R0, R2 ;  /* 0x0000000200007310 */ /* 0x004e220000301000 */
[----:B------:R-:W0:-:S14]  /*6710*/  DSETP.GEU.AND P0, PT, |R2|, c[0x2][0x0], PT ;  /* 0x008000000200762a */ /* 0x000e1c0003f0e200 */
[----:B0-----:R-:W-:-:S05]  /*6720*/  @!P0 FMUL R0, R0, 1.175494350822287508e-38 ;  /* 0x0080000000008820 */ /* 0x001fca0000400000 */
[----:B------:R-:W-:Y:S01]  /*6730*/  F2FP.BF16.PACK_AB R0, RZ, R0 ;  /* 0x00000000ff00723e */ /* 0x000fe200000010ff */
[----:B------:R-:W-:Y:S05]  /*6740*/  BRA `(.L_x_140) ;  /* 0x000009e000007947 */ /* 0x000fea0003800000 */
.L_x_148:
        /* <DEDUP_REMOVED lines=28> */
.L_x_151:
        /* <DEDUP_REMOVED lines=15> */
.L_x_150:
[----:B------:R0:W5:Y:S01]  /*6a00*/  LDG.E.U16 R0, [R2.64] ;  /* 0x0000002402007981 */ /* 0x000162000c1e1500 */
[----:B------:R-:W-:Y:S05]  /*6a10*/  BRA `(.L_x_140) ;  /* 0x0000071000007947 */ /* 0x000fea0003800000 */
.L_x_147:
        /* <DEDUP_REMOVED lines=12> */
.L_x_154:
        /* <DEDUP_REMOVED lines=21> */
.L_x_158:
[----:B------:R-:W-:Y:S05]  /*6c30*/  BSYNC B1 ;  /* 0x0000000000017941 */ /* 0x000fea0003800000 */
.L_x_157:
[----:B------:R-:W-:Y:S01]  /*6c40*/  LEA R3, R0, 0x3b800000, 0x17 ;  /* 0x3b80000000037811 */ /* 0x000fe200078eb8ff */
[----:B------:R-:W-:-:S05]  /*6c50*/  IMAD.SHL.U32 R0, R2, 0x100000, RZ ;  /* 0x0010000002007824 */ /* 0x000fca00078e00ff */
[----:B------:R-:W-:Y:S02]  /*6c60*/  LOP3.LUT R0, R3, R0, R4, 0xfe, !PT ;  /* 0x0000000003007212 */ /* 0x000fe400078efe04 */
.L_x_156:
[----:B------:R-:W-:Y:S05]  /*6c70*/  BSYNC B0 ;  /* 0x0000000000007941 */ /* 0x000fea0003800000 */
.L_x_155:
[----:B------:R-:W-:Y:S01]  /*6c80*/  F2FP.BF16.PACK_AB R0, RZ, R0 ;  /* 0x00000000ff00723e */ /* 0x000fe200000010ff */
[----:B------:R-:W-:Y:S05]  /*6c90*/  BRA `(.L_x_140) ;  /* 0x0000049000007947 */ /* 0x000fea0003800000 */
.L_x_153:
        /* <DEDUP_REMOVED lines=21> */
.L_x_162:
[----:B------:R-:W-:Y:S05]  /*6df0*/  BSYNC B1 ;  /* 0x0000000000017941 */ /* 0x000fea0003800000 */
.L_x_161:
[----:B------:R-:W-:Y:S01]  /*6e00*/  LEA R3, R0, 0x37800000, 0x17 ;  /* 0x3780000000037811 */ /* 0x000fe200078eb8ff */
[----:B------:R-:W-:-:S05]  /*6e10*/  IMAD.SHL.U32 R0, R2, 0x200000, RZ ;  /* 0x0020000002007824 */ /* 0x000fca00078e00ff */
[----:B------:R-:W-:Y:S02]  /*6e20*/  LOP3.LUT R0, R3, R0, R4, 0xfe, !PT ;  /* 0x0000000003007212 */ /* 0x000fe400078efe04 */
.L_x_160:
[----:B------:R-:W-:Y:S05]  /*6e30*/  BSYNC B0 ;  /* 0x0000000000007941 */ /* 0x000fea0003800000 */
.L_x_159:
[----:B------:R-:W-:Y:S01]  /*6e40*/  F2FP.BF16.PACK_AB R0, RZ, R0 ;  /* 0x00000000ff00723e */ /* 0x000fe200000010ff */
[----:B------:R-:W-:Y:S05]  /*6e50*/  BRA `(.L_x_140) ;  /* 0x000002d000007947 */ /* 0x000fea0003800000 */
.L_x_152:
        /* <DEDUP_REMOVED lines=14> */
.L_x_166:
[----:B------:R-:W-:Y:S05]  /*6f40*/  BSYNC B0 ;  /* 0x0000000000007941 */ /* 0x000fea0003800000 */
.L_x_165:
[----:B------:R-:W-:Y:S01]  /*6f50*/  F2FP.BF16.PACK_AB R0, RZ, R0 ;  /* 0x00000000ff00723e */ /* 0x000fe200000010ff */
[----:B------:R-:W-:Y:S05]  /*6f60*/  BRA `(.L_x_140) ;  /* 0x000001c000007947 */ /* 0x000fea0003800000 */
.L_x_139:
        /* <DEDUP_REMOVED lines=21> */
.L_x_164:
[----:B------:R-:W2:Y:S02]  /*70c0*/  LDG.E.64 R2, [R2.64] ;  /* 0x0000002402027981 */ /* 0x000ea4000c1e1b00 */
[----:B--2---:R-:W0:Y:S02]  /*70d0*/  I2F.U64 R0, R2 ;  /* 0x0000000200007312 */ /* 0x004e240000301000 */
[----:B0-----:R-:W-:Y:S01]  /*70e0*/  F2FP.BF16.PACK_AB R0, RZ, R0 ;  /* 0x00000000ff00723e */ /* 0x001fe200000010ff */
[----:B------:R-:W-:Y:S05]  /*70f0*/  BRA `(.L_x_140) ;  /* 0x0000003000007947 */ /* 0x000fea0003800000 */
.L_x_163:
[----:B------:R-:W2:Y:S02]  /*7100*/  LDG.E R2, [R2.64] ;  /* 0x0000002402027981 */ /* 0x000ea4000c1e1900 */
[----:B--2---:R-:W0:Y:S02]  /*7110*/  I2F.U32 R0, R2 ;  /* 0x0000000200007306 */ /* 0x004e240000201000 */
[----:B0-----:R-:W-:-:S06]  /*7120*/  F2FP.BF16.PACK_AB R0, RZ, R0 ;  /* 0x00000000ff00723e */ /* 0x001fcc00000010ff */
.L_x_140:
        /* <DEDUP_REMOVED lines=8> */
[----:B------:R-:W-:Y:S01]  /*71b0*/  @P0 FFMA.FTZ R19, -R3, R2, R0 ;  /* 0x0000000203130223 */ /* 0x000fe20000010100 */
        /* <DEDUP_REMOVED lines=16> */
.L_x_170:
[----:B------:R-:W-:-:S06]  /*72c0*/  PRMT R3, RZ, 0x5410, R19 ;  /* 0x00005410ff037816 */ /* 0x000fcc0000000013 */
[----:B------:R-:W0:Y:S02]  /*72d0*/  F2I.S64.TRUNC R2, R3 ;  /* 0x0000000300027311 */ /* 0x000e24000020d900 */
[----:B0-----:R0:W-:Y:S01]  /*72e0*/  STG.E.U8 [R16.64], R2 ;  /* 0x0000000210007986 */ /* 0x0011e2000c101124 */
[----:B------:R-:W-:Y:S05]  /*72f0*/  BRA `(.L_x_172) ;  /* 0x00000e4000007947 */ /* 0x000fea0003800000 */
.L_x_169:
        /* <DEDUP_REMOVED lines=10> */
.L_x_174:
[----:B------:R-:W-:-:S06]  /*73a0*/  PRMT R19, RZ, 0x5410, R19 ;  /* 0x00005410ff137816 */ /* 0x000fcc0000000013 */
[----:B------:R-:W0:Y:S02]  /*73b0*/  F2I.FTZ.TRUNC.NTZ R19, R19 ;  /* 0x0000001300137305 */ /* 0x000e24000021f100 */
[----:B0-----:R0:W-:Y:S01]  /*73c0*/  STG.E [R16.64], R19 ;  /* 0x0000001310007986 */ /* 0x0011e2000c101924 */
[----:B------:R-:W-:Y:S05]  /*73d0*/  BRA `(.L_x_172) ;  /* 0x00000d6000007947 */ /* 0x000fea0003800000 */
.L_x_173:
[----:B------:R-:W-:-:S06]  /*73e0*/  PRMT R19, RZ, 0x5410, R19 ;  /* 0x00005410ff137816 */ /* 0x000fcc0000000013 */
[----:B------:R-:W0:Y:S02]  /*73f0*/  F2I.FTZ.TRUNC.NTZ R19, R19 ;  /* 0x0000001300137305 */ /* 0x000e24000021f100 */
[----:B0-----:R0:W-:Y:S01]  /*7400*/  STG.E.U16 [R16.64], R19 ;  /* 0x0000001310007986 */ /* 0x0011e2000c101524 */
[----:B------:R-:W-:Y:S05]  /*7410*/  BRA `(.L_x_172) ;  /* 0x00000d2000007947 */ /* 0x000fea0003800000 */
.L_x_168:
        /* <DEDUP_REMOVED lines=9> */
.L_x_176:
[----:B------:R-:W-:-:S04]  /*74b0*/  PRMT R0, RZ, 0x5410, R19 ;  /* 0x00005410ff007816 */ /* 0x000fc80000000013 */
[----:B------:R-:W-:-:S05]  /*74c0*/  F2FP.PACK_AB R0, RZ, R0 ;  /* 0x00000000ff00723e */ /* 0x000fca00000000ff */
[----:B------:R0:W-:Y:S01]  /*74d0*/  STG.E.U16 [R16.64], R0 ;  /* 0x0000000010007986 */ /* 0x0001e2000c101524 */
[----:B------:R-:W-:Y:S05]  /*74e0*/  BRA `(.L_x_172) ;  /* 0x00000c5000007947 */ /* 0x000fea0003800000 */
.L_x_175:
        /* <DEDUP_REMOVED lines=10> */
.L_x_178:
[----:B------:R-:W-:-:S04]  /*7590*/  PRMT R19, RZ, 0x5410, R19 ;  /* 0x00005410ff137816 */ /* 0x000fc80000000013 */
[----:B------:R-:W-:-:S04]  /*75a0*/  F2FP.PACK_AB R3, RZ, R19 ;  /* 0x00000013ff03723e */ /* 0x000fc800000000ff */
[----:B------:R-:W-:-:S05]  /*75b0*/  PRMT R3, R3, 0x5410, RZ ;  /* 0x0000541003037816 */ /* 0x000fca00000000ff */
[----:B------:R0:W-:Y:S01]  /*75c0*/  STG.E [R16.64], R3 ;  /* 0x0000000310007986 */ /* 0x0001e2000c101924 */
[----:B------:R-:W-:Y:S05]  /*75d0*/  BRA `(.L_x_172) ;  /* 0x00000b6000007947 */ /* 0x000fea0003800000 */
.L_x_177:
[----:B------:R-:W-:-:S05]  /*75e0*/  PRMT R2, RZ, 0x5410, R19 ;  /* 0x00005410ff027816 */ /* 0x000fca0000000013 */
[----:B------:R-:W-:-:S06]  /*75f0*/  FMUL.FTZ R2, R2, 1 ;  /* 0x3f80000002027820 */ /* 0x000fcc0000410000 */
[----:B------:R-:W0:Y:S02]  /*7600*/  F2F.F64.F32 R2, R2 ;  /* 0x0000000200027310 */ /* 0x000e240000201800 */
[----:B0-----:R0:W-:Y:S01]  /*7610*/  STG.E.64 [R16.64], R2 ;  /* 0x0000000210007986 */ /* 0x0011e2000c101b24 */
[----:B------:R-:W-:Y:S05]  /*7620*/  BRA `(.L_x_172) ;  /* 0x00000b1000007947 */ /* 0x000fea0003800000 */
.L_x_167:
        /* <DEDUP_REMOVED lines=13> */
.L_x_181:
[----:B------:R-:W-:Y:S01]  /*7700*/  PRMT R19, RZ, 0x5410, R19 ;  /* 0x00005410ff137816 */ /* 0x000fe20000000013 */
[----:B------:R-:W-:-:S04]  /*7710*/  CS2R R6, SRZ ;  /* 0x0000000000067805 */ /* 0x000fc8000001ff00 */
[----:B------:R-:W-:-:S06]  /*7720*/  FMUL.FTZ R4, R19, 1 ;  /* 0x3f80000013047820 */ /* 0x000fcc0000410000 */
[----:B------:R-:W0:Y:S02]  /*7730*/  F2F.F64.F32 R4, R4 ;  /* 0x0000000400047310 */ /* 0x000e240000201800 */
[----:B0-----:R0:W-:Y:S01]  /*7740*/  STG.E.128 [R16.64], R4 ;  /* 0x0000000410007986 */ /* 0x0011e2000c101d24 */
[----:B------:R-:W-:Y:S05]  /*7750*/  BRA `(.L_x_172) ;  /* 0x000009e000007947 */ /* 0x000fea0003800000 */
.L_x_180:
        /* <DEDUP_REMOVED lines=21> */
.L_x_185:
[----:B------:R-:W-:Y:S05]  /*78b0*/  BSYNC B0 ;  /* 0x0000000000007941 */ /* 0x000fea0003800000 */
.L_x_184:
[----:B------:R-:W-:-:S05]  /*78c0*/  LOP3.LUT R3, R0, R3, RZ, 0xfc, !PT ;  /* 0x0000000300037212 */ /* 0x000fca00078efcff */
[----:B------:R0:W-:Y:S01]  /*78d0*/  STG.E.U8 [R16.64], R3 ;  /* 0x0000000310007986 */ /* 0x0001e2000c101124 */
[----:B------:R-:W-:Y:S05]  /*78e0*/  BRA `(.L_x_172) ;  /* 0x0000085000007947 */ /* 0x000fea0003800000 */
.L_x_183:
        /* <DEDUP_REMOVED lines=13> */
.L_x_187:
[----:B------:R-:W-:Y:S01]  /*79c0*/  IMAD.MOV.U32 R0, RZ, RZ, 0x7f ;  /* 0x0000007fff007424 */ /* 0x000fe200078e00ff */
[----:B------:R-:W-:-:S04]  /*79d0*/  ISETP.GT.U32.AND P0, PT, R2, 0x7f800000, PT ;  /* 0x7f8000000200780c */ /* 0x000fc80003f04070 */
[----:B------:R-:W-:-:S04]  /*79e0*/  SEL R0, R0, 0x7c, P0 ;  /* 0x0000007c00007807 */ /* 0x000fc80000000000 */
.L_x_188:
[----:B------:R-:W-:Y:S05]  /*79f0*/  BSYNC B0 ;  /* 0x0000000000007941 */ /* 0x000fea0003800000 */
.L_x_186:
[----:B------:R-:W-:-:S04]  /*7a00*/  LOP3.LUT R2, R19, 0x80000000, RZ, 0xc0, !PT ;  /* 0x8000000013027812 */ /* 0x000fc800078ec0ff */
[----:B------:R-:W-:-:S04]  /*7a10*/  SHF.R.U32.HI R3, RZ, 0x18, R2 ;  /* 0x00000018ff037819 */ /* 0x000fc80000011602 */
[----:B------:R-:W-:-:S05]  /*7a20*/  LOP3.LUT R3, R0, R3, RZ, 0xfc, !PT ;  /* 0x0000000300037212 */ /* 0x000fca00078efcff */
[----:B------:R0:W-:Y:S01]  /*7a30*/  STG.E.U8 [R16.64], R3 ;  /* 0x0000000310007986 */ /* 0x0001e2000c101124 */
[----:B------:R-:W-:Y:S05]  /*7a40*/  BRA `(.L_x_172) ;  /* 0x000006f000007947 */ /* 0x000fea0003800000 */
.L_x_182:
[----:B------:R0:W-:Y:S01]  /*7a50*/  STG.E.U16 [R16.64], R19 ;  /* 0x0000001310007986 */ /* 0x0001e2000c101524 */
[----:B------:R-:W-:Y:S05]  /*7a60*/  BRA `(.L_x_172) ;  /* 0x000006d000007947 */ /* 0x000fea0003800000 */
.L_x_179:
        /* <DEDUP_REMOVED lines=12> */
.L_x_191:
        /* <DEDUP_REMOVED lines=17> */
.L_x_194:
[----:B------:R-:W-:-:S04]  /*7c40*/  LOP3.LUT R2, R19, 0x80000000, RZ, 0xc0, !PT ;  /* 0x8000000013027812 */ /* 0x000fc800078ec0ff */
[----:B------:R-:W-:-:S04]  /*7c50*/  SHF.R.U32.HI R3, RZ, 0x18, R2 ;  /* 0x00000018ff037819 */ /* 0x000fc80000011602 */
[----:B------:R-:W-:-:S04]  /*7c60*/  LOP3.LUT R0, R0, R3, RZ, 0xfc, !PT ;  /* 0x0000000300007212 */ /* 0x000fc800078efcff */
[----:B------:R-:W-:Y:S02]  /*7c70*/  PRMT R8, R0, 0x7610, R8 ;  /* 0x0000761000087816 */ /* 0x000fe40000000008 */
.L_x_193:
[----:B------:R-:W-:Y:S05]  /*7c80*/  BSYNC B0 ;  /* 0x0000000000007941 */ /* 0x000fea0003800000 */
.L_x_192:
[----:B------:R0:W-:Y:S01]  /*7c90*/  STG.E.U8 [R16.64], R8 ;  /* 0x0000000810007986 */ /* 0x0001e2000c101124 */
[----:B------:R-:W-:Y:S05]  /*7ca0*/  BRA `(.L_x_172) ;  /* 0x0000049000007947 */ /* 0x000fea0003800000 */
.L_x_190:
        /* <DEDUP_REMOVED lines=17> */
.L_x_197:
[----:B------:R-:W-:-:S04]  /*7dc0*/  LOP3.LUT R2, R19, 0x80000000, RZ, 0xc0, !PT ;  /* 0x8000000013027812 */ /* 0x000fc800078ec0ff */
[----:B------:R-:W-:-:S04]  /*7dd0*/  SHF.R.U32.HI R3, RZ, 0x18, R2 ;  /* 0x00000018ff037819 */ /* 0x000fc80000011602 */
[----:B------:R-:W-:-:S04]  /*7de0*/  LOP3.LUT R0, R0, R3, RZ, 0xfc, !PT ;  /* 0x0000000300007212 */ /* 0x000fc800078efcff */
[----:B------:R-:W-:Y:S02]  /*7df0*/  PRMT R8, R0, 0x7610, R8 ;  /* 0x0000761000087816 */ /* 0x000fe40000000008 */
.L_x_196:
[----:B------:R-:W-:Y:S05]  /*7e00*/  BSYNC B0 ;  /* 0x0000000000007941 */ /* 0x000fea0003800000 */
.L_x_195:
[----:B------:R0:W-:Y:S01]  /*7e10*/  STG.E.U8 [R16.64], R8 ;  /* 0x0000000810007986 */ /* 0x0001e2000c101124 */
[----:B------:R-:W-:Y:S05]  /*7e20*/  BRA `(.L_x_172) ;  /* 0x0000031000007947 */ /* 0x000fea0003800000 */
.L_x_189:
        /* <DEDUP_REMOVED lines=22> */
.L_x_171:
        /* <DEDUP_REMOVED lines=20> */
.L_x_199:
[----:B------:R-:W-:-:S06]  /*80d0*/  PRMT R2, RZ, 0x5410, R19 ;  /* 0x00005410ff027816 */ /* 0x000fcc0000000013 */
[----:B------:R-:W0:Y:S02]  /*80e0*/  F2I.U64.TRUNC R2, R2 ;  /* 0x0000000200027311 */ /* 0x000e24000020d800 */
[----:B0-----:R0:W-:Y:S01]  /*80f0*/  STG.E.64 [R16.64], R2 ;  /* 0x0000000210007986 */ /* 0x0011e2000c101b24 */
[----:B------:R-:W-:Y:S05]  /*8100*/  BRA `(.L_x_172) ;  /* 0x0000003000007947 */ /* 0x000fea0003800000 */
.L_x_198:
[----:B------:R-:W-:-:S06]  /*8110*/  PRMT R19, RZ, 0x5410, R19 ;  /* 0x00005410ff137816 */ /* 0x000fcc0000000013 */
[----:B------:R-:W0:Y:S02]  /*8120*/  F2I.FTZ.U32.TRUNC.NTZ R19, R19 ;  /* 0x0000001300137305 */ /* 0x000e24000021f000 */
[----:B0-----:R0:W-:Y:S02]  /*8130*/  STG.E [R16.64], R19 ;  /* 0x0000001310007986 */ /* 0x0011e4000c101924 */
.L_x_172:
[----:B------:R-:W-:-:S04]  /*8140*/  IADD3 R23, R23, 0x80, RZ ;  /* 0x0000008017177810 */ /* 0x000fc80007ffe0ff */
[----:B------:R-:W-:-:S13]  /*8150*/  ISETP.GE.AND P0, PT, R23, c[0x0][0x160], PT ;  /* 0x0000580017007a0c */ /* 0x000fda0003f06270 */
[----:B------:R-:W-:Y:S05]  /*8160*/  @P0 BRA `(.L_x_101) ;  /* 0x0000404000000947 */ /* 0x000fea0003800000 */
[----:B------:R-:W-:Y:S01]  /*8170*/  ISETP.NE.AND P0, PT, RZ, c[0x0][0x168], PT ;  /* 0x00005a00ff007a0c */ /* 0x000fe20003f05270 */
[----:B------:R-:W-:Y:S02]  /*8180*/  IMAD.MOV.U32 R18, RZ, RZ, RZ ;  /* 0x000000ffff127224 */ /* 0x000fe400078e00ff */
[----:B0-----:R-:W-:Y:S02]  /*8190*/  IMAD.MOV.U32 R0, RZ, RZ, RZ ;  /* 0x000000ffff007224 */ /* 0x001fe400078e00ff */
        /* <DEDUP_REMOVED lines=252> */
.L_x_200:
        /* <DEDUP_REMOVED lines=21> */
.L_x_204:
[----:B------:R-:W2:Y:S02]  /*92b0*/  LDG.E.U8 R2, [R2.64] ;  /* 0x0000002402027981 */ /* 0x000ea4000c1e1100 */
[----:B--2---:R-:W0:Y:S02]  /*92c0*/  I2F.U16 R0, R2 ;  /* 0x0000000200007306 */ /* 0x004e240000101000 */
[----:B0-----:R-:W-:-:S04]  /*92d0*/  F2FP.BF16.PACK_AB R0, RZ, R0 ;  /* 0x00000000ff00723e */ /* 0x001fc800000010ff */
[----:B------:R-:W-:Y:S01]  /*92e0*/  PRMT R19, R0, 0x7610, R19 ;  /* 0x0000761000137816 */ /* 0x000fe20000000013 */
[----:B------:R-:W-:Y:S05]  /*92f0*/  BRA `(.L_x_206) ;  /* 0x00000f0000007947 */ /* 0x000fea0003800000 */
.L_x_203:
        /* <DEDUP_REMOVED lines=11> */
.L_x_208:
[----:B------:R-:W2:Y:S02]  /*93b0*/  LDG.E R2, [R2.64] ;  /* 0x0000002402027981 */ /* 0x000ea4000c1e1900 */
[----:B--2---:R-:W0:Y:S02]  /*93c0*/  I2F R0, R2 ;  /* 0x0000000200007306 */ /* 0x004e240000201400 */
[----:B0-----:R-:W-:-:S04]  /*93d0*/  F2FP.BF16.PACK_AB R0, RZ, R0 ;  /* 0x00000000ff00723e */ /* 0x001fc800000010ff */
[----:B------:R-:W-:Y:S01]  /*93e0*/  PRMT R19, R0, 0x7610, R19 ;  /* 0x0000761000137816 */ /* 0x000fe20000000013 */
[----:B------:R-:W-:Y:S05]  /*93f0*/  BRA `(.L_x_206) ;  /* 0x00000e0000007947 */ /* 0x000fea0003800000 */
.L_x_207:
[----:B------:R-:W2:Y:S02]  /*9400*/  LDG.E.U16 R2, [R2.64] ;  /* 0x0000002402027981 */ /* 0x000ea4000c1e1500 */
[----:B--2---:R-:W0:Y:S02]  /*9410*/  I2F.S16 R0, R2 ;  /* 0x0000000200007306 */ /* 0x004e240000101400 */
[----:B0-----:R-:W-:-:S04]  /*9420*/  F2FP.BF16.PACK_AB R0, RZ, R0 ;  /* 0x00000000ff00723e */ /* 0x001fc800000010ff */
[----:B------:R-:W-:Y:S01]  /*9430*/  PRMT R19, R0, 0x7610, R19 ;  /* 0x0000761000137816 */ /* 0x000fe20000000013 */
[----:B------:R-:W-:Y:S05]  /*9440*/  BRA `(.L_x_206) ;  /* 0x00000db000007947 */ /* 0x000fea0003800000 */
.L_x_202:
        /* <DEDUP_REMOVED lines=9> */
.L_x_210:
[----:B------:R-:W2:Y:S02]  /*94e0*/  LDG.E.U16 R0, [R2.64] ;  /* 0x0000002402007981 */ /* 0x000ea4000c1e1500 */
[----:B--2---:R-:W-:-:S05]  /*94f0*/  HADD2.F32 R0, -RZ, R0.H0_H0 ;  /* 0x20000000ff007230 */ /* 0x004fca0000004100 */
[----:B------:R-:W-:-:S04]  /*9500*/  F2FP.BF16.PACK_AB R0, RZ, R0 ;  /* 0x00000000ff00723e */ /* 0x000fc800000010ff */
[----:B------:R-:W-:Y:S01]  /*9510*/  PRMT R19, R0, 0x7610, R19 ;  /* 0x0000761000137816 */ /* 0x000fe20000000013 */
[----:B------:R-:W-:Y:S05]  /*9520*/  BRA `(.L_x_206) ;  /* 0x00000cd000007947 */ /* 0x000fea0003800000 */
.L_x_209:
        /* <DEDUP_REMOVED lines=9> */
.L_x_212:
[----:B------:R-:W2:Y:S02]  /*95c0*/  LDG.E.U16 R2, [R2.64] ;  /* 0x0000002402027981 */ /* 0x000ea4000c1e1500 */
[----:B--2---:R-:W-:-:S05]  /*95d0*/  HADD2.F32 R0, -RZ, R2.H0_H0 ;  /* 0x20000002ff007230 */ /* 0x004fca0000004100 */
[----:B------:R-:W-:-:S04]  /*95e0*/  F2FP.BF16.PACK_AB R0, RZ, R0 ;  /* 0x00000000ff00723e */ /* 0x000fc800000010ff */
[----:B------:R-:W-:Y:S01]  /*95f0*/  PRMT R19, R0, 0x7610, R19 ;  /* 0x0000761000137816 */ /* 0x000fe20000000013 */
[----:B------:R-:W-:Y:S05]  /*9600*/  BRA `(.L_x_206) ;  /* 0x00000bf000007947 */ /* 0x000fea0003800000 */
.L_x_211:
[----:B------:R-:W2:Y:S02]  /*9610*/  LDG.E.64 R2, [R2.64] ;  /* 0x0000002402027981 */ /* 0x000ea4000c1e1b00 */
[----:B--2---:R-:W0:Y:S01]  /*9620*/  F2F.F32.F64 R0, R2 ;  /* 0x0000000200007310 */ /* 0x004e220000301000 */
[----:B------:R-:W0:-:S14]  /*9630*/  DSETP.GEU.AND P0, PT, |R2|, c[0x2][0x0], PT ;  /* 0x008000000200762a */ /* 0x000e1c0003f0e200 */
[----:B0-----:R-:W-:-:S05]  /*9640*/  @!P0 FMUL R0, R0, 1.175494350822287508e-38 ;  /* 0x0080000000008820 */ /* 0x001fca0000400000 */
[----:B------:R-:W-:-:S04]  /*9650*/  F2FP.BF16.PACK_AB R0, RZ, R0 ;  /* 0x00000000ff00723e */ /* 0x000fc800000010ff */
[----:B------:R-:W-:Y:S01]  /*9660*/  PRMT R19, R0, 0x7610, R19 ;  /* 0x0000761000137816 */ /* 0x000fe20000000013 */
[----:B------:R-:W-:Y:S05]  /*9670*/  BRA `(.L_x_206) ;  /* 0x00000b8000007947 */ /* 0x000fea0003800000 */
.L_x_201:
        /* <DEDUP_REMOVED lines=14> */
.L_x_215:
[----:B------:R-:W2:Y:S02]  /*9760*/  LDG.E.64 R2, [R2.64] ;  /* 0x0000002402027981 */ /* 0x000ea4000c1e1b00 */
[----:B--2---:R-:W0:Y:S01]  /*9770*/  F2F.F32.F64 R0, R2 ;  /* 0x0000000200007310 */ /* 0x004e220000301000 */
[----:B------:R-:W0:-:S14]  /*9780*/  DSETP.GEU.AND P0, PT, |R2|, c[0x2][0x0], PT ;  /* 0x008000000200762a */ /* 0x000e1c0003f0e200 */
[----:B0-----:R-:W-:-:S05]  /*9790*/  @!P0 FMUL R0, R0, 1.175494350822287508e-38 ;  /* 0x0080000000008820 */ /* 0x001fca0000400000 */
[----:B------:R-:W-:-:S04]  /*97a0*/  F2FP.BF16.PACK_AB R0, RZ, R0 ;  /* 0x00000000ff00723e */ /* 0x000fc800000010ff */
[----:B------:R-:W-:Y:S01]  /*97b0*/  PRMT R19, R0, 0x7610, R19 ;  /* 0x0000761000137816 */ /* 0x000fe20000000013 */
[----:B------:R-:W-:Y:S05]  /*97c0*/  BRA `(.L_x_206) ;  /* 0x00000a3000007947 */ /* 0x000fea0003800000 */
.L_x_214:
        /* <DEDUP_REMOVED lines=28> */
.L_x_217:
        /* <DEDUP_REMOVED lines=15> */
.L_x_216:
[----:B------:R0:W5:Y:S01]  /*9a80*/  LDG.E.U16 R19, [R2.64] ;  /* 0x0000002402137981 */ /* 0x000162000c1e1500 */
[----:B------:R-:W-:Y:S05]  /*9a90*/  BRA `(.L_x_206) ;  /* 0x0000076000007947 */ /* 0x000fea0003800000 */
.L_x_213:
        /* <DEDUP_REMOVED lines=12> */
.L_x_220:
        /* <DEDUP_REMOVED lines=21> */
.L_x_224:
[----:B------:R-:W-:Y:S05]  /*9cb0*/  BSYNC B1 ;  /* 0x0000000000017941 */ /* 0x000fea0003800000 */
.L_x_223:
[----:B------:R-:W-:Y:S01]  /*9cc0*/  LEA R3, R0, 0x3b800000, 0x17 ;  /* 0x3b80000000037811 */ /* 0x000fe200078eb8ff */
[----:B------:R-:W-:-:S05]  /*9cd0*/  IMAD.SHL.U32 R0, R2, 0x100000, RZ ;  /* 0x0010000002007824 */ /* 0x000fca00078e00ff */
[----:B------:R-:W-:Y:S02]  /*9ce0*/  LOP3.LUT R0, R3, R0, R4, 0xfe, !PT ;  /* 0x0000000003007212 */ /* 0x000fe400078efe04 */
.L_x_222:
[----:B------:R-:W-:Y:S05]  /*9cf0*/  BSYNC B0 ;  /* 0x0000000000007941 */ /* 0x000fea0003800000 */
.L_x_221:
[----:B------:R-:W-:-:S04]  /*9d00*/  F2FP.BF16.PACK_AB R0, RZ, R0 ;  /* 0x00000000ff00723e */ /* 0x000fc800000010ff */
[----:B------:R-:W-:Y:S01]  /*9d10*/  PRMT R19, R0, 0x7610, R19 ;  /* 0x0000761000137816 */ /* 0x000fe20000000013 */
[----:B------:R-:W-:Y:S05]  /*9d20*/  BRA `(.L_x_206) ;  /* 0x000004d000007947 */ /* 0x000fea0003800000 */
.L_x_219:
        /* <DEDUP_REMOVED lines=21> */
.L_x_228:
[----:B------:R-:W-:Y:S05]  /*9e80*/  BSYNC B1 ;  /* 0x0000000000017941 */ /* 0x000fea0003800000 */
.L_x_227:
[----:B------:R-:W-:Y:S01]  /*9e90*/  LEA R3, R0, 0x37800000, 0x17 ;  /* 0x3780000000037811 */ /* 0x000fe200078eb8ff */
[----:B------:R-:W-:-:S05]  /*9ea0*/  IMAD.SHL.U32 R0, R2, 0x200000, RZ ;  /* 0x0020000002007824 */ /* 0x000fca00078e00ff */
[----:B------:R-:W-:Y:S02]  /*9eb0*/  LOP3.LUT R0, R3, R0, R4, 0xfe, !PT ;  /* 0x0000000003007212 */ /* 0x000fe400078efe04 */
.L_x_226:
[----:B------:R-:W-:Y:S05]  /*9ec0*/  BSYNC B0 ;  /* 0x0000000000007941 */ /* 0x000fea0003800000 */
.L_x_225:
[----:B------:R-:W-:-:S04]  /*9ed0*/  F2FP.BF16.PACK_AB R0, RZ, R0 ;  /* 0x00000000ff00723e */ /* 0x000fc800000010ff */
[----:B------:R-:W-:Y:S01]  /*9ee0*/  PRMT R19, R0, 0x7610, R19 ;  /* 0x0000761000137816 */ /* 0x000fe20000000013 */
[----:B------:R-:W-:Y:S05]  /*9ef0*/  BRA `(.L_x_206) ;  /* 0x0000030000007947 */ /* 0x000fea0003800000 */
.L_x_218:
        /* <DEDUP_REMOVED lines=14> */
.L_x_232:
[----:B------:R-:W-:Y:S05]  /*9fe0*/  BSYNC B0 ;  /* 0x0000000000007941 */ /* 0x000fea0003800000 */
.L_x_231:
[----:B------:R-:W-:-:S04]  /*9ff0*/  F2FP.BF16.PACK_AB R0, RZ, R0 ;  /* 0x00000000ff00723e */ /* 0x000fc800000010ff */
[----:B------:R-:W-:Y:S01]  /*a000*/  PRMT R19, R0, 0x7610, R19 ;  /* 0x0000761000137816 */ /* 0x000fe20000000013 */
[----:B------:R-:W-:Y:S05]  /*a010*/  BRA `(.L_x_206) ;  /* 0x000001e000007947 */ /* 0x000fea0003800000 */
.L_x_205:
        /* <DEDUP_REMOVED lines=21> */
.L_x_230:
[----:B------:R-:W2:Y:S02]  /*a170*/  LDG.E.64 R2, [R2.64] ;  /* 0x0000002402027981 */ /* 0x000ea4000c1e1b00 */
[----:B--2---:R-:W0:Y:S02]  /*a180*/  I2F.U64 R0, R2 ;  /* 0x0000000200007312 */ /* 0x004e240000301000 */
[----:B0-----:R-:W-:-:S04]  /*a190*/  F2FP.BF16.PACK_AB R0, RZ, R0 ;  /* 0x00000000ff00723e */ /* 0x001fc800000010ff */
[----:B------:R-:W-:Y:S01]  /*a1a0*/  PRMT R19, R0, 0x7610, R19 ;  /* 0x0000761000137816 */ /* 0x000fe20000000013 */
[----:B------:R-:W-:Y:S05]  /*a1b0*/  BRA `(.L_x_206) ;  /* 0x0000004000007947 */ /* 0x000fea0003800000 */
.L_x_229:
[----:B------:R-:W2:Y:S02]  /*a1c0*/  LDG.E R2, [R2.64] ;  /* 0x0000002402027981 */ /* 0x000ea4000c1e1900 */
[----:B--2---:R-:W0:Y:S02]  /*a1d0*/  I2F.U32 R0, R2 ;  /* 0x0000000200007306 */ /* 0x004e240000201000 */
[----:B0-----:R-:W-:-:S04]  /*a1e0*/  F2FP.BF16.PACK_AB R0, RZ, R0 ;  /* 0x00000000ff00723e */ /* 0x001fc800000010ff */
[----:B------:R-:W-:Y:S02]  /*a1f0*/  PRMT R19, R0, 0x7610, R19 ;  /* 0x0000761000137816 */ /* 0x000fe40000000013 */
.L_x_206:
        /* <DEDUP_REMOVED lines=18> */
.L_x_236:
[----:B------:R-:W2:Y:S02]  /*a320*/  LDG.E.U8 R2, [R2.64] ;  /* 0x0000002402027981 */ /* 0x000ea4000c1e1100 */
[----:B--2---:R-:W0:Y:S02]  /*a330*/  I2F.U16 R0, R2 ;  /* 0x0000000200007306 */ /* 0x004e240000101000 */
[----:B0-----:R-:W-:Y:S01]  /*a340*/  F2FP.BF16.PACK_AB R0, RZ, R0 ;  /* 0x00000000ff00723e */ /* 0x001fe200000010ff */
[----:B------:R-:W-:Y:S05]  /*a350*/  BRA `(.L_x_238) ;  /* 0x00000e3000007947 */ /* 0x000fea0003800000 */
.L_x_235:
        /* <DEDUP_REMOVED lines=10> */
.L_x_240:
[----:B------:R-:W2:Y:S02]  /*a400*/  LDG.E R2, [R2.64] ;  /* 0x0000002402027981 */ /* 0x000ea4000c1e1900 */
[----:B--2---:R-:W0:Y:S02]  /*a410*/  I2F R0, R2 ;  /* 0x0000000200007306 */ /* 0x004e240000201400 */
[----:B0-----:R-:W-:Y:S01]  /*a420*/  F2FP.BF16.PACK_AB R0, RZ, R0 ;  /* 0x00000000ff00723e */ /* 0x001fe200000010ff */
[----:B------:R-:W-:Y:S05]  /*a430*/  BRA `(.L_x_238) ;  /* 0x00000d5000007947 */ /* 0x000fea0003800000 */
.L_x_239:
[----:B------:R-:W2:Y:S02]  /*a440*/  LDG.E.U16 R2, [R2.64] ;  /* 0x0000002402027981 */ /* 0x000ea4000c1e1500 */
[----:B--2---:R-:W0:Y:S02]  /*a450*/  I2F.S16 R0, R2 ;  /* 0x0000000200007306 */ /* 0x004e240000101400 */
[----:B0-----:R-:W-:Y:S01]  /*a460*/  F2FP.BF16.PACK_AB R0, RZ, R0 ;  /* 0x00000000ff00723e */ /* 0x001fe200000010ff */
[----:B------:R-:W-:Y:S05]  /*a470*/  BRA `(.L_x_238) ;  /* 0x00000d1000007947 */ /* 0x000fea0003800000 */
.L_x_234:
        /* <DEDUP_REMOVED lines=9> */
.L_x_242:
[----:B------:R-:W2:Y:S02]  /*a510*/  LDG.E.U16 R0, [R2.64] ;  /* 0x0000002402007981 */ /* 0x000ea4000c1e1500 */
[----:B--2---:R-:W-:-:S05]  /*a520*/  HADD2.F32 R0, -RZ, R0.H0_H0 ;  /* 0x20000000ff007230 */ /* 0x004fca0000004100 */
[----:B------:R-:W-:Y:S01]  /*a530*/  F2FP.BF16.PACK_AB R0, RZ, R0 ;  /* 0x00000000ff00723e */ /* 0x000fe200000010ff */
[----:B------:R-:W-:Y:S05]  /*a540*/  BRA `(.L_x_238) ;  /* 0x00000c4000007947 */ /* 0x000fea0003800000 */
.L_x_241:
        /* <DEDUP_REMOVED lines=9> */
.L_x_244:
[----:B------:R-:W2:Y:S02]  /*a5e0*/  LDG.E.U16 R2, [R2.64] ;  /* 0x0000002402027981 */ /* 0x000ea4000c1e1500 */
[----:B--2---:R-:W-:-:S05]  /*a5f0*/  HADD2.F32 R0, -RZ, R2.H0_H0 ;  /* 0x20000002ff007230 */ /* 0x004fca0000004100 */
[----:B------:R-:W-:Y:S01]  /*a600*/  F2FP.BF16.PACK_AB R0, RZ, R0 ;  /* 0x00000000ff00723e */ /* 0x000fe200000010ff */
[----:B------:R-:W-:Y:S05]  /*a610*/  BRA `(.L_x_238) ;  /* 0x00000b7000007947 */ /* 0x000fea0003800000 */
.L_x_243:
[----:B------:R-:W2:Y:S02]  /*a620*/  LDG.E.64 R2, [R2.64] ;  /* 0x0000002402027981 */ /* 0x000ea4000c1e1b00 */
[----:B--2---:R-:W0:Y:S01]  /*a630*/  F2F.F32.F64 R0, R2 ;  /* 0x0000000200007310 */ /* 0x004e220000301000 */
[----:B------:R-:W0:-:S14]  /*a640*/  DSETP.GEU.AND P0, PT, |R2|, c[0x2][0x0], PT ;  /* 0x008000000200762a */ /* 0x000e1c0003f0e200 */
[----:B0-----:R-:W-:-:S05]  /*a650*/  @!P0 FMUL R0, R0, 1.175494350822287508e-38 ;  /* 0x0080000000008820 */ /* 0x001fca0000400000 */
[----:B------:R-:W-:Y:S01]  /*a660*/  F2FP.BF16.PACK_AB R0, RZ, R0 ;  /* 0x00000000ff00723e */ /* 0x000fe200000010ff */
[----:B------:R-:W-:Y:S05]  /*a670*/  BRA `(.L_x_238) ;  /* 0x00000b1000007947 */ /* 0x000fea0003800000 */
.L_x_233:
        /* <DEDUP_REMOVED lines=13> */
.L_x_247:
[----:B------:R-:W2:Y:S02]  /*a750*/  LDG.E.64 R2, [R2.64] ;  /* 0x0000002402027981 */ /* 0x000ea4000c1e1b00 */
[----:B--2---:R-:W0:Y:S01]  /*a760*/  F2F.F32.F64 R0, R2 ;  /* 0x0000000200007310 */ /* 0x004e220000301000 */
[----:B------:R-:W0:-:S14]  /*a770*/  DSETP.GEU.AND P0, PT, |R2|, c[0x2][0x0], PT ;  /* 0x008000000200762a */ /* 0x000e1c0003f0e200 */
[----:B0-----:R-:W-:-:S05]  /*a780*/  @!P0 FMUL R0, R0, 1.175494350822287508e-38 ;  /* 0x0080000000008820 */ /* 0x001fca0000400000 */
[----:B------:R-:W-:Y:S01]  /*a790*/  F2FP.BF16.PACK_AB R0, RZ, R0 ;  /* 0x00000000ff00723e */ /* 0x000fe200000010ff */
[----:B------:R-:W-:Y:S05]  /*a7a0*/  BRA `(.L_x_238) ;  /* 0x000009e000007947 */ /* 0x000fea0003800000 */
.L_x_246:
        /* <DEDUP_REMOVED lines=28> */
.L_x_249:
        /* <DEDUP_REMOVED lines=15> */
.L_x_248:
[----:B------:R0:W5:Y:S01]  /*aa60*/  LDG.E.U16 R0, [R2.64] ;  /* 0x0000002402007981 */ /* 0x000162000c1e1500 */
[----:B------:R-:W-:Y:S05]  /*aa70*/  BRA `(.L_x_238) ;  /* 0x0000071000007947 */ /* 0x000fea0003800000 */
.L_x_245:
        /* <DEDUP_REMOVED lines=12> */
.L_x_252:
        /* <DEDUP_REMOVED lines=21> */
.L_x_256:
[----:B------:R-:W-:Y:S05]  /*ac90*/  BSYNC B1 ;  /* 0x0000000000017941 */ /* 0x000fea0003800000 */
.L_x_255:
[----:B------:R-:W-:Y:S01]  /*aca0*/  LEA R3, R0, 0x3b800000, 0x17 ;  /* 0x3b80000000037811 */ /* 0x000fe200078eb8ff */
[----:B------:R-:W-:-:S05]  /*acb0*/  IMAD.SHL.U32 R0, R2, 0x100000, RZ ;  /* 0x0010000002007824 */ /* 0x000fca00078e00ff */
[----:B------:R-:W-:Y:S02]  /*acc0*/  LOP3.LUT R0, R3, R0, R4, 0xfe, !PT ;  /* 0x0000000003007212 */ /* 0x000fe400078efe04 */
.L_x_254:
[----:B------:R-:W-:Y:S05]  /*acd0*/  BSYNC B0 ;  /* 0x0000000000007941 */ /* 0x000fea0003800000 */
.L_x_253:
[----:B------:R-:W-:Y:S01]  /*ace0*/  F2FP.BF16.PACK_AB R0, RZ, R0 ;  /* 0x00000000ff00723e */ /* 0x000fe200000010ff */
[----:B------:R-:W-:Y:S05]  /*acf0*/  BRA `(.L_x_238) ;  /* 0x0000049000007947 */ /* 0x000fea0003800000 */
.L_x_251:
        /* <DEDUP_REMOVED lines=21> */
.L_x_260:
[----:B------:R-:W-:Y:S05]  /*ae50*/  BSYNC B1 ;  /* 0x0000000000017941 */ /* 0x000fea0003800000 */
.L_x_259:
[----:B------:R-:W-:Y:S01]  /*ae60*/  LEA R3, R0, 0x37800000, 0x17 ;  /* 0x3780000000037811 */ /* 0x000fe200078eb8ff */
[----:B------:R-:W-:-:S05]  /*ae70*/  IMAD.SHL.U32 R0, R2, 0x200000, RZ ;  /* 0x0020000002007824 */ /* 0x000fca00078e00ff */
[----:B------:R-:W-:Y:S02]  /*ae80*/  LOP3.LUT R0, R3, R0, R4, 0xfe, !PT ;  /* 0x0000000003007212 */ /* 0x000fe400078efe04 */
.L_x_258:
[----:B------:R-:W-:Y:S05]  /*ae90*/  BSYNC B0 ;  /* 0x0000000000007941 */ /* 0x000fea0003800000 */
.L_x_257:
[----:B------:R-:W-:Y:S01]  /*aea0*/  F2FP.BF16.PACK_AB R0, RZ, R0 ;  /* 0x00000000ff00723e */ /* 0x000fe200000010ff */
[----:B------:R-:W-:Y:S05]  /*aeb0*/  BRA `(.L_x_238) ;  /* 0x000002d000007947 */ /* 0x000fea0003800000 */
.L_x_250:
        /* <DEDUP_REMOVED lines=14> */
.L_x_264:
[----:B------:R-:W-:Y:S05]  /*afa0*/  BSYNC B0 ;  /* 0x0000000000007941 */ /* 0x000fea0003800000 */
.L_x_263:
[----:B------:R-:W-:Y:S01]  /*afb0*/  F2FP.BF16.PACK_AB R0, RZ, R0 ;  /* 0x00000000ff00723e */ /* 0x000fe200000010ff */
[----:B------:R-:W-:Y:S05]  /*afc0*/  BRA `(.L_x_238) ;  /* 0x000001c000007947 */ /* 0x000fea0003800000 */
.L_x_237:
        /* <DEDUP_REMOVED lines=21> */
.L_x_262:
[----:B------:R-:W2:Y:S02]  /*b120*/  LDG.E.64 R2, [R2.64] ;  /* 0x0000002402027981 */ /* 0x000ea4000c1e1b00 */
[----:B--2---:R-:W0:Y:S02]  /*b130*/  I2F.U64 R0, R2 ;  /* 0x0000000200007312 */ /* 0x004e240000301000 */
[----:B0-----:R-:W-:Y:S01]  /*b140*/  F2FP.BF16.PACK_AB R0, RZ, R0 ;  /* 0x00000000ff00723e */ /* 0x001fe200000010ff */
[----:B------:R-:W-:Y:S05]  /*b150*/  BRA `(.L_x_238) ;  /* 0x0000003000007947 */ /* 0x000fea0003800000 */
.L_x_261:
[----:B------:R-:W2:Y:S02]  /*b160*/  LDG.E R2, [R2.64] ;  /* 0x0000002402027981 */ /* 0x000ea4000c1e1900 */
[----:B--2---:R-:W0:Y:S02]  /*b170*/  I2F.U32 R0, R2 ;  /* 0x0000000200007306 */ /* 0x004e240000201000 */
[----:B0-----:R-:W-:-:S06]  /*b180*/  F2FP.BF16.PACK_AB R0, RZ, R0 ;  /* 0x00000000ff00723e */ /* 0x001fcc00000010ff */
.L_x_238:
        /* <DEDUP_REMOVED lines=25> */
.L_x_268:
[----:B------:R-:W-:-:S06]  /*b320*/  PRMT R3, RZ, 0x5410, R19 ;  /* 0x00005410ff037816 */ /* 0x000fcc0000000013 */
[----:B------:R-:W0:Y:S02]  /*b330*/  F2I.S64.TRUNC R2, R3 ;  /* 0x0000000300027311 */ /* 0x000e24000020d900 */
[----:B0-----:R0:W-:Y:S01]  /*b340*/  STG.E.U8 [R16.64], R2 ;  /* 0x0000000210007986 */ /* 0x0011e2000c101124 */
[----:B------:R-:W-:Y:S05]  /*b350*/  BRA `(.L_x_270) ;  /* 0x00000e4000007947 */ /* 0x000fea0003800000 */
.L_x_267:
        /* <DEDUP_REMOVED lines=10> */
.L_x_272:
[----:B------:R-:W-:-:S06]  /*b400*/  PRMT R19, RZ, 0x5410, R19 ;  /* 0x00005410ff137816 */ /* 0x000fcc0000000013 */
[----:B------:R-:W0:Y:S02]  /*b410*/  F2I.FTZ.TRUNC.NTZ R19, R19 ;  /* 0x0000001300137305 */ /* 0x000e24000021f100 */
[----:B0-----:R0:W-:Y:S01]  /*b420*/  STG.E [R16.64], R19 ;  /* 0x0000001310007986 */ /* 0x0011e2000c101924 */
[----:B------:R-:W-:Y:S05]  /*b430*/  BRA `(.L_x_270) ;  /* 0x00000d6000007947 */ /* 0x000fea0003800000 */
.L_x_271:
[----:B------:R-:W-:-:S06]  /*b440*/  PRMT R19, RZ, 0x5410, R19 ;  /* 0x00005410ff137816 */ /* 0x000fcc0000000013 */
[----:B------:R-:W0:Y:S02]  /*b450*/  F2I.FTZ.TRUNC.NTZ R19, R19 ;  /* 0x0000001300137305 */ /* 0x000e24000021f100 */
[----:B0-----:R0:W-:Y:S01]  /*b460*/  STG.E.U16 [R16.64], R19 ;  /* 0x0000001310007986 */ /* 0x0011e2000c101524 */
[----:B------:R-:W-:Y:S05]  /*b470*/  BRA `(.L_x_270) ;  /* 0x00000d2000007947 */ /* 0x000fea0003800000 */
.L_x_266:
        /* <DEDUP_REMOVED lines=9> */
.L_x_274:
[----:B------:R-:W-:-:S04]  /*b510*/  PRMT R0, RZ, 0x5410, R19 ;  /* 0x00005410ff007816 */ /* 0x000fc80000000013 */
[----:B------:R-:W-:-:S05]  /*b520*/  F2FP.PACK_AB R0, RZ, R0 ;  /* 0x00000000ff00723e */ /* 0x000fca00000000ff */
[----:B------:R0:W-:Y:S01]  /*b530*/  STG.E.U16 [R16.64], R0 ;  /* 0x0000000010007986 */ /* 0x0001e2000c101524 */
[----:B------:R-:W-:Y:S05]  /*b540*/  BRA `(.L_x_270) ;  /* 0x00000c5000007947 */ /* 0x000fea0003800000 */
.L_x_273:
        /* <DEDUP_REMOVED lines=10> */
.L_x_276:
[----:B------:R-:W-:-:S04]  /*b5f0*/  PRMT R19, RZ, 0x5410, R19 ;  /* 0x00005410ff137816 */ /* 0x000fc80000000013 */
[----:B------:R-:W-:-:S04]  /*b600*/  F2FP.PACK_AB R3, RZ, R19 ;  /* 0x00000013ff03723e */ /* 0x000fc800000000ff */
[----:B------:R-:W-:-:S05]  /*b610*/  PRMT R3, R3, 0x5410, RZ ;  /* 0x0000541003037816 */ /* 0x000fca00000000ff */
[----:B------:R0:W-:Y:S01]  /*b620*/  STG.E [R16.64], R3 ;  /* 0x0000000310007986 */ /* 0x0001e2000c101924 */
[----:B------:R-:W-:Y:S05]  /*b630*/  BRA `(.L_x_270) ;  /* 0x00000b6000007947 */ /* 0x000fea0003800000 */
.L_x_275:
[----:B------:R-:W-:-:S05]  /*b640*/  PRMT R2, RZ, 0x5410, R19 ;  /* 0x00005410ff027816 */ /* 0x000fca0000000013 */
[----:B------:R-:W-:-:S06]  /*b650*/  FMUL.FTZ R2, R2, 1 ;  /* 0x3f80000002027820 */ /* 0x000fcc0000410000 */
[----:B------:R-:W0:Y:S02]  /*b660*/  F2F.F64.F32 R2, R2 ;  /* 0x0000000200027310 */ /* 0x000e240000201800 */
[----:B0-----:R0:W-:Y:S01]  /*b670*/  STG.E.64 [R16.64], R2 ;  /* 0x0000000210007986 */ /* 0x0011e2000c101b24 */
[----:B------:R-:W-:Y:S05]  /*b680*/  BRA `(.L_x_270) ;  /* 0x00000b1000007947 */ /* 0x000fea0003800000 */
.L_x_265:
        /* <DEDUP_REMOVED lines=13> */
.L_x_279:
[----:B------:R-:W-:Y:S01]  /*b760*/  PRMT R19, RZ, 0x5410, R19 ;  /* 0x00005410ff137816 */ /* 0x000fe20000000013 */
[----:B------:R-:W-:-:S04]  /*b770*/  CS2R R6, SRZ ;  /* 0x0000000000067805 */ /* 0x000fc8000001ff00 */
[----:B------:R-:W-:-:S06]  /*b780*/  FMUL.FTZ R4, R19, 1 ;  /* 0x3f80000013047820 */ /* 0x000fcc0000410000 */
[----:B------:R-:W0:Y:S02]  /*b790*/  F2F.F64.F32 R4, R4 ;  /* 0x0000000400047310 */ /* 0x000e240000201800 */
[----:B0-----:R0:W-:Y:S01]  /*b7a0*/  STG.E.128 [R16.64], R4 ;  /* 0x0000000410007986 */ /* 0x0011e2000c101d24 */
[----:B------:R-:W-:Y:S05]  /*b7b0*/  BRA `(.L_x_270) ;  /* 0x000009e000007947 */ /* 0x000fea0003800000 */
.L_x_278:
        /* <DEDUP_REMOVED lines=21> */
.L_x_283:
[----:B------:R-:W-:Y:S05]  /*b910*/  BSYNC B0 ;  /* 0x0000000000007941 */ /* 0x000fea0003800000 */
.L_x_282:
[----:B------:R-:W-:-:S05]  /*b920*/  LOP3.LUT R3, R0, R3, RZ, 0xfc, !PT ;  /* 0x0000000300037212 */ /* 0x000fca00078efcff */
[----:B------:R0:W-:Y:S01]  /*b930*/  STG.E.U8 [R16.64], R3 ;  /* 0x0000000310007986 */ /* 0x0001e2000c101124 */
[----:B------:R-:W-:Y:S05]  /*b940*/  BRA `(.L_x_270) ;  /* 0x0000085000007947 */ /* 0x000fea0003800000 */
.L_x_281:
        /* <DEDUP_REMOVED lines=13> */
.L_x_285:
[----:B------:R-:W-:Y:S01]  /*ba20*/  IMAD.MOV.U32 R0, RZ, RZ, 0x7f ;  /* 0x0000007fff007424 */ /* 0x000fe200078e00ff */
[----:B------:R-:W-:-:S04]  /*ba30*/  ISETP.GT.U32.AND P0, PT, R2, 0x7f800000, PT ;  /* 0x7f8000000200780c */ /* 0x000fc80003f04070 */
[----:B------:R-:W-:-:S04]  /*ba40*/  SEL R0, R0, 0x7c, P0 ;  /* 0x0000007c00007807 */ /* 0x000fc80000000000 */
.L_x_286:
[----:B------:R-:W-:Y:S05]  /*ba50*/  BSYNC B0 ;  /* 0x0000000000007941 */ /* 0x000fea0003800000 */
.L_x_284:
[----:B------:R-:W-:-:S04]  /*ba60*/  LOP3.LUT R2, R19, 0x80000000, RZ, 0xc0, !PT ;  /* 0x8000000013027812 */ /* 0x000fc800078ec0ff */
[----:B------:R-:W-:-:S04]  /*ba70*/  SHF.R.U32.HI R3, RZ, 0x18, R2 ;  /* 0x00000018ff037819 */ /* 0x000fc80000011602 */
[----:B------:R-:W-:-:S05]  /*ba80*/  LOP3.LUT R3, R0, R3, RZ, 0xfc, !PT ;  /* 0x0000000300037212 */ /* 0x000fca00078efcff */
[----:B------:R0:W-:Y:S01]  /*ba90*/  STG.E.U8 [R16.64], R3 ;  /* 0x0000000310007986 */ /* 0x0001e2000c101124 */
[----:B------:R-:W-:Y:S05]  /*baa0*/  BRA `(.L_x_270) ;  /* 0x000006f000007947 */ /* 0x000fea0003800000 */
.L_x_280:
[----:B------:R0:W-:Y:S01]  /*bab0*/  STG.E.U16 [R16.64], R19 ;  /* 0x0000001310007986 */ /* 0x0001e2000c101524 */
[----:B------:R-:W-:Y:S05]  /*bac0*/  BRA `(.L_x_270) ;  /* 0x000006d000007947 */ /* 0x000fea0003800000 */
.L_x_277:
        /* <DEDUP_REMOVED lines=12> */
.L_x_289:
        /* <DEDUP_REMOVED lines=17> */
.L_x_292:
[----:B------:R-:W-:-:S04]  /*bca0*/  LOP3.LUT R2, R19, 0x80000000, RZ, 0xc0, !PT ;  /* 0x8000000013027812 */ /* 0x000fc800078ec0ff */
[----:B------:R-:W-:-:S04]  /*bcb0*/  SHF.R.U32.HI R3, RZ, 0x18, R2 ;  /* 0x00000018ff037819 */ /* 0x000fc80000011602 */
[----:B------:R-:W-:-:S04]  /*bcc0*/  LOP3.LUT R0, R0, R3, RZ, 0xfc, !PT ;  /* 0x0000000300007212 */ /* 0x000fc800078efcff */
[----:B------:R-:W-:Y:S02]  /*bcd0*/  PRMT R8, R0, 0x7610, R8 ;  /* 0x0000761000087816 */ /* 0x000fe40000000008 */
.L_x_291:
[----:B------:R-:W-:Y:S05]  /*bce0*/  BSYNC B0 ;  /* 0x0000000000007941 */ /* 0x000fea0003800000 */
.L_x_290:
[----:B------:R0:W-:Y:S01]  /*bcf0*/  STG.E.U8 [R16.64], R8 ;  /* 0x0000000810007986 */ /* 0x0001e2000c101124 */
[----:B------:R-:W-:Y:S05]  /*bd00*/  BRA `(.L_x_270) ;  /* 0x0000049000007947 */ /* 0x000fea0003800000 */
.L_x_288:
        /* <DEDUP_REMOVED lines=17> */
.L_x_295:
[----:B------:R-:W-:-:S04]  /*be20*/  LOP3.LUT R2, R19, 0x80000000, RZ, 0xc0, !PT ;  /* 0x8000000013027812 */ /* 0x000fc800078ec0ff */
[----:B------:R-:W-:-:S04]  /*be30*/  SHF.R.U32.HI R3, RZ, 0x18, R2 ;  /* 0x00000018ff037819 */ /* 0x000fc80000011602 */
[----:B------:R-:W-:-:S04]  /*be40*/  LOP3.LUT R0, R0, R3, RZ, 0xfc, !PT ;  /* 0x0000000300007212 */ /* 0x000fc800078efcff */
[----:B------:R-:W-:Y:S02]  /*be50*/  PRMT R8, R0, 0x7610, R8 ;  /* 0x0000761000087816 */ /* 0x000fe40000000008 */
.L_x_294:
[----:B------:R-:W-:Y:S05]  /*be60*/  BSYNC B0 ;  /* 0x0000000000007941 */ /* 0x000fea0003800000 */
.L_x_293:
[----:B------:R0:W-:Y:S01]  /*be70*/  STG.E.U8 [R16.64], R8 ;  /* 0x0000000810007986 */ /* 0x0001e2000c101124 */
[----:B------:R-:W-:Y:S05]  /*be80*/  BRA `(.L_x_270) ;  /* 0x0000031000007947 */ /* 0x000fea0003800000 */
.L_x_287:
        /* <DEDUP_REMOVED lines=22> */
.L_x_269:
        /* <DEDUP_REMOVED lines=20> */
.L_x_297:
[----:B------:R-:W-:-:S06]  /*c130*/  PRMT R2, RZ, 0x5410, R19 ;  /* 0x00005410ff027816 */ /* 0x000fcc0000000013 */
[----:B------:R-:W0:Y:S02]  /*c140*/  F2I.U64.TRUNC R2, R2 ;  /* 0x0000000200027311 */ /* 0x000e24000020d800 */
[----:B0-----:R0:W-:Y:S01]  /*c150*/  STG.E.64 [R16.64], R2 ;  /* 0x0000000210007986 */ /* 0x0011e2000c101b24 */
[----:B------:R-:W-:Y:S05]  /*c160*/  BRA `(.L_x_270) ;  /* 0x0000003000007947 */ /* 0x000fea0003800000 */
.L_x_296:
[----:B------:R-:W-:-:S06]  /*c170*/  PRMT R19, RZ, 0x5410, R19 ;  /* 0x00005410ff137816 */ /* 0x000fcc0000000013 */
[----:B------:R-:W0:Y:S02]  /*c180*/  F2I.FTZ.U32.TRUNC.NTZ R19, R19 ;  /* 0x0000001300137305 */ /* 0x000e24000021f000 */
[----:B0-----:R0:W-:Y:S02]  /*c190*/  STG.E [R16.64], R19 ;  /* 0x0000001310007986 */ /* 0x0011e4000c101924 */
.L_x_270:
[----:B------:R-:W-:Y:S02]  /*c1a0*/  IADD3 R23, R23, 0x80, RZ ;  /* 0x0000008017177810 */ /* 0x000fe40007ffe0ff */
.L_x_101:
[----:B------:R-:W-:Y:S05]  /*c1b0*/  BSYNC B6 ;  /* 0x0000000000067941 */ /* 0x000fea0003800000 */
.L_x_100:
[----:B------:R-:W-:-:S13]  /*c1c0*/  ISETP.GE.AND P0, PT, R23, c[0x0][0x160], PT ;  /* 0x0000580017007a0c */ /* 0x000fda0003f06270 */
[----:B------:R-:W-:Y:S05]  /*c1d0*/  @P0 EXIT ;  /* 0x000000000000094d */ /* 0x000fea0003800000 */
        /* <DEDUP_REMOVED lines=255> */
.L_x_298:
        /* <DEDUP_REMOVED lines=21> */
.L_x_302:
[----:B------:R-:W2:Y:S02]  /*d320*/  LDG.E.U8 R2, [R2.64] ;  /* 0x0000002402027981 */ /* 0x000ea4000c1e1100 */
[----:B--2---:R-:W0:Y:S02]  /*d330*/  I2F.U16 R0, R2 ;  /* 0x0000000200007306 */ /* 0x004e240000101000 */
[----:B0-----:R-:W-:-:S04]  /*d340*/  F2FP.BF16.PACK_AB R0, RZ, R0 ;  /* 0x00000000ff00723e */ /* 0x001fc800000010ff */
[----:B------:R-:W-:Y:S01]  /*d350*/  PRMT R19, R0, 0x7610, R19 ;  /* 0x0000761000137816 */ /* 0x000fe20000000013 */
[----:B------:R-:W-:Y:S05]  /*d360*/  BRA `(.L_x_304) ;  /* 0x00000f0000007947 */ /* 0x000fea0003800000 */
.L_x_301:
        /* <DEDUP_REMOVED lines=11> */
.L_x_306:
[----:B------:R-:W2:Y:S02]  /*d420*/  LDG.E R2, [R2.64] ;  /* 0x0000002402027981 */ /* 0x000ea4000c1e1900 */
[----:B--2---:R-:W0:Y:S02]  /*d430*/  I2F R0, R2 ;  /* 0x0000000200007306 */ /* 0x004e240000201400 */
[----:B0-----:R-:W-:-:S04]  /*d440*/  F2FP.BF16.PACK_AB R0, RZ, R0 ;  /* 0x00000000ff00723e */ /* 0x001fc800000010ff */
[----:B------:R-:W-:Y:S01]  /*d450*/  PRMT R19, R0, 0x7610, R19 ;  /* 0x0000761000137816 */ /* 0x000fe20000000013 */
[----:B------:R-:W-:Y:S05]  /*d460*/  BRA `(.L_x_304) ;  /* 0x00000e0000007947 */ /* 0x000fea0003800000 */
.L_x_305:
[----:B------:R-:W2:Y:S02]  /*d470*/  LDG.E.U16 R2, [R2.64] ;  /* 0x0000002402027981 */ /* 0x000ea4000c1e1500 */
[----:B--2---:R-:W0:Y:S02]  /*d480*/  I2F.S16 R0, R2 ;  /* 0x0000000200007306 */ /* 0x004e240000101400 */
[----:B0-----:R-:W-:-:S04]  /*d490*/  F2FP.BF16.PACK_AB R0, RZ, R0 ;  /* 0x00000000ff00723e */ /* 0x001fc800000010ff */
[----:B------:R-:W-:Y:S01]  /*d4a0*/  PRMT R19, R0, 0x7610, R19 ;  /* 0x0000761000137816 */ /* 0x000fe20000000013 */
[----:B------:R-:W-:Y:S05]  /*d4b0*/  BRA `(.L_x_304) ;  /* 0x00000db000007947 */ /* 0x000fea0003800000 */
.L_x_300:
        /* <DEDUP_REMOVED lines=9> */
.L_x_308:
[----:B------:R-:W2:Y:S02]  /*d550*/  LDG.E.U16 R0, [R2.64] ;  /* 0x0000002402007981 */ /* 0x000ea4000c1e1500 */
[----:B--2---:R-:W-:-:S05]  /*d560*/  HADD2.F32 R0, -RZ, R0.H0_H0 ;  /* 0x20000000ff007230 */ /* 0x004fca0000004100 */
[----:B------:R-:W-:-:S04]  /*d570*/  F2FP.BF16.PACK_AB R0, RZ, R0 ;  /* 0x00000000ff00723e */ /* 0x000fc800000010ff */
[----:B------:R-:W-:Y:S01]  /*d580*/  PRMT R19, R0, 0x7610, R19 ;  /* 0x0000761000137816 */ /* 0x000fe20000000013 */
[----:B------:R-:W-:Y:S05]  /*d590*/  BRA `(.L_x_304) ;  /* 0x00000cd000007947 */ /* 0x000fea0003800000 */
.L_x_307:
        /* <DEDUP_REMOVED lines=9> */
.L_x_310:
[----:B------:R-:W2:Y:S02]  /*d630*/  LDG.E.U16 R2, [R2.64] ;  /* 0x0000002402027981 */ /* 0x000ea4000c1e1500 */
[----:B--2---:R-:W-:-:S05]  /*d640*/  HADD2.F32 R0, -RZ, R2.H0_H0 ;  /* 0x20000002ff007230 */ /* 0x004fca0000004100 */
[----:B------:R-:W-:-:S04]  /*d650*/  F2FP.BF16.PACK_AB R0, RZ, R0 ;  /* 0x00000000ff00723e */ /* 0x000fc800000010ff */
[----:B------:R-:W-:Y:S01]  /*d660*/  PRMT R19, R0, 0x7610, R19 ;  /* 0x0000761000137816 */ /* 0x000fe20000000013 */
[----:B------:R-:W-:Y:S05]  /*d670*/  BRA `(.L_x_304) ;  /* 0x00000bf000007947 */ /* 0x000fea0003800000 */
.L_x_309:
[----:B------:R-:W2:Y:S02]  /*d680*/  LDG.E.64 R2, [R2.64] ;  /* 0x0000002402027981 */ /* 0x000ea4000c1e1b00 */
[----:B--2---:R-:W0:Y:S01]  /*d690*/  F2F.F32.F64 R0, R2 ;  /* 0x0000000200007310 */ /* 0x004e220000301000 */
[----:B------:R-:W0:-:S14]  /*d6a0*/  DSETP.GEU.AND P0, PT, |R2|, c[0x2][0x0], PT ;  /* 0x008000000200762a */ /* 0x000e1c0003f0e200 */
[----:B0-----:R-:W-:-:S05]  /*d6b0*/  @!P0 FMUL R0, R0, 1.175494350822287508e-38 ;  /* 0x0080000000008820 */ /* 0x001fca0000400000 */
[----:B------:R-:W-:-:S04]  /*d6c0*/  F2FP.BF16.PACK_AB R0, RZ, R0 ;  /* 0x00000000ff00723e */ /* 0x000fc800000010ff */
[----:B------:R-:W-:Y:S01]  /*d6d0*/  PRMT R19, R0, 0x7610, R19 ;  /* 0x0000761000137816 */ /* 0x000fe20000000013 */
[----:B------:R-:W-:Y:S05]  /*d6e0*/  BRA `(.L_x_304) ;  /* 0x00000b8000007947 */ /* 0x000fea0003800000 */
.L_x_299:
        /* <DEDUP_REMOVED lines=14> */
.L_x_313:
[----:B------:R-:W2:Y:S02]  /*d7d0*/  LDG.E.64 R2, [R2.64] ;  /* 0x0000002402027981 */ /* 0x000ea4000c1e1b00 */
[----:B--2---:R-:W0:Y:S01]  /*d7e0*/  F2F.F32.F64 R0, R2 ;  /* 0x0000000200007310 */ /* 0x004e220000301000 */
[----:B------:R-:W0:-:S14]  /*d7f0*/  DSETP.GEU.AND P0, PT, |R2|, c[0x2][0x0], PT ;  /* 0x008000000200762a */ /* 0x000e1c0003f0e200 */
[----:B0-----:R-:W-:-:S05]  /*d800*/  @!P0 FMUL R0, R0, 1.175494350822287508e-38 ;  /* 0x0080000000008820 */ /* 0x001fca0000400000 */
[----:B------:R-:W-:-:S04]  /*d810*/  F2FP.BF16.PACK_AB R0, RZ, R0 ;  /* 0x00000000ff00723e */ /* 0x000fc800000010ff */
[----:B------:R-:W-:Y:S01]  /*d820*/  PRMT R19, R0, 0x7610, R19 ;  /* 0x0000761000137816 */ /* 0x000fe20000000013 */
[----:B------:R-:W-:Y:S05]  /*d830*/  BRA `(.L_x_304) ;  /* 0x00000a3000007947 */ /* 0x000fea0003800000 */
.L_x_312:
        /* <DEDUP_REMOVED lines=28> */
.L_x_315:
        /* <DEDUP_REMOVED lines=15> */
.L_x_314:
[----:B------:R0:W5:Y:S01]  /*daf0*/  LDG.E.U16 R19, [R2.64] ;  /* 0x0000002402137981 */ /* 0x000162000c1e1500 */
[----:B------:R-:W-:Y:S05]  /*db00*/  BRA `(.L_x_304) ;  /* 0x0000076000007947 */ /* 0x000fea0003800000 */
.L_x_311:
        /* <DEDUP_REMOVED lines=12> */
.L_x_318:
        /* <DEDUP_REMOVED lines=21> */
.L_x_322:
[----:B------:R-:W-:Y:S05]  /*dd20*/  BSYNC B1 ;  /* 0x0000000000017941 */ /* 0x000fea0003800000 */
.L_x_321:
[----:B------:R-:W-:Y:S01]  /*dd30*/  LEA R3, R0, 0x3b800000, 0x17 ;  /* 0x3b80000000037811 */ /* 0x000fe200078eb8ff */
[----:B------:R-:W-:-:S05]  /*dd40*/  IMAD.SHL.U32 R0, R2, 0x100000, RZ ;  /* 0x0010000002007824 */ /* 0x000fca00078e00ff */
[----:B------:R-:W-:Y:S02]  /*dd50*/  LOP3.LUT R0, R3, R0, R4, 0xfe, !PT ;  /* 0x0000000003007212 */ /* 0x000fe400078efe04 */
.L_x_320:
[----:B------:R-:W-:Y:S05]  /*dd60*/  BSYNC B0 ;  /* 0x0000000000007941 */ /* 0x000fea0003800000 */
.L_x_319:
[----:B------:R-:W-:-:S04]  /*dd70*/  F2FP.BF16.PACK_AB R0, RZ, R0 ;  /* 0x00000000ff00723e */ /* 0x000fc800000010ff */
[----:B------:R-:W-:Y:S01]  /*dd80*/  PRMT R19, R0, 0x7610, R19 ;  /* 0x0000761000137816 */ /* 0x000fe20000000013 */
[----:B------:R-:W-:Y:S05]  /*dd90*/  BRA `(.L_x_304) ;  /* 0x000004d000007947 */ /* 0x000fea0003800000 */
.L_x_317:
        /* <DEDUP_REMOVED lines=21> */
.L_x_326:
[----:B------:R-:W-:Y:S05]  /*def0*/  BSYNC B1 ;  /* 0x0000000000017941 */ /* 0x000fea0003800000 */
.L_x_325:
[----:B------:R-:W-:Y:S01]  /*df00*/  LEA R3, R0, 0x37800000, 0x17 ;  /* 0x3780000000037811 */ /* 0x000fe200078eb8ff */
[----:B------:R-:W-:-:S05]  /*df10*/  IMAD.SHL.U32 R0, R2, 0x200000, RZ ;  /* 0x0020000002007824 */ /* 0x000fca00078e00ff */
[----:B------:R-:W-:Y:S02]  /*df20*/  LOP3.LUT R0, R3, R0, R4, 0xfe, !PT ;  /* 0x0000000003007212 */ /* 0x000fe400078efe04 */
.L_x_324:
[----:B------:R-:W-:Y:S05]  /*df30*/  BSYNC B0 ;  /* 0x0000000000007941 */ /* 0x000fea0003800000 */
.L_x_323:
[----:B------:R-:W-:-:S04]  /*df40*/  F2FP.BF16.PACK_AB R0, RZ, R0 ;  /* 0x00000000ff00723e */ /* 0x000fc800000010ff */
[----:B------:R-:W-:Y:S01]  /*df50*/  PRMT R19, R0, 0x7610, R19 ;  /* 0x0000761000137816 */ /* 0x000fe20000000013 */
[----:B------:R-:W-:Y:S05]  /*df60*/  BRA `(.L_x_304) ;  /* 0x0000030000007947 */ /* 0x000fea0003800000 */
.L_x_316:
        /* <DEDUP_REMOVED lines=14> */
.L_x_330:
[----:B------:R-:W-:Y:S05]  /*e050*/  BSYNC B0 ;  /* 0x0000000000007941 */ /* 0x000fea0003800000 */
.L_x_329:
[----:B------:R-:W-:-:S04]  /*e060*/  F2FP.BF16.PACK_AB R0, RZ, R0 ;  /* 0x00000000ff00723e */ /* 0x000fc800000010ff */
[----:B------:R-:W-:Y:S01]  /*e070*/  PRMT R19, R0, 0x7610, R19 ;  /* 0x0000761000137816 */ /* 0x000fe20000000013 */
[----:B------:R-:W-:Y:S05]  /*e080*/  BRA `(.L_x_304) ;  /* 0x000001e000007947 */ /* 0x000fea0003800000 */
.L_x_303:
        /* <DEDUP_REMOVED lines=21> */
.L_x_328:
[----:B------:R-:W2:Y:S02]  /*e1e0*/  LDG.E.64 R2, [R2.64] ;  /* 0x0000002402027981 */ /* 0x000ea4000c1e1b00 */
[----:B--2---:R-:W0:Y:S02]  /*e1f0*/  I2F.U64 R0, R2 ;  /* 0x0000000200007312 */ /* 0x004e240000301000 */
[----:B0-----:R-:W-:-:S04]  /*e200*/  F2FP.BF16.PACK_AB R0, RZ, R0 ;  /* 0x00000000ff00723e */ /* 0x001fc800000010ff */
[----:B------:R-:W-:Y:S01]  /*e210*/  PRMT R19, R0, 0x7610, R19 ;  /* 0x0000761000137816 */ /* 0x000fe20000000013 */
[----:B------:R-:W-:Y:S05]  /*e220*/  BRA `(.L_x_304) ;  /* 0x0000004000007947 */ /* 0x000fea0003800000 */
.L_x_327:
[----:B------:R-:W2:Y:S02]  /*e230*/  LDG.E R2, [R2.64] ;  /* 0x0000002402027981 */ /* 0x000ea4000c1e1900 */
[----:B--2---:R-:W0:Y:S02]  /*e240*/  I2F.U32 R0, R2 ;  /* 0x0000000200007306 */ /* 0x004e240000201000 */
[----:B0-----:R-:W-:-:S04]  /*e250*/  F2FP.BF16.PACK_AB R0, RZ, R0 ;  /* 0x00000000ff00723e */ /* 0x001fc800000010ff */
[----:B------:R-:W-:Y:S02]  /*e260*/  PRMT R19, R0, 0x7610, R19 ;  /* 0x0000761000137816 */ /* 0x000fe40000000013 */
.L_x_304:
        /* <DEDUP_REMOVED lines=18> */
.L_x_334:
[----:B------:R-:W2:Y:S02]  /*e390*/  LDG.E.U8 R2, [R2.64] ;  /* 0x0000002402027981 */ /* 0x000ea4000c1e1100 */
[----:B--2---:R-:W0:Y:S02]  /*e3a0*/  I2F.U16 R0, R2 ;  /* 0x0000000200007306 */ /* 0x004e240000101000 */
[----:B0-----:R-:W-:Y:S01]  /*e3b0*/  F2FP.BF16.PACK_AB R0, RZ, R0 ;  /* 0x00000000ff00723e */ /* 0x001fe200000010ff */
[----:B------:R-:W-:Y:S05]  /*e3c0*/  BRA `(.L_x_336) ;  /* 0x00000e3000007947 */ /* 0x000fea0003800000 */
.L_x_333:
        /* <DEDUP_REMOVED lines=10> */
.L_x_338:
[----:B------:R-:W2:Y:S02]  /*e470*/  LDG.E R2, [R2.64] ;  /* 0x0000002402027981 */ /* 0x000ea4000c1e1900 */
[----:B--2---:R-:W0:Y:S02]  /*e480*/  I2F R0, R2 ;  /* 0x0000000200007306 */ /* 0x004e240000201400 */
[----:B0-----:R-:W-:Y:S01]  /*e490*/  F2FP.BF16.PACK_AB R0, RZ, R0 ;  /* 0x00000000ff00723e */ /* 0x001fe200000010ff */
[----:B------:R-:W-:Y:S05]  /*e4a0*/  BRA `(.L_x_336) ;  /* 0x00000d5000007947 */ /* 0x000fea0003800000 */
.L_x_337:
[----:B------:R-:W2:Y:S02]  /*e4b0*/  LDG.E.U16 R2, [R2.64] ;  /* 0x0000002402027981 */ /* 0x000ea4000c1e1500 */
[----:B--2---:R-:W0:Y:S02]  /*e4c0*/  I2F.S16 R0, R2 ;  /* 0x0000000200007306 */ /* 0x004e240000101400 */
[----:B0-----:R-:W-:Y:S01]  /*e4d0*/  F2FP.BF16.PACK_AB R0, RZ, R0 ;  /* 0x00000000ff00723e */ /* 0x001fe200000010ff */
[----:B------:R-:W-:Y:S05]  /*e4e0*/  BRA `(.L_x_336) ;  /* 0x00000d1000007947 */ /* 0x000fea0003800000 */
.L_x_332:
        /* <DEDUP_REMOVED lines=9> */
.L_x_340:
[----:B------:R-:W2:Y:S02]  /*e580*/  LDG.E.U16 R0, [R2.64] ;  /* 0x0000002402007981 */ /* 0x000ea4000c1e1500 */
[----:B--2---:R-:W-:-:S05]  /*e590*/  HADD2.F32 R0, -RZ, R0.H0_H0 ;  /* 0x20000000ff007230 */ /* 0x004fca0000004100 */
[----:B------:R-:W-:Y:S01]  /*e5a0*/  F2FP.BF16.PACK_AB R0, RZ, R0 ;  /* 0x00000000ff00723e */ /* 0x000fe200000010ff */
[----:B------:R-:W-:Y:S05]  /*e5b0*/  BRA `(.L_x_336) ;  /* 0x00000c4000007947 */ /* 0x000fea0003800000 */
.L_x_339:
        /* <DEDUP_REMOVED lines=9> */
.L_x_342:
[----:B------:R-:W2:Y:S02]  /*e650*/  LDG.E.U16 R2, [R2.64] ;  /* 0x0000002402027981 */ /* 0x000ea4000c1e1500 */
[----:B--2---:R-:W-:-:S05]  /*e660*/  HADD2.F32 R0, -RZ, R2.H0_H0 ;  /* 0x20000002ff007230 */ /* 0x004fca0000004100 */
[----:B------:R-:W-:Y:S01]  /*e670*/  F2FP.BF16.PACK_AB R0, RZ, R0 ;  /* 0x00000000ff00723e */ /* 0x000fe200000010ff */
[----:B------:R-:W-:Y:S05]  /*e680*/  BRA `(.L_x_336) ;  /* 0x00000b7000007947 */ /* 0x000fea0003800000 */
.L_x_341:
[----:B------:R-:W2:Y:S02]  /*e690*/  LDG.E.64 R2, [R2.64] ;  /* 0x0000002402027981 */ /* 0x000ea4000c1e1b00 */
[----:B--2---:R-:W0:Y:S01]  /*e6a0*/  F2F.F32.F64 R0, R2 ;  /* 0x0000000200007310 */ /* 0x004e220000301000 */
[----:B------:R-:W0:-:S14]  /*e6b0*/  DSETP.GEU.AND P0, PT, |R2|, c[0x2][0x0], PT ;  /* 0x008000000200762a */ /* 0x000e1c0003f0e200 */
[----:B0-----:R-:W-:-:S05]  /*e6c0*/  @!P0 FMUL R0, R0, 1.175494350822287508e-38 ;  /* 0x0080000000008820 */ /* 0x001fca0000400000 */
[----:B------:R-:W-:Y:S01]  /*e6d0*/  F2FP.BF16.PACK_AB R0, RZ, R0 ;  /* 0x00000000ff00723e */ /* 0x000fe200000010ff */
[----:B------:R-:W-:Y:S05]  /*e6e0*/  BRA `(.L_x_336) ;  /* 0x00000b1000007947 */ /* 0x000fea0003800000 */
.L_x_331:
        /* <DEDUP_REMOVED lines=13> */
.L_x_345:
[----:B------:R-:W2:Y:S02]  /*e7c0*/  LDG.E.64 R2, [R2.64] ;  /* 0x0000002402027981 */ /* 0x000ea4000c1e1b00 */
[----:B--2---:R-:W0:Y:S01]  /*e7d0*/  F2F.F32.F64 R0, R2 ;  /* 0x0000000200007310 */ /* 0x004e220000301000 */
[----:B------:R-:W0:-:S14]  /*e7e0*/  DSETP.GEU.AND P0, PT, |R2|, c[0x2][0x0], PT ;  /* 0x008000000200762a */ /* 0x000e1c0003f0e200 */
[----:B0-----:R-:W-:-:S05]  /*e7f0*/  @!P0 FMUL R0, R0, 1.175494350822287508e-38 ;  /* 0x0080000000008820 */ /* 0x001fca0000400000 */
[----:B------:R-:W-:Y:S01]  /*e800*/  F2FP.BF16.PACK_AB R0, RZ, R0 ;  /* 0x00000000ff00723e */ /* 0x000fe200000010ff */
[----:B------:R-:W-:Y:S05]  /*e810*/  BRA `(.L_x_336) ;  /* 0x000009e000007947 */ /* 0x000fea0003800000 */
.L_x_344:
        /* <DEDUP_REMOVED lines=28> */
.L_x_347:
        /* <DEDUP_REMOVED lines=15> */
.L_x_346:
[----:B------:R0:W5:Y:S01]  /*ead0*/  LDG.E.U16 R0, [R2.64] ;  /* 0x0000002402007981 */ /* 0x000162000c1e1500 */
[----:B------:R-:W-:Y:S05]  /*eae0*/  BRA `(.L_x_336) ;  /* 0x0000071000007947 */ /* 0x000fea0003800000 */
.L_x_343:
        /* <DEDUP_REMOVED lines=12> */
.L_x_350:
        /* <DEDUP_REMOVED lines=21> */
.L_x_354:
[----:B------:R-:W-:Y:S05]  /*ed00*/  BSYNC B1 ;  /* 0x0000000000017941 */ /* 0x000fea0003800000 */
.L_x_353:
[----:B------:R-:W-:Y:S01]  /*ed10*/  LEA R3, R0, 0x3b800000, 0x17 ;  /* 0x3b80000000037811 */ /* 0x000fe200078eb8ff */
[----:B------:R-:W-:-:S05]  /*ed20*/  IMAD.SHL.U32 R0, R2, 0x100000, RZ ;  /* 0x0010000002007824 */ /* 0x000fca00078e00ff */
[----:B------:R-:W-:Y:S02]  /*ed30*/  LOP3.LUT R0, R3, R0, R4, 0xfe, !PT ;  /* 0x0000000003007212 */ /* 0x000fe400078efe04 */
.L_x_352:
[----:B------:R-:W-:Y:S05]  /*ed40*/  BSYNC B0 ;  /* 0x0000000000007941 */ /* 0x000fea0003800000 */
.L_x_351:
[----:B------:R-:W-:Y:S01]  /*ed50*/  F2FP.BF16.PACK_AB R0, RZ, R0 ;  /* 0x00000000ff00723e */ /* 0x000fe200000010ff */
[----:B------:R-:W-:Y:S05]  /*ed60*/  BRA `(.L_x_336) ;  /* 0x0000049000007947 */ /* 0x000fea0003800000 */
.L_x_349:
        /* <DEDUP_REMOVED lines=21> */
.L_x_358:
[----:B------:R-:W-:Y:S05]  /*eec0*/  BSYNC B1 ;  /* 0x0000000000017941 */ /* 0x000fea0003800000 */
.L_x_357:
[----:B------:R-:W-:Y:S01]  /*eed0*/  LEA R3, R0, 0x37800000, 0x17 ;  /* 0x3780000000037811 */ /* 0x000fe200078eb8ff */
[----:B------:R-:W-:-:S05]  /*eee0*/  IMAD.SHL.U32 R0, R2, 0x200000, RZ ;  /* 0x0020000002007824 */ /* 0x000fca00078e00ff */
[----:B------:R-:W-:Y:S02]  /*eef0*/  LOP3.LUT R0, R3, R0, R4, 0xfe, !PT ;  /* 0x0000000003007212 */ /* 0x000fe400078efe04 */
.L_x_356:
[----:B------:R-:W-:Y:S05]  /*ef00*/  BSYNC B0 ;  /* 0x0000000000007941 */ /* 0x000fea0003800000 */
.L_x_355:
[----:B------:R-:W-:Y:S01]  /*ef10*/  F2FP.BF16.PACK_AB R0, RZ, R0 ;  /* 0x00000000ff00723e */ /* 0x000fe200000010ff */
[----:B------:R-:W-:Y:S05]  /*ef20*/  BRA `(.L_x_336) ;  /* 0x000002d000007947 */ /* 0x000fea0003800000 */
.L_x_348:
        /* <DEDUP_REMOVED lines=14> */
.L_x_362:
[----:B------:R-:W-:Y:S05]  /*f010*/  BSYNC B0 ;  /* 0x0000000000007941 */ /* 0x000fea0003800000 */
.L_x_361:
[----:B------:R-:W-:Y:S01]  /*f020*/  F2FP.BF16.PACK_AB R0, RZ, R0 ;  /* 0x00000000ff00723e */ /* 0x000fe200000010ff */
[----:B------:R-:W-:Y:S05]  /*f030*/  BRA `(.L_x_336) ;  /* 0x000001c000007947 */ /* 0x000fea0003800000 */
.L_x_335:
        /* <DEDUP_REMOVED lines=21> */
.L_x_360:
[----:B------:R-:W2:Y:S02]  /*f190*/  LDG.E.64 R2, [R2.64] ;  /* 0x0000002402027981 */ /* 0x000ea4000c1e1b00 */
[----:B--2---:R-:W0:Y:S02]  /*f1a0*/  I2F.U64 R0, R2 ;  /* 0x0000000200007312 */ /* 0x004e240000301000 */
[----:B0-----:R-:W-:Y:S01]  /*f1b0*/  F2FP.BF16.PACK_AB R0, RZ, R0 ;  /* 0x00000000ff00723e */ /* 0x001fe200000010ff */
[----:B------:R-:W-:Y:S05]  /*f1c0*/  BRA `(.L_x_336) ;  /* 0x0000003000007947 */ /* 0x000fea0003800000 */
.L_x_359:
[----:B------:R-:W2:Y:S02]  /*f1d0*/  LDG.E R2, [R2.64] ;  /* 0x0000002402027981 */ /* 0x000ea4000c1e1900 */
[----:B--2---:R-:W0:Y:S02]  /*f1e0*/  I2F.U32 R0, R2 ;  /* 0x0000000200007306 */ /* 0x004e240000201000 */
[----:B0-----:R-:W-:-:S06]  /*f1f0*/  F2FP.BF16.PACK_AB R0, RZ, R0 ;  /* 0x00000000ff00723e */ /* 0x001fcc00000010ff */
.L_x_336:
        /* <DEDUP_REMOVED lines=23> */
[----:B0-----:R-:W-:Y:S01]  /*f370*/  STG.E.U8 [R16.64], R3 ;  /* 0x0000000310007986 */ /* 0x001fe2000c101124 */
[----:B------:R-:W-:Y:S05]  /*f380*/  EXIT ;  /* 0x000000000000794d */ /* 0x000fea0003800000 */
.L_x_366:
[----:B------:R-:W-:-:S06]  /*f390*/  PRMT R3, RZ, 0x5410, R19 ;  /* 0x00005410ff037816 */ /* 0x000fcc0000000013 */
[----:B------:R-:W0:Y:S02]  /*f3a0*/  F2I.S64.TRUNC R2, R3 ;  /* 0x0000000300027311 */ /* 0x000e24000020d900 */
[----:B0-----:R-:W-:Y:S01]  /*f3b0*/  STG.E.U8 [R16.64], R2 ;  /* 0x0000000210007986 */ /* 0x001fe2000c101124 */
[----:B------:R-:W-:Y:S05]  /*f3c0*/  EXIT ;  /* 0x000000000000794d */ /* 0x000fea0003800000 */
.L_x_365:
        /* <DEDUP_REMOVED lines=8> */
[----:B0-----:R-:W-:Y:S01]  /*f450*/  STG.E.64 [R16.64], R2 ;  /* 0x0000000210007986 */ /* 0x001fe2000c101b24 */
[----:B------:R-:W-:Y:S05]  /*f460*/  EXIT ;  /* 0x000000000000794d */ /* 0x000fea0003800000 */
.L_x_369:
[----:B------:R-:W-:-:S06]  /*f470*/  PRMT R19, RZ, 0x5410, R19 ;  /* 0x00005410ff137816 */ /* 0x000fcc0000000013 */
[----:B------:R-:W0:Y:S02]  /*f480*/  F2I.FTZ.TRUNC.NTZ R19, R19 ;  /* 0x0000001300137305 */ /* 0x000e24000021f100 */
[----:B0-----:R-:W-:Y:S01]  /*f490*/  STG.E [R16.64], R19 ;  /* 0x0000001310007986 */ /* 0x001fe2000c101924 */
[----:B------:R-:W-:Y:S05]  /*f4a0*/  EXIT ;  /* 0x000000000000794d */ /* 0x000fea0003800000 */
.L_x_368:
[----:B------:R-:W-:-:S06]  /*f4b0*/  PRMT R19, RZ, 0x5410, R19 ;  /* 0x00005410ff137816 */ /* 0x000fcc0000000013 */
[----:B------:R-:W0:Y:S02]  /*f4c0*/  F2I.FTZ.TRUNC.NTZ R19, R19 ;  /* 0x0000001300137305 */ /* 0x000e24000021f100 */
[----:B0-----:R-:W-:Y:S01]  /*f4d0*/  STG.E.U16 [R16.64], R19 ;  /* 0x0000001310007986 */ /* 0x001fe2000c101524 */
[----:B------:R-:W-:Y:S05]  /*f4e0*/  EXIT ;  /* 0x000000000000794d */ /* 0x000fea0003800000 */
.L_x_364:
[----:B------:R-:W-:-:S13]  /*f4f0*/  ISETP.GT.AND P0, PT, R4, 0x6, PT ;  /* 0x000000060400780c */ /* 0x000fda0003f04270 */
[----:B------:R-:W-:Y:S05]  /*f500*/  @P0 BRA `(.L_x_370) ;  /* 0x000000b000000947 */ /* 0x000fea0003800000 */
[----:B------:R-:W-:-:S13]  /*f510*/  ISETP.NE.AND P0, PT, R4, 0x5, PT ;  /* 0x000000050400780c */ /* 0x000fda0003f05270 */
[----:B------:R-:W-:Y:S05]  /*f520*/  @!P0 BRA `(.L_x_371) ;  /* 0x0000005000008947 */ /* 0x000fea0003800000 */
[----:B------:R-:W-:-:S13]  /*f530*/  ISETP.NE.AND P0, PT, R4, 0x6, PT ;  /* 0x000000060400780c */ /* 0x000fda0003f05270 */
[----:B------:R-:W-:Y:S05]  /*f540*/  @P0 BRA `(.L_x_367) ;  /* 0x00000b1000000947 */ /* 0x000fea0003800000 */
[----:B------:R-:W-:-:S05]  /*f550*/  PRMT R19, RZ, 0x5410, R19 ;  /* 0x00005410ff137816 */ /* 0x000fca0000000013 */
[----:B------:R-:W-:Y:S01]  /*f560*/  STG.E [R16.64], R19 ;  /* 0x0000001310007986 */ /* 0x000fe2000c101924 */
[----:B------:R-:W-:Y:S05]  /*f570*/  EXIT ;  /* 0x000000000000794d */ /* 0x000fea0003800000 */
.L_x_371:
[----:B------:R-:W-:-:S04]  /*f580*/  PRMT R0, RZ, 0x5410, R19 ;  /* 0x00005410ff007816 */ /* 0x000fc80000000013 */
[----:B------:R-:W-:-:S05]  /*f590*/  F2FP.PACK_AB R0, RZ, R0 ;  /* 0x00000000ff00723e */ /* 0x000fca00000000ff */
[----:B------:R-:W-:Y:S01]  /*f5a0*/  STG.E.U16 [R16.64], R0 ;  /* 0x0000000010007986 */ /* 0x000fe2000c101524 */
[----:B------:R-:W-:Y:S05]  /*f5b0*/  EXIT ;  /* 0x000000000000794d */ /* 0x000fea0003800000 */
.L_x_370:
        /* <DEDUP_REMOVED lines=8> */
[----:B------:R-:W-:Y:S01]  /*f640*/  STG.E.64 [R16.64], R2 ;  /* 0x0000000210007986 */ /* 0x000fe2000c101b24 */
[----:B------:R-:W-:Y:S05]  /*f650*/  EXIT ;  /* 0x000000000000794d */ /* 0x000fea0003800000 */
.L_x_373:
[----:B------:R-:W-:-:S04]  /*f660*/  PRMT R19, RZ, 0x5410, R19 ;  /* 0x00005410ff137816 */ /* 0x000fc80000000013 */
[----:B------:R-:W-:-:S04]  /*f670*/  F2FP.PACK_AB R3, RZ, R19 ;  /* 0x00000013ff03723e */ /* 0x000fc800000000ff */
[----:B------:R-:W-:-:S05]  /*f680*/  PRMT R3, R3, 0x5410, RZ ;  /* 0x0000541003037816 */ /* 0x000fca00000000ff */
[----:B------:R-:W-:Y:S01]  /*f690*/  STG.E [R16.64], R3 ;  /* 0x0000000310007986 */ /* 0x000fe2000c101924 */
[----:B------:R-:W-:Y:S05]  /*f6a0*/  EXIT ;  /* 0x000000000000794d */ /* 0x000fea0003800000 */
.L_x_372:
[----:B------:R-:W-:-:S05]  /*f6b0*/  PRMT R2, RZ, 0x5410, R19 ;  /* 0x00005410ff027816 */ /* 0x000fca0000000013 */
[----:B------:R-:W-:-:S06]  /*f6c0*/  FMUL.FTZ R2, R2, 1 ;  /* 0x3f80000002027820 */ /* 0x000fcc0000410000 */
[----:B------:R-:W0:Y:S02]  /*f6d0*/  F2F.F64.F32 R2, R2 ;  /* 0x0000000200027310 */ /* 0x000e240000201800 */
[----:B0-----:R-:W-:Y:S01]  /*f6e0*/  STG.E.64 [R16.64], R2 ;  /* 0x0000000210007986 */ /* 0x001fe2000c101b24 */
[----:B------:R-:W-:Y:S05]  /*f6f0*/  EXIT ;  /* 0x000000000000794d */ /* 0x000fea0003800000 */
.L_x_363:
        /* <DEDUP_REMOVED lines=11> */
[----:B------:R-:W-:Y:S01]  /*f7b0*/  STG.E.U8 [R16.64], R3 ;  /* 0x0000000310007986 */ /* 0x000fe2000c101124 */
[----:B------:R-:W-:Y:S05]  /*f7c0*/  EXIT ;  /* 0x000000000000794d */ /* 0x000fea0003800000 */
.L_x_376:
[----:B------:R-:W-:Y:S01]  /*f7d0*/  PRMT R19, RZ, 0x5410, R19 ;  /* 0x00005410ff137816 */ /* 0x000fe20000000013 */
[----:B------:R-:W-:-:S04]  /*f7e0*/  CS2R R6, SRZ ;  /* 0x0000000000067805 */ /* 0x000fc8000001ff00 */
[----:B------:R-:W-:-:S06]  /*f7f0*/  FMUL.FTZ R4, R19, 1 ;  /* 0x3f80000013047820 */ /* 0x000fcc0000410000 */
[----:B------:R-:W0:Y:S02]  /*f800*/  F2F.F64.F32 R4, R4 ;  /* 0x0000000400047310 */ /* 0x000e240000201800 */
[----:B0-----:R-:W-:Y:S01]  /*f810*/  STG.E.128 [R16.64], R4 ;  /* 0x0000000410007986 */ /* 0x001fe2000c101d24 */
[----:B------:R-:W-:Y:S05]  /*f820*/  EXIT ;  /* 0x000000000000794d */ /* 0x000fea0003800000 */
.L_x_375:
        /* <DEDUP_REMOVED lines=21> */
.L_x_380:
[----:B------:R-:W-:Y:S05]  /*f980*/  BSYNC B0 ;  /* 0x0000000000007941 */ /* 0x000fea0003800000 */
.L_x_379:
[----:B------:R-:W-:-:S05]  /*f990*/  LOP3.LUT R3, R0, R3, RZ, 0xfc, !PT ;  /* 0x0000000300037212 */ /* 0x000fca00078efcff */
[----:B------:R-:W-:Y:S01]  /*f9a0*/  STG.E.U8 [R16.64], R3 ;  /* 0x0000000310007986 */ /* 0x000fe2000c101124 */
[----:B------:R-:W-:Y:S05]  /*f9b0*/  EXIT ;  /* 0x000000000000794d */ /* 0x000fea0003800000 */
.L_x_378:
        /* <DEDUP_REMOVED lines=13> */
.L_x_382:
[----:B------:R-:W-:Y:S01]  /*fa90*/  IMAD.MOV.U32 R0, RZ, RZ, 0x7f ;  /* 0x0000007fff007424 */ /* 0x000fe200078e00ff */
[----:B------:R-:W-:-:S04]  /*faa0*/  ISETP.GT.U32.AND P0, PT, R2, 0x7f800000, PT ;  /* 0x7f8000000200780c */ /* 0x000fc80003f04070 */
[----:B------:R-:W-:-:S04]  /*fab0*/  SEL R0, R0, 0x7c, P0 ;  /* 0x0000007c00007807 */ /* 0x000fc80000000000 */
.L_x_383:
[----:B------:R-:W-:Y:S05]  /*fac0*/  BSYNC B0 ;  /* 0x0000000000007941 */ /* 0x000fea0003800000 */
.L_x_381:
[----:B------:R-:W-:-:S04]  /*fad0*/  LOP3.LUT R2, R19, 0x80000000, RZ, 0xc0, !PT ;  /* 0x8000000013027812 */ /* 0x000fc800078ec0ff */
[----:B------:R-:W-:-:S04]  /*fae0*/  SHF.R.U32.HI R3, RZ, 0x18, R2 ;  /* 0x00000018ff037819 */ /* 0x000fc80000011602 */
[----:B------:R-:W-:-:S05]  /*faf0*/  LOP3.LUT R3, R0, R3, RZ, 0xfc, !PT ;  /* 0x0000000300037212 */ /* 0x000fca00078efcff */
[----:B------:R-:W-:Y:S01]  /*fb00*/  STG.E.U8 [R16.64], R3 ;  /* 0x0000000310007986 */ /* 0x000fe2000c101124 */
[----:B------:R-:W-:Y:S05]  /*fb10*/  EXIT ;  /* 0x000000000000794d */ /* 0x000fea0003800000 */
.L_x_377:
[----:B------:R-:W-:Y:S01]  /*fb20*/  STG.E.U16 [R16.64], R19 ;  /* 0x0000001310007986 */ /* 0x000fe2000c101524 */
[----:B------:R-:W-:Y:S05]  /*fb30*/  EXIT ;  /* 0x000000000000794d */ /* 0x000fea0003800000 */
.L_x_374:
        /* <DEDUP_REMOVED lines=10> */
[----:B0-----:R-:W-:Y:S01]  /*fbe0*/  STG.E.U16 [R16.64], R3 ;  /* 0x0000000310007986 */ /* 0x001fe2000c101524 */
[----:B------:R-:W-:Y:S05]  /*fbf0*/  EXIT ;  /* 0x000000000000794d */ /* 0x000fea0003800000 */
.L_x_386:
        /* <DEDUP_REMOVED lines=17> */
.L_x_389:
[----:B------:R-:W-:-:S04]  /*fd10*/  LOP3.LUT R2, R19, 0x80000000, RZ, 0xc0, !PT ;  /* 0x8000000013027812 */ /* 0x000fc800078ec0ff */
[----:B------:R-:W-:-:S04]  /*fd20*/  SHF.R.U32.HI R3, RZ, 0x18, R2 ;  /* 0x00000018ff037819 */ /* 0x000fc80000011602 */
[----:B------:R-:W-:-:S04]  /*fd30*/  LOP3.LUT R0, R0, R3, RZ, 0xfc, !PT ;  /* 0x0000000300007212 */ /* 0x000fc800078efcff */
[----:B------:R-:W-:Y:S02]  /*fd40*/  PRMT R8, R0, 0x7610, R8 ;  /* 0x0000761000087816 */ /* 0x000fe40000000008 */
.L_x_388:
[----:B------:R-:W-:Y:S05]  /*fd50*/  BSYNC B0 ;  /* 0x0000000000007941 */ /* 0x000fea0003800000 */
.L_x_387:
[----:B------:R-:W-:Y:S01]  /*fd60*/  STG.E.U8 [R16.64], R8 ;  /* 0x0000000810007986 */ /* 0x000fe2000c101124 */
[----:B------:R-:W-:Y:S05]  /*fd70*/  EXIT ;  /* 0x000000000000794d */ /* 0x000fea0003800000 */
.L_x_385:
        /* <DEDUP_REMOVED lines=17> */
.L_x_392:
[----:B------:R-:W-:-:S04]  /*fe90*/  LOP3.LUT R2, R19, 0x80000000, RZ, 0xc0, !PT ;  /* 0x8000000013027812 */ /* 0x000fc800078ec0ff */
[----:B------:R-:W-:-:S04]  /*fea0*/  SHF.R.U32.HI R3, RZ, 0x18, R2 ;  /* 0x00000018ff037819 */ /* 0x000fc80000011602 */
[----:B------:R-:W-:-:S04]  /*feb0*/  LOP3.LUT R0, R0, R3, RZ, 0xfc, !PT ;  /* 0x0000000300007212 */ /* 0x000fc800078efcff */
[----:B------:R-:W-:Y:S02]  /*fec0*/  PRMT R8, R0, 0x7610, R8 ;  /* 0x0000761000087816 */ /* 0x000fe40000000008 */
.L_x_391:
[----:B------:R-:W-:Y:S05]  /*fed0*/  BSYNC B0 ;  /* 0x0000000000007941 */ /* 0x000fea0003800000 */
.L_x_390:
[----:B------:R-:W-:Y:S01]  /*fee0*/  STG.E.U8 [R16.64], R8 ;  /* 0x0000000810007986 */ /* 0x000fe2000c101124 */
[----:B------:R-:W-:Y:S05]  /*fef0*/  EXIT ;  /* 0x000000000000794d */ /* 0x000fea0003800000 */
.L_x_384:
        /* <DEDUP_REMOVED lines=20> */
[----:B------:R-:W-:Y:S01]  /*10040*/  STG.E.U8 [R16.64], R3 ;  /* 0x0000000310007986 */ /* 0x000fe2000c101124 */
[----:B------:R-:W-:Y:S05]  /*10050*/  EXIT ;  /* 0x000000000000794d */ /* 0x000fea0003800000 */
.L_x_367:
        /* <DEDUP_REMOVED lines=19> */
[----:B------:R-:W-:Y:S05]  /*10190*/  EXIT ;  /* 0x000000000000794d */ /* 0x000fea0003800000 */
.L_x_394:
[----:B------:R-:W-:-:S06]  /*101a0*/  PRMT R2, RZ, 0x5410, R19 ;  /* 0x00005410ff027816 */ /* 0x000fcc0000000013 */
[----:B------:R-:W0:Y:S02]  /*101b0*/  F2I.U64.TRUNC R2, R2 ;  /* 0x0000000200027311 */ /* 0x000e24000020d800 */
[----:B0-----:R-:W-:Y:S01]  /*101c0*/  STG.E.64 [R16.64], R2 ;  /* 0x0000000210007986 */ /* 0x001fe2000c101b24 */
[----:B------:R-:W-:Y:S05]  /*101d0*/  EXIT ;  /* 0x000000000000794d */ /* 0x000fea0003800000 */
.L_x_393:
[----:B------:R-:W-:-:S06]  /*101e0*/  PRMT R19, RZ, 0x5410, R19 ;  /* 0x00005410ff137816 */ /* 0x000fcc0000000013 */
[----:B------:R-:W0:Y:S02]  /*101f0*/  F2I.FTZ.U32.TRUNC.NTZ R19, R19 ;  /* 0x0000001300137305 */ /* 0x000e24000021f000 */
[----:B0-----:R-:W-:Y:S01]  /*10200*/  STG.E [R16.64], R19 ;  /* 0x0000001310007986 */ /* 0x001fe2000c101924 */
[----:B------:R-:W-:Y:S05]  /*10210*/  EXIT ;  /* 0x000000000000794d */ /* 0x000fea0003800000 */
.L_x_395:
[----:B------:R-:W-:-:S00]  /*10220*/  BRA `(.L_x_395) ;  /* 0xfffffff000007947 */ /* 0x000fc0000383ffff */
[----:B------:R-:W-:-:S00]  /*10230*/  NOP ;  /* 0x0000000000007918 */ /* 0x000fc00000000000 */
        /* <DEDUP_REMOVED lines=12> */
.L_x_7590:


//--------------------- .text._ZN2at6native27unrolled_elementwise_kernelIZZZNS0_44_GLOBAL__N__40a83637_7_Lerp_cu_1520ed90_301318lerp_scalar_kernelERNS_18TensorIteratorBaseERKN3c106ScalarEENKUlvE0_clEvENKUlvE2_clEvEUlNS5_8BFloat16ESB_E_St5arrayIPcLm3EELi4E23TrivialOffsetCalculatorILi2EjESG_ILi1EjENS0_6memory12LoadWithCastILi2EEENSJ_13StoreWithCastILi1EEEEEviT_T0_T2_T3_T4_T5_ --------------------------
	.section	.text._ZN2at6native27unrolled_elementwise_kernelIZZZNS0_44_GLOBAL__N__40a83637_7_Lerp_cu_1520ed90_301318lerp_scalar_kernelERNS_18TensorIteratorBaseERKN3c106ScalarEENKUlvE0_clEvENKUlvE2_clEvEUlNS5_8BFloat16ESB_E_St5arrayIPcLm3EELi4E23TrivialOffsetCalculatorILi2EjESG_ILi1EjENS0_6memory12LoadWithCastILi2EEENSJ_13StoreWithCastILi1EEEEEviT_T0_T2_T3_T4_T5_,"ax",@progbits
	.sectioninfo	@"SHI_REGISTERS=31"
	.align	128
        .global         _ZN2at6native27unrolled_elementwise_kernelIZZZNS0_44_GLOBAL__N__40a83637_7_Lerp_cu_1520ed90_301318lerp_scalar_kernelERNS_18TensorIteratorBaseERKN3c106ScalarEENKUlvE0_clEvENKUlvE2_clEvEUlNS5_8BFloat16ESB_E_St5arrayIPcLm3EELi4E23TrivialOffsetCalculatorILi2EjESG_ILi1EjENS0_6memory12LoadWithCastILi2EEENSJ_13StoreWithCastILi1EEEEEviT_T0_T2_T3_T4_T5_
        .type           _ZN2at6native27unrolled_elementwise_kernelIZZZNS0_44_GLOBAL__N__40a83637_7_Lerp_cu_1520ed90_301318lerp_scalar_kernelERNS_18TensorIteratorBaseERKN3c106ScalarEENKUlvE0_clEvENKUlvE2_clEvEUlNS5_8BFloat16ESB_E_St5arrayIPcLm3EELi4E23TrivialOffsetCalculatorILi2EjESG_ILi1EjENS0_6memory12LoadWithCastILi2EEENSJ_13StoreWithCastILi1EEEEEviT_T0_T2_T3_T4_T5_,@function
        .size           _ZN2at6native27unrolled_elementwise_kernelIZZZNS0_44_GLOBAL__N__40a83637_7_Lerp_cu_1520ed90_301318lerp_scalar_kernelERNS_18TensorIteratorBaseERKN3c106ScalarEENKUlvE0_clEvENKUlvE2_clEvEUlNS5_8BFloat16ESB_E_St5arrayIPcLm3EELi4E23TrivialOffsetCalculatorILi2EjESG_ILi1EjENS0_6memory12LoadWithCastILi2EEENSJ_13StoreWithCastILi1EEEEEviT_T0_T2_T3_T4_T5_,(.L_x_7591 - _ZN2at6native27unrolled_elementwise_kernelIZZZNS0_44_GLOBAL__N__40a83637_7_Lerp_cu_1520ed90_301318lerp_scalar_kernelERNS_18TensorIteratorBaseERKN3c106ScalarEENKUlvE0_clEvENKUlvE2_clEvEUlNS5_8BFloat16ESB_E_St5arrayIPcLm3EELi4E23TrivialOffsetCalculatorILi2EjESG_ILi1EjENS0_6memory12LoadWithCastILi2EEENSJ_13StoreWithCastILi1EEEEEviT_T0_T2_T3_T4_T5_)
        .other          _ZN2at6native27unrolled_elementwise_kernelIZZZNS0_44_GLOBAL__N__40a83637_7_Lerp_cu_1520ed90_301318lerp_scalar_kernelERNS_18TensorIteratorBaseERKN3c106ScalarEENKUlvE0_clEvENKUlvE2_clEvEUlNS5_8BFloat16ESB_E_St5arrayIPcLm3EELi4E23TrivialOffsetCalculatorILi2EjESG_ILi1EjENS0_6memory12LoadWithCastILi2EEENSJ_13StoreWithCastILi1EEEEEviT_T0_T2_T3_T4_T5_,@"STO_CUDA_ENTRY STV_DEFAULT"
_ZN2at6native27unrolled_elementwise_kernelIZZZNS0_44_GLOBAL__N__40a83637_7_Lerp_cu_1520ed90_301318lerp_scalar_kernelERNS_18TensorIteratorBaseERKN3c106ScalarEENKUlvE0_clEvENKUlvE2_clEvEUlNS5_8BFloat16ESB_E_St5arrayIPcLm3EELi4E23TrivialOffsetCalculatorILi2EjESG_ILi1EjENS0_6memory12LoadWithCastILi2EEENSJ_13StoreWithCastILi1EEEEEviT_T0_T2_T3_T4_T5_:
.text._ZN2at6native27unrolled_elementwise_kernelIZZZNS0_44_GLOBAL__N__40a83637_7_Lerp_cu_1520ed90_301318lerp_scalar_kernelERNS_18TensorIteratorBaseERKN3c106ScalarEENKUlvE0_clEvENKUlvE2_clEvEUlNS5_8BFloat16ESB_E_St5arrayIPcLm3EELi4E23TrivialOffsetCalculatorILi2EjESG_ILi1EjENS0_6memory12LoadWithCastILi2EEENSJ_13StoreWithCastILi1EEEEEviT_T0_T2_T3_T4_T5_:
[----:B------:R-:W-:Y:S02]  /*0000*/  IMAD.MOV.U32 R1, RZ, RZ, c[0x0][0x28] ;  /* 0x00000a00ff017624 */ /* 0x000fe400078e00ff */
[----:B------:R-:W0:Y:S01]  /*0010*/  S2R R16, SR_CTAID.X ;  /* 0x0000000000107919 */ /* 0x000e220000002500 */
[----:B------:R-:W-:Y:S01]  /*0020*/  IMAD.MOV.U32 R3, RZ, RZ, -0x200 ;  /* 0xfffffe00ff037424 */ /* 0x000fe200078e00ff */
[----:B------:R-:W1:Y:S01]  /*0030*/  LDC.U8 R18, c[0x0][0x194] ;  /* 0x00006500ff127b82 */ /* 0x000e620000000000 */
[----:B------:R-:W-:Y:S01]  /*0040*/  ULDC.64 UR36, c[0x0][0x118] ;  /* 0x0000460000247ab9 */ /* 0x000fe20000000a00 */
[----:B------:R-:W2:Y:S01]  /*0050*/  S2R R17, SR_TID.X ;  /* 0x0000000000117919 */ /* 0x000ea20000002100 */
[----:B------:R-:W-:Y:S01]  /*0060*/  BSSY B6, `(.L_x_396) ;  /* 0x000021a000067945 */ /* 0x000fe20003800000 */
[----:B------:R-:W-:Y:S02]  /*0070*/  PRMT R23, RZ, 0x7610, R23 ;  /* 0x00007610ff177816 */ /* 0x000fe40000000017 */
[----:B------:R-:W-:Y:S02]  /*0080*/  PRMT R24, RZ, 0x7610, R24 ;  /* 0x00007610ff187816 */ /* 0x000fe40000000018 */
[----:B------:R-:W3:Y:S01]  /*0090*/  LDC.U8 R19, c[0x0][0x195] ;  /* 0x00006540ff137b82 */ /* 0x000ee20000000000 */
[----:B------:R-:W-:Y:S01]  /*00a0*/  PRMT R25, RZ, 0x7610, R25 ;  /* 0x00007610ff197816 */ /* 0x000fe20000000019 */
[----:B0-----:R-:W-:-:S05]  /*00b0*/  IMAD R22, R16, R3, c[0x0][0x160] ;  /* 0x0000580010167624 */ /* 0x001fca00078e0203 */
[----:B--2---:R-:W-:-:S13]  /*00c0*/  ISETP.GE.AND P0, PT, R17, R22, PT ;  /* 0x000000161100720c */ /* 0x004fda0003f06270 */
[----:B------:R-:W-:Y:S05]  /*00d0*/  @P0 BRA `(.L_x_397) ;  /* 0x0000212000000947 */ /* 0x000fea0003800000 */
[----:B-1-3--:R-:W-:Y:S01]  /*00e0*/  PRMT R0, R18, 0x9910, RZ ;  /* 0x0000991012007816 */ /* 0x00afe200000000ff */
[----:B------:R-:W-:-:S03]  /*00f0*/  IMAD R25, R16, 0x200, R17 ;  /* 0x0000020010197824 */ /* 0x000fc600078e0211 */
[----:B------:R-:W-:Y:S01]  /*0100*/  ISETP.GT.AND P0, PT, R0, 0x9, PT ;  /* 0x000000090000780c */ /* 0x000fe20003f04270 */
[----:B------:R-:W-:-:S05]  /*0110*/  IMAD R2, R25, c[0x0][0x198], RZ ;  /* 0x0000660019027a24 */ /* 0x000fca00078e02ff */
[----:B------:R-:W-:-:S05]  /*0120*/  IADD3 R2, P1, R2, c[0x0][0x180], RZ ;  /* 0x0000600002027a10 */ /* 0x000fca0007f3e0ff */
[----:B------:R-:W-:Y:S02]  /*0130*/  IMAD.X R3, RZ, RZ, c[0x0][0x184], P1 ;  /* 0x00006100ff037624 */ /* 0x000fe400008e06ff */
        /* <DEDUP_REMOVED lines=14> */
.L_x_401:
[----:B------:R-:W2:Y:S02]  /*0220*/  LDG.E.U8 R2, [R2.64] ;  /* 0x0000002402027981 */ /* 0x000ea4000c1e1100 */
[----:B--2---:R-:W0:Y:S02]  /*0230*/  I2F.U16 R0, R2 ;  /* 0x0000000200007306 */ /* 0x004e240000101000 */
[----:B0-----:R-:W-:-:S04]  /*0240*/  F2FP.BF16.PACK_AB R0, RZ, R0 ;  /* 0x00000000ff00723e */ /* 0x001fc800000010ff */
[----:B------:R-:W-:Y:S01]  /*0250*/  PRMT R24, R0, 0x7610, R24 ;  /* 0x0000761000187816 */ /* 0x000fe20000000018 */
[----:B------:R-:W-:Y:S05]  /*0260*/  BRA `(.L_x_403) ;  /* 0x00000f0000007947 */ /* 0x000fea0003800000 */
.L_x_400:
        /* <DEDUP_REMOVED lines=11> */
.L_x_405:
[----:B------:R-:W2:Y:S02]  /*0320*/  LDG.E R2, [R2.64] ;  /* 0x0000002402027981 */ /* 0x000ea4000c1e1900 */
[----:B--2---:R-:W0:Y:S02]  /*0330*/  I2F R0, R2 ;  /* 0x0000000200007306 */ /* 0x004e240000201400 */
[----:B0-----:R-:W-:-:S04]  /*0340*/  F2FP.BF16.PACK_AB R0, RZ, R0 ;  /* 0x00000000ff00723e */ /* 0x001fc800000010ff */
[----:B------:R-:W-:Y:S01]  /*0350*/  PRMT R24, R0, 0x7610, R24 ;  /* 0x0000761000187816 */ /* 0x000fe20000000018 */
[----:B------:R-:W-:Y:S05]  /*0360*/  BRA `(.L_x_403) ;  /* 0x00000e0000007947 */ /* 0x000fea0003800000 */
.L_x_404:
[----:B------:R-:W2:Y:S02]  /*0370*/  LDG.E.U16 R2, [R2.64] ;  /* 0x0000002402027981 */ /* 0x000ea4000c1e1500 */
[----:B--2---:R-:W0:Y:S02]  /*0380*/  I2F.S16 R0, R2 ;  /* 0x0000000200007306 */ /* 0x004e240000101400 */
[----:B0-----:R-:W-:-:S04]  /*0390*/  F2FP.BF16.PACK_AB R0, RZ, R0 ;  /* 0x00000000ff00723e */ /* 0x001fc800000010ff */
[----:B------:R-:W-:Y:S01]  /*03a0*/  PRMT R24, R0, 0x7610, R24 ;  /* 0x0000761000187816 */ /* 0x000fe20000000018 */
[----:B------:R-:W-:Y:S05]  /*03b0*/  BRA `(.L_x_403) ;  /* 0x00000db000007947 */ /* 0x000fea0003800000 */
.L_x_399:
        /* <DEDUP_REMOVED lines=9> */
.L_x_407:
[----:B------:R-:W2:Y:S02]  /*0450*/  LDG.E.U16 R0, [R2.64] ;  /* 0x0000002402007981 */ /* 0x000ea4000c1e1500 */
[----:B--2---:R-:W-:-:S05]  /*0460*/  HADD2.F32 R0, -RZ, R0.H0_H0 ;  /* 0x20000000ff007230 */ /* 0x004fca0000004100 */
[----:B------:R-:W-:-:S04]  /*0470*/  F2FP.BF16.PACK_AB R0, RZ, R0 ;  /* 0x00000000ff00723e */ /* 0x000fc800000010ff */
[----:B------:R-:W-:Y:S01]  /*0480*/  PRMT R24, R0, 0x7610, R24 ;  /* 0x0000761000187816 */ /* 0x000fe20000000018 */
[----:B------:R-:W-:Y:S05]  /*0490*/  BRA `(.L_x_403) ;  /* 0x00000cd000007947 */ /* 0x000fea0003800000 */
.L_x_406:
        /* <DEDUP_REMOVED lines=9> */
.L_x_409:
[----:B------:R-:W2:Y:S02]  /*0530*/  LDG.E.U16 R2, [R2.64] ;  /* 0x0000002402027981 */ /* 0x000ea4000c1e1500 */
[----:B--2---:R-:W-:-:S05]  /*0540*/  HADD2.F32 R0, -RZ, R2.H0_H0 ;  /* 0x20000002ff007230 */ /* 0x004fca0000004100 */
[----:B------:R-:W-:-:S04]  /*0550*/  F2FP.BF16.PACK_AB R0, RZ, R0 ;  /* 0x00000000ff00723e */ /* 0x000fc800000010ff */
[----:B------:R-:W-:Y:S01]  /*0560*/  PRMT R24, R0, 0x7610, R24 ;  /* 0x0000761000187816 */ /* 0x000fe20000000018 */
[----:B------:R-:W-:Y:S05]  /*0570*/  BRA `(.L_x_403) ;  /* 0x00000bf000007947 */ /* 0x000fea0003800000 */
.L_x_408:
[----:B------:R-:W2:Y:S02]  /*0580*/  LDG.E.64 R2, [R2.64] ;  /* 0x0000002402027981 */ /* 0x000ea4000c1e1b00 */
[----:B--2---:R-:W0:Y:S01]  /*0590*/  F2F.F32.F64 R0, R2 ;  /* 0x0000000200007310 */ /* 0x004e220000301000 */
[----:B------:R-:W0:-:S14]  /*05a0*/  DSETP.GEU.AND P0, PT, |R2|, c[0x2][0x0], PT ;  /* 0x008000000200762a */ /* 0x000e1c0003f0e200 */
[----:B0-----:R-:W-:-:S05]  /*05b0*/  @!P0 FMUL R0, R0, 1.175494350822287508e-38 ;  /* 0x0080000000008820 */ /* 0x001fca0000400000 */
[----:B------:R-:W-:-:S04]  /*05c0*/  F2FP.BF16.PACK_AB R0, RZ, R0 ;  /* 0x00000000ff00723e */ /* 0x000fc800000010ff */
[----:B------:R-:W-:Y:S01]  /*05d0*/  PRMT R24, R0, 0x7610, R24 ;  /* 0x0000761000187816 */ /* 0x000fe20000000018 */
[----:B------:R-:W-:Y:S05]  /*05e0*/  BRA `(.L_x_403) ;  /* 0x00000b8000007947 */ /* 0x000fea0003800000 */
.L_x_398:
        /* <DEDUP_REMOVED lines=14> */
.L_x_412:
[----:B------:R-:W2:Y:S02]  /*06d0*/  LDG.E.64 R2, [R2.64] ;  /* 0x0000002402027981 */ /* 0x000ea4000c1e1b00 */
[----:B--2---:R-:W0:Y:S01]  /*06e0*/  F2F.F32.F64 R0, R2 ;  /* 0x0000000200007310 */ /* 0x004e220000301000 */
[----:B------:R-:W0:-:S14]  /*06f0*/  DSETP.GEU.AND P0, PT, |R2|, c[0x2][0x0], PT ;  /* 0x008000000200762a */ /* 0x000e1c0003f0e200 */
[----:B0-----:R-:W-:-:S05]  /*0700*/  @!P0 FMUL R0, R0, 1.175494350822287508e-38 ;  /* 0x0080000000008820 */ /* 0x001fca0000400000 */
[----:B------:R-:W-:-:S04]  /*0710*/  F2FP.BF16.PACK_AB R0, RZ, R0 ;  /* 0x00000000ff00723e */ /* 0x000fc800000010ff */
[----:B------:R-:W-:Y:S01]  /*0720*/  PRMT R24, R0, 0x7610, R24 ;  /* 0x0000761000187816 */ /* 0x000fe20000000018 */
[----:B------:R-:W-:Y:S05]  /*0730*/  BRA `(.L_x_403) ;  /* 0x00000a3000007947 */ /* 0x000fea0003800000 */
.L_x_411:
        /* <DEDUP_REMOVED lines=28> */
.L_x_414:
        /* <DEDUP_REMOVED lines=15> */
.L_x_413:
[----:B------:R0:W5:Y:S01]  /*09f0*/  LDG.E.U16 R24, [R2.64] ;  /* 0x0000002402187981 */ /* 0x000162000c1e1500 */
[----:B------:R-:W-:Y:S05]  /*0a00*/  BRA `(.L_x_403) ;  /* 0x0000076000007947 */ /* 0x000fea0003800000 */
.L_x_410:
        /* <DEDUP_REMOVED lines=12> */
.L_x_417:
        /* <DEDUP_REMOVED lines=21> */
.L_x_421:
[----:B------:R-:W-:Y:S05]  /*0c20*/  BSYNC B1 ;  /* 0x0000000000017941 */ /* 0x000fea0003800000 */
.L_x_420:
[----:B------:R-:W-:Y:S01]  /*0c30*/  LEA R3, R0, 0x3b800000, 0x17 ;  /* 0x3b80000000037811 */ /* 0x000fe200078eb8ff */
[----:B------:R-:W-:-:S05]  /*0c40*/  IMAD.SHL.U32 R0, R2, 0x100000, RZ ;  /* 0x0010000002007824 */ /* 0x000fca00078e00ff */
[----:B------:R-:W-:Y:S02]  /*0c50*/  LOP3.LUT R0, R3, R0, R4, 0xfe, !PT ;  /* 0x0000000003007212 */ /* 0x000fe400078efe04 */
.L_x_419:
[----:B------:R-:W-:Y:S05]  /*0c60*/  BSYNC B0 ;  /* 0x0000000000007941 */ /* 0x000fea0003800000 */
.L_x_418:
[----:B------:R-:W-:-:S04]  /*0c70*/  F2FP.BF16.PACK_AB R0, RZ, R0 ;  /* 0x00000000ff00723e */ /* 0x000fc800000010ff */
[----:B------:R-:W-:Y:S01]  /*0c80*/  PRMT R24, R0, 0x7610, R24 ;  /* 0x0000761000187816 */ /* 0x000fe20000000018 */
[----:B------:R-:W-:Y:S05]  /*0c90*/  BRA `(.L_x_403) ;  /* 0x000004d000007947 */ /* 0x000fea0003800000 */
.L_x_416:
        /* <DEDUP_REMOVED lines=21> */
.L_x_425:
[----:B------:R-:W-:Y:S05]  /*0df0*/  BSYNC B1 ;  /* 0x0000000000017941 */ /* 0x000fea0003800000 */
.L_x_424:
[----:B------:R-:W-:Y:S01]  /*0e00*/  LEA R3, R0, 0x37800000, 0x17 ;  /* 0x3780000000037811 */ /* 0x000fe200078eb8ff */
[----:B------:R-:W-:-:S05]  /*0e10*/  IMAD.SHL.U32 R0, R2, 0x200000, RZ ;  /* 0x0020000002007824 */ /* 0x000fca00078e00ff */
[----:B------:R-:W-:Y:S02]  /*0e20*/  LOP3.LUT R0, R3, R0, R4, 0xfe, !PT ;  /* 0x0000000003007212 */ /* 0x000fe400078efe04 */
.L_x_423:
[----:B------:R-:W-:Y:S05]  /*0e30*/  BSYNC B0 ;  /* 0x0000000000007941 */ /* 0x000fea0003800000 */
.L_x_422:
[----:B------:R-:W-:-:S04]  /*0e40*/  F2FP.BF16.PACK_AB R0, RZ, R0 ;  /* 0x00000000ff00723e */ /* 0x000fc800000010ff */
[----:B------:R-:W-:Y:S01]  /*0e50*/  PRMT R24, R0, 0x7610, R24 ;  /* 0x0000761000187816 */ /* 0x000fe20000000018 */
[----:B------:R-:W-:Y:S05]  /*0e60*/  BRA `(.L_x_403) ;  /* 0x0000030000007947 */ /* 0x000fea0003800000 */
.L_x_415:
        /* <DEDUP_REMOVED lines=14> */
.L_x_429:
[----:B------:R-:W-:Y:S05]  /*0f50*/  BSYNC B0 ;  /* 0x0000000000007941 */ /* 0x000fea0003800000 */
.L_x_428:
[----:B------:R-:W-:-:S04]  /*0f60*/  F2FP.BF16.PACK_AB R0, RZ, R0 ;  /* 0x00000000ff00723e */ /* 0x000fc800000010ff */
[----:B------:R-:W-:Y:S01]  /*0f70*/  PRMT R24, R0, 0x7610, R24 ;  /* 0x0000761000187816 */ /* 0x000fe20000000018 */
[----:B------:R-:W-:Y:S05]  /*0f80*/  BRA `(.L_x_403) ;  /* 0x000001e000007947 */ /* 0x000fea0003800000 */
.L_x_402:
        /* <DEDUP_REMOVED lines=21> */
.L_x_427:
[----:B------:R-:W2:Y:S02]  /*10e0*/  LDG.E.64 R2, [R2.64] ;  /* 0x0000002402027981 */ /* 0x000ea4000c1e1b00 */
[----:B--2---:R-:W0:Y:S02]  /*10f0*/  I2F.U64 R0, R2 ;  /* 0x0000000200007312 */ /* 0x004e240000301000 */
[----:B0-----:R-:W-:-:S04]  /*1100*/  F2FP.BF16.PACK_AB R0, RZ, R0 ;  /* 0x00000000ff00723e */ /* 0x001fc800000010ff */
[----:B------:R-:W-:Y:S01]  /*1110*/  PRMT R24, R0, 0x7610, R24 ;  /* 0x0000761000187816 */ /* 0x000fe20000000018 */
[----:B------:R-:W-:Y:S05]  /*1120*/  BRA `(.L_x_403) ;  /* 0x0000004000007947 */ /* 0x000fea0003800000 */
.L_x_426:
[----:B------:R-:W2:Y:S02]  /*1130*/  LDG.E R2, [R2.64] ;  /* 0x0000002402027981 */ /* 0x000ea4000c1e1900 */
[----:B--2---:R-:W0:Y:S02]  /*1140*/  I2F.U32 R0, R2 ;  /* 0x0000000200007306 */ /* 0x004e240000201000 */
[----:B0-----:R-:W-:-:S04]  /*1150*/  F2FP.BF16.PACK_AB R0, RZ, R0 ;  /* 0x00000000ff00723e */ /* 0x001fc800000010ff */
[----:B------:R-:W-:Y:S02]  /*1160*/  PRMT R24, R0, 0x7610, R24 ;  /* 0x0000761000187816 */ /* 0x000fe40000000018 */
.L_x_403:
[----:B------:R-:W-:Y:S01]  /*1170*/  PRMT R0, R19, 0x9910, RZ ;  /* 0x0000991013007816 */ /* 0x000fe200000000ff */
[----:B0-----:R-:W-:-:S03]  /*1180*/  IMAD R2, R25, c[0x0][0x19c], RZ ;  /* 0x0000670019027a24 */ /* 0x001fc600078e02ff */
[----:B------:R-:W-:Y:S02]  /*1190*/  ISETP.GT.AND P0, PT, R0, 0x9, PT ;  /* 0x000000090000780c */ /* 0x000fe40003f04270 */
[----:B------:R-:W-:-:S05]  /*11a0*/  IADD3 R2, P1, R2, c[0x0][0x188], RZ ;  /* 0x0000620002027a10 */ /* 0x000fca0007f3e0ff */
[----:B------:R-:W-:-:S06]  /*11b0*/  IMAD.X R3, RZ, RZ, c[0x0][0x18c], P1 ;  /* 0x00006300ff037624 */ /* 0x000fcc00008e06ff */
        /* <DEDUP_REMOVED lines=14> */
.L_x_433:
[----:B------:R-:W2:Y:S02]  /*12a0*/  LDG.E.U8 R2, [R2.64] ;  /* 0x0000002402027981 */ /* 0x000ea4000c1e1100 */
[----:B--2---:R-:W0:Y:S02]  /*12b0*/  I2F.U16 R0, R2 ;  /* 0x0000000200007306 */ /* 0x004e240000101000 */
[----:B0-----:R-:W-:-:S04]  /*12c0*/  F2FP.BF16.PACK_AB R0, RZ, R0 ;  /* 0x00000000ff00723e */ /* 0x001fc800000010ff */
[----:B------:R-:W-:Y:S01]  /*12d0*/  PRMT R25, R0, 0x7610, R25 ;  /* 0x0000761000197816 */ /* 0x000fe20000000019 */
[----:B------:R-:W-:Y:S05]  /*12e0*/  BRA `(.L_x_435) ;  /* 0x00000f0000007947 */ /* 0x000fea0003800000 */
.L_x_432:
        /* <DEDUP_REMOVED lines=11> */
.L_x_437:
[----:B------:R-:W2:Y:S02]  /*13a0*/  LDG.E R2, [R2.64] ;  /* 0x0000002402027981 */ /* 0x000ea4000c1e1900 */
[----:B--2---:R-:W0:Y:S02]  /*13b0*/  I2F R0, R2 ;  /* 0x0000000200007306 */ /* 0x004e240000201400 */
[----:B0-----:R-:W-:-:S04]  /*13c0*/  F2FP.BF16.PACK_AB R0, RZ, R0 ;  /* 0x00000000ff00723e */ /* 0x001fc800000010ff */
[----:B------:R-:W-:Y:S01]  /*13d0*/  PRMT R25, R0, 0x7610, R25 ;  /* 0x0000761000197816 */ /* 0x000fe20000000019 */
[----:B------:R-:W-:Y:S05]  /*13e0*/  BRA `(.L_x_435) ;  /* 0x00000e0000007947 */ /* 0x000fea0003800000 */
.L_x_436:
[----:B------:R-:W2:Y:S02]  /*13f0*/  LDG.E.U16 R2, [R2.64] ;  /* 0x0000002402027981 */ /* 0x000ea4000c1e1500 */
[----:B--2---:R-:W0:Y:S02]  /*1400*/  I2F.S16 R0, R2 ;  /* 0x0000000200007306 */ /* 0x004e240000101400 */
[----:B0-----:R-:W-:-:S04]  /*1410*/  F2FP.BF16.PACK_AB R0, RZ, R0 ;  /* 0x00000000ff00723e */ /* 0x001fc800000010ff */
[----:B------:R-:W-:Y:S01]  /*1420*/  PRMT R25, R0, 0x7610, R25 ;  /* 0x0000761000197816 */ /* 0x000fe20000000019 */
[----:B------:R-:W-:Y:S05]  /*1430*/  BRA `(.L_x_435) ;  /* 0x00000db000007947 */ /* 0x000fea0003800000 */
.L_x_431:
        /* <DEDUP_REMOVED lines=9> */
.L_x_439:
[----:B------:R-:W2:Y:S02]  /*14d0*/  LDG.E.U16 R0, [R2.64] ;  /* 0x0000002402007981 */ /* 0x000ea4000c1e1500 */
[----:B--2---:R-:W-:-:S05]  /*14e0*/  HADD2.F32 R0, -RZ, R0.H0_H0 ;  /* 0x20000000ff007230 */ /* 0x004fca0000004100 */
[----:B------:R-:W-:-:S04]  /*14f0*/  F2FP.BF16.PACK_AB R0, RZ, R0 ;  /* 0x00000000ff00723e */ /* 0x000fc800000010ff */
[----:B------:R-:W-:Y:S01]  /*1500*/  PRMT R25, R0, 0x7610, R25 ;  /* 0x0000761000197816 */ /* 0x000fe20000000019 */
[----:B------:R-:W-:Y:S05]  /*1510*/  BRA `(.L_x_435) ;  /* 0x00000cd000007947 */ /* 0x000fea0003800000 */
.L_x_438:
        /* <DEDUP_REMOVED lines=9> */
.L_x_441:
[----:B------:R-:W2:Y:S02]  /*15b0*/  LDG.E.U16 R2, [R2.64] ;  /* 0x0000002402027981 */ /* 0x000ea4000c1e1500 */
[----:B--2---:R-:W-:-:S05]  /*15c0*/  HADD2.F32 R0, -RZ, R2.H0_H0 ;  /* 0x20000002ff007230 */ /* 0x004fca0000004100 */
[----:B------:R-:W-:-:S04]  /*15d0*/  F2FP.BF16.PACK_AB R0, RZ, R0 ;  /* 0x00000000ff00723e */ /* 0x000fc800000010ff */
[----:B------:R-:W-:Y:S01]  /*15e0*/  PRMT R25, R0, 0x7610, R25 ;  /* 0x0000761000197816 */ /* 0x000fe20000000019 */
[----:B------:R-:W-:Y:S05]  /*15f0*/  BRA `(.L_x_435) ;  /* 0x00000bf000007947 */ /* 0x000fea0003800000 */
.L_x_440:
[----:B------:R-:W2:Y:S02]  /*1600*/  LDG.E.64 R2, [R2.64] ;  /* 0x0000002402027981 */ /* 0x000ea4000c1e1b00 */
[----:B--2---:R-:W0:Y:S01]  /*1610*/  F2F.F32.F64 R0, R2 ;  /* 0x0000000200007310 */ /* 0x004e220000301000 */
[----:B------:R-:W0:-:S14]  /*1620*/  DSETP.GEU.AND P0, PT, |R2|, c[0x2][0x0], PT ;  /* 0x008000000200762a */ /* 0x000e1c0003f0e200 */
[----:B0-----:R-:W-:-:S05]  /*1630*/  @!P0 FMUL R0, R0, 1.175494350822287508e-38 ;  /* 0x0080000000008820 */ /* 0x001fca0000400000 */
[----:B------:R-:W-:-:S04]  /*1640*/  F2FP.BF16.PACK_AB R0, RZ, R0 ;  /* 0x00000000ff00723e */ /* 0x000fc800000010ff */
[----:B------:R-:W-:Y:S01]  /*1650*/  PRMT R25, R0, 0x7610, R25 ;  /* 0x0000761000197816 */ /* 0x000fe20000000019 */
[----:B------:R-:W-:Y:S05]  /*1660*/  BRA `(.L_x_435) ;  /* 0x00000b8000007947 */ /* 0x000fea0003800000 */
.L_x_430:
        /* <DEDUP_REMOVED lines=14> */
.L_x_444:
[----:B------:R-:W2:Y:S02]  /*1750*/  LDG.E.64 R2, [R2.64] ;  /* 0x0000002402027981 */ /* 0x000ea4000c1e1b00 */
[----:B--2---:R-:W0:Y:S01]  /*1760*/  F2F.F32.F64 R0, R2 ;  /* 0x0000000200007310 */ /* 0x004e220000301000 */
[----:B------:R-:W0:-:S14]  /*1770*/  DSETP.GEU.AND P0, PT, |R2|, c[0x2][0x0], PT ;  /* 0x008000000200762a */ /* 0x000e1c0003f0e200 */
[----:B0-----:R-:W-:-:S05]  /*1780*/  @!P0 FMUL R0, R0, 1.175494350822287508e-38 ;  /* 0x0080000000008820 */ /* 0x001fca0000400000 */
[----:B------:R-:W-:-:S04]  /*1790*/  F2FP.BF16.PACK_AB R0, RZ, R0 ;  /* 0x00000000ff00723e */ /* 0x000fc800000010ff */
[----:B------:R-:W-:Y:S01]  /*17a0*/  PRMT R25, R0, 0x7610, R25 ;  /* 0x0000761000197816 */ /* 0x000fe20000000019 */
[----:B------:R-:W-:Y:S05]  /*17b0*/  BRA `(.L_x_435) ;  /* 0x00000a3000007947 */ /* 0x000fea0003800000 */
.L_x_443:
        /* <DEDUP_REMOVED lines=28> */
.L_x_446:
        /* <DEDUP_REMOVED lines=15> */
.L_x_445:
[----:B------:R0:W5:Y:S01]  /*1a70*/  LDG.E.U16 R25, [R2.64] ;  /* 0x0000002402197981 */ /* 0x000162000c1e1500 */
[----:B------:R-:W-:Y:S05]  /*1a80*/  BRA `(.L_x_435) ;  /* 0x0000076000007947 */ /* 0x000fea0003800000 */
.L_x_442:
        /* <DEDUP_REMOVED lines=12> */
.L_x_449:
        /* <DEDUP_REMOVED lines=21> */
.L_x_453:
[----:B------:R-:W-:Y:S05]  /*1ca0*/  BSYNC B1 ;  /* 0x0000000000017941 */ /* 0x000fea0003800000 */
.L_x_452:
[----:B------:R-:W-:Y:S01]  /*1cb0*/  LEA R3, R0, 0x3b800000, 0x17 ;  /* 0x3b80000000037811 */ /* 0x000fe200078eb8ff */
[----:B------:R-:W-:-:S05]  /*1cc0*/  IMAD.SHL.U32 R0, R2, 0x100000, RZ ;  /* 0x0010000002007824 */ /* 0x000fca00078e00ff */
[----:B------:R-:W-:Y:S02]  /*1cd0*/  LOP3.LUT R0, R3, R0, R4, 0xfe, !PT ;  /* 0x0000000003007212 */ /* 0x000fe400078efe04 */
.L_x_451:
[----:B------:R-:W-:Y:S05]  /*1ce0*/  BSYNC B0 ;  /* 0x0000000000007941 */ /* 0x000fea0003800000 */
.L_x_450:
[----:B------:R-:W-:-:S04]  /*1cf0*/  F2FP.BF16.PACK_AB R0, RZ, R0 ;  /* 0x00000000ff00723e */ /* 0x000fc800000010ff */
[----:B------:R-:W-:Y:S01]  /*1d00*/  PRMT R25, R0, 0x7610, R25 ;  /* 0x0000761000197816 */ /* 0x000fe20000000019 */
[----:B------:R-:W-:Y:S05]  /*1d10*/  BRA `(.L_x_435) ;  /* 0x000004d000007947 */ /* 0x000fea0003800000 */
.L_x_448:
        /* <DEDUP_REMOVED lines=21> */
.L_x_457:
[----:B------:R-:W-:Y:S05]  /*1e70*/  BSYNC B1 ;  /* 0x0000000000017941 */ /* 0x000fea0003800000 */
.L_x_456:
[----:B------:R-:W-:Y:S01]  /*1e80*/  LEA R3, R0, 0x37800000, 0x17 ;  /* 0x3780000000037811 */ /* 0x000fe200078eb8ff */
[----:B------:R-:W-:-:S05]  /*1e90*/  IMAD.SHL.U32 R0, R2, 0x200000, RZ ;  /* 0x0020000002007824 */ /* 0x000fca00078e00ff */
[----:B------:R-:W-:Y:S02]  /*1ea0*/  LOP3.LUT R0, R3, R0, R4, 0xfe, !PT ;  /* 0x0000000003007212 */ /* 0x000fe400078efe04 */
.L_x_455:
[----:B------:R-:W-:Y:S05]  /*1eb0*/  BSYNC B0 ;  /* 0x0000000000007941 */ /* 0x000fea0003800000 */
.L_x_454:
[----:B------:R-:W-:-:S04]  /*1ec0*/  F2FP.BF16.PACK_AB R0, RZ, R0 ;  /* 0x00000000ff00723e */ /* 0x000fc800000010ff */
[----:B------:R-:W-:Y:S01]  /*1ed0*/  PRMT R25, R0, 0x7610, R25 ;  /* 0x0000761000197816 */ /* 0x000fe20000000019 */
[----:B------:R-:W-:Y:S05]  /*1ee0*/  BRA `(.L_x_435) ;  /* 0x0000030000007947 */ /* 0x000fea0003800000 */
.L_x_447:
        /* <DEDUP_REMOVED lines=14> */
.L_x_461:
[----:B------:R-:W-:Y:S05]  /*1fd0*/  BSYNC B0 ;  /* 0x0000000000007941 */ /* 0x000fea0003800000 */
.L_x_460:
[----:B------:R-:W-:-:S04]  /*1fe0*/  F2FP.BF16.PACK_AB R0, RZ, R0 ;  /* 0x00000000ff00723e */ /* 0x000fc800000010ff */
[----:B------:R-:W-:Y:S01]  /*1ff0*/  PRMT R25, R0, 0x7610, R25 ;  /* 0x0000761000197816 */ /* 0x000fe20000000019 */
[----:B------:R-:W-:Y:S05]  /*2000*/  BRA `(.L_x_435) ;  /* 0x000001e000007947 */ /* 0x000fea0003800000 */
.L_x_434:
        /* <DEDUP_REMOVED lines=18> */
[----:B0----5:R-:W-:Y:S05]  /*2130*/  CALL.ABS.NOINC R2 ;  /* 0x0000000002007343 */ /* 0x021fea0003c00000 */
[----:B------:R-:W-:Y:S01]  /*2140*/  PRMT R25, RZ, 0x7610, R25 ;  /* 0x00007610ff197816 */ /* 0x000fe20000000019 */
[----:B------:R-:W-:Y:S05]  /*2150*/  BRA `(.L_x_435) ;  /* 0x0000009000007947 */ /* 0x000fea0003800000 */
.L_x_459:
[----:B------:R-:W2:Y:S02]  /*2160*/  LDG.E.64 R2, [R2.64] ;  /* 0x0000002402027981 */ /* 0x000ea4000c1e1b00 */
[----:B--2---:R-:W0:Y:S02]  /*2170*/  I2F.U64 R0, R2 ;  /* 0x0000000200007312 */ /* 0x004e240000301000 */
[----:B0-----:R-:W-:-:S04]  /*2180*/  F2FP.BF16.PACK_AB R0, RZ, R0 ;  /* 0x00000000ff00723e */ /* 0x001fc800000010ff */
[----:B------:R-:W-:Y:S01]  /*2190*/  PRMT R25, R0, 0x7610, R25 ;  /* 0x0000761000197816 */ /* 0x000fe20000000019 */
[----:B------:R-:W-:Y:S05]  /*21a0*/  BRA `(.L_x_435) ;  /* 0x0000004000007947 */ /* 0x000fea0003800000 */
.L_x_458:
[----:B------:R-:W2:Y:S02]  /*21b0*/  LDG.E R2, [R2.64] ;  /* 0x0000002402027981 */ /* 0x000ea4000c1e1900 */
[----:B--2---:R-:W0:Y:S02]  /*21c0*/  I2F.U32 R0, R2 ;  /* 0x0000000200007306 */ /* 0x004e240000201000 */
[----:B0-----:R-:W-:-:S04]  /*21d0*/  F2FP.BF16.PACK_AB R0, RZ, R0 ;  /* 0x00000000ff00723e */ /* 0x001fc800000010ff */
[----:B------:R-:W-:Y:S02]  /*21e0*/  PRMT R25, R0, 0x7610, R25 ;  /* 0x0000761000197816 */ /* 0x000fe40000000019 */
.L_x_435:
[----:B------:R-:W-:-:S05]  /*21f0*/  IADD3 R17, R17, 0x80, RZ ;  /* 0x0000008011117810 */ /* 0x000fca0007ffe0ff */
.L_x_397:
[----:B-1-3--:R-:W-:Y:S05]  /*2200*/  BSYNC B6 ;  /* 0x0000000000067941 */ /* 0x00afea0003800000 */
.L_x_396:
[----:B------:R-:W-:Y:S01]  /*2210*/  ISETP.GE.AND P0, PT, R17, R22, PT ;  /* 0x000000161100720c */ /* 0x000fe20003f06270 */
[----:B------:R-:W-:Y:S01]  /*2220*/  BSSY B6, `(.L_x_462) ;  /* 0x0000216000067945 */ /* 0x000fe20003800000 */
[----:B------:R-:W-:-:S11]  /*2230*/  PRMT R26, RZ, 0x7610, R26 ;  /* 0x00007610ff1a7816 */ /* 0x000fd6000000001a */
[----:B------:R-:W-:Y:S05]  /*2240*/  @P0 BRA `(.L_x_463) ;  /* 0x0000213000000947 */ /* 0x000fea0003800000 */
[----:B------:R-:W-:Y:S01]  /*2250*/  PRMT R0, R18, 0x9910, RZ ;  /* 0x0000991012007816 */ /* 0x000fe200000000ff */
[----:B------:R-:W-:-:S03]  /*2260*/  IMAD R26, R16, 0x200, R17 ;  /* 0x00000200101a7824 */ /* 0x000fc600078e0211 */
[----:B------:R-:W-:Y:S01]  /*2270*/  ISETP.GT.AND P1, PT, R0, 0x9, PT ;  /* 0x000000090000780c */ /* 0x000fe20003f24270 */
[----:B0-----:R-:W-:-:S05]  /*2280*/  IMAD R2, R26, c[0x0][0x198], RZ ;  /* 0x000066001a027a24 */ /* 0x001fca00078e02ff */
        /* <DEDUP_REMOVED lines=16> */
.L_x_467:
[----:B------:R-:W2:Y:S02]  /*2390*/  LDG.E.U8 R2, [R2.64] ;  /* 0x0000002402027981 */ /* 0x000ea4000c1e1100 */
[----:B--2---:R-:W0:Y:S02]  /*23a0*/  I2F.U16 R0, R2 ;  /* 0x0000000200007306 */ /* 0x004e240000101000 */
[----:B0-----:R-:W-:-:S04]  /*23b0*/  F2FP.BF16.PACK_AB R0, RZ, R0 ;  /* 0x00000000ff00723e */ /* 0x001fc800000010ff */
[----:B------:R-:W-:Y:S01]  /*23c0*/  PRMT R23, R0, 0x7610, R23 ;  /* 0x0000761000177816 */ /* 0x000fe20000000017 */
[----:B------:R-:W-:Y:S05]  /*23d0*/  BRA `(.L_x_469) ;  /* 0x00000f1000007947 */ /* 0x000fea0003800000 */
.L_x_466:
        /* <DEDUP_REMOVED lines=11> */
.L_x_471:
[----:B------:R-:W2:Y:S02]  /*2490*/  LDG.E R2, [R2.64] ;  /* 0x0000002402027981 */ /* 0x000ea4000c1e1900 */
[----:B--2---:R-:W0:Y:S02]  /*24a0*/  I2F R0, R2 ;  /* 0x0000000200007306 */ /* 0x004e240000201400 */
[----:B0-----:R-:W-:-:S04]  /*24b0*/  F2FP.BF16.PACK_AB R0, RZ, R0 ;  /* 0x00000000ff00723e */ /* 0x001fc800000010ff */
[----:B------:R-:W-:Y:S01]  /*24c0*/  PRMT R23, R0, 0x7610, R23 ;  /* 0x0000761000177816 */ /* 0x000fe20000000017 */
[----:B------:R-:W-:Y:S05]  /*24d0*/  BRA `(.L_x_469) ;  /* 0x00000e1000007947 */ /* 0x000fea0003800000 */
.L_x_470:
[----:B------:R-:W2:Y:S02]  /*24e0*/  LDG.E.U16 R2, [R2.64] ;  /* 0x0000002402027981 */ /* 0x000ea4000c1e1500 */
[----:B--2---:R-:W0:Y:S02]  /*24f0*/  I2F.S16 R0, R2 ;  /* 0x0000000200007306 */ /* 0x004e240000101400 */
[----:B0-----:R-:W-:-:S04]  /*2500*/  F2FP.BF16.PACK_AB R0, RZ, R0 ;  /* 0x00000000ff00723e */ /* 0x001fc800000010ff */
[----:B------:R-:W-:Y:S01]  /*2510*/  PRMT R23, R0, 0x7610, R23 ;  /* 0x0000761000177816 */ /* 0x000fe20000000017 */
[----:B------:R-:W-:Y:S05]  /*2520*/  BRA `(.L_x_469) ;  /* 0x00000dc000007947 */ /* 0x000fea0003800000 */
.L_x_465:
        /* <DEDUP_REMOVED lines=9> */
.L_x_473:
[----:B------:R-:W2:Y:S02]  /*25c0*/  LDG.E.U16 R0, [R2.64] ;  /* 0x0000002402007981 */ /* 0x000ea4000c1e1500 */
[----:B--2---:R-:W-:-:S05]  /*25d0*/  HADD2.F32 R0, -RZ, R0.H0_H0 ;  /* 0x20000000ff007230 */ /* 0x004fca0000004100 */
[----:B------:R-:W-:-:S04]  /*25e0*/  F2FP.BF16.PACK_AB R0, RZ, R0 ;  /* 0x00000000ff00723e */ /* 0x000fc800000010ff */
[----:B------:R-:W-:Y:S01]  /*25f0*/  PRMT R23, R0, 0x7610, R23 ;  /* 0x0000761000177816 */ /* 0x000fe20000000017 */
[----:B------:R-:W-:Y:S05]  /*2600*/  BRA `(.L_x_469) ;  /* 0x00000ce000007947 */ /* 0x000fea0003800000 */
.L_x_472:
        /* <DEDUP_REMOVED lines=9> */
.L_x_475:
[----:B------:R-:W2:Y:S02]  /*26a0*/  LDG.E.U16 R2, [R2.64] ;  /* 0x0000002402027981 */ /* 0x000ea4000c1e1500 */
[----:B--2---:R-:W-:-:S05]  /*26b0*/  HADD2.F32 R0, -RZ, R2.H0_H0 ;  /* 0x20000002ff007230 */ /* 0x004fca0000004100 */
[----:B------:R-:W-:-:S04]  /*26c0*/  F2FP.BF16.PACK_AB R0, RZ, R0 ;  /* 0x00000000ff00723e */ /* 0x000fc800000010ff */
[----:B------:R-:W-:Y:S01]  /*26d0*/  PRMT R23, R0, 0x7610, R23 ;  /* 0x0000761000177816 */ /* 0x000fe20000000017 */
[----:B------:R-:W-:Y:S05]  /*26e0*/  BRA `(.L_x_469) ;  /* 0x00000c0000007947 */ /* 0x000fea0003800000 */
.L_x_474:
[----:B------:R-:W2:Y:S02]  /*26f0*/  LDG.E.64 R2, [R2.64] ;  /* 0x0000002402027981 */ /* 0x000ea4000c1e1b00 */
[----:B--2---:R-:W0:Y:S01]  /*2700*/  F2F.F32.F64 R0, R2 ;  /* 0x0000000200007310 */ /* 0x004e220000301000 */
[----:B------:R-:W0:-:S14]  /*2710*/  DSETP.GEU.AND P0, PT, |R2|, c[0x2][0x0], PT ;  /* 0x008000000200762a */ /* 0x000e1c0003f0e200 */
[----:B0-----:R-:W-:-:S05]  /*2720*/  @!P0 FMUL R0, R0, 1.175494350822287508e-38 ;  /* 0x0080000000008820 */ /* 0x001fca0000400000 */
[----:B------:R-:W-:-:S04]  /*2730*/  F2FP.BF16.PACK_AB R0, RZ, R0 ;  /* 0x00000000ff00723e */ /* 0x000fc800000010ff */
[----:B------:R-:W-:Y:S01]  /*2740*/  PRMT R23, R0, 0x7610, R23 ;  /* 0x0000761000177816 */ /* 0x000fe20000000017 */
[----:B------:R-:W-:Y:S05]  /*2750*/  BRA `(.L_x_469) ;  /* 0x00000b9000007947 */ /* 0x000fea0003800000 */
.L_x_464:
        /* <DEDUP_REMOVED lines=14> */
.L_x_478:
[----:B------:R-:W2:Y:S02]  /*2840*/  LDG.E.64 R2, [R2.64] ;  /* 0x0000002402027981 */ /* 0x000ea4000c1e1b00 */
[----:B--2---:R-:W0:Y:S01]  /*2850*/  F2F.F32.F64 R0, R2 ;  /* 0x0000000200007310 */ /* 0x004e220000301000 */
[----:B------:R-:W0:-:S14]  /*2860*/  DSETP.GEU.AND P0, PT, |R2|, c[0x2][0x0], PT ;  /* 0x008000000200762a */ /* 0x000e1c0003f0e200 */
[----:B0-----:R-:W-:-:S05]  /*2870*/  @!P0 FMUL R0, R0, 1.175494350822287508e-38 ;  /* 0x0080000000008820 */ /* 0x001fca0000400000 */
[----:B------:R-:W-:-:S04]  /*2880*/  F2FP.BF16.PACK_AB R0, RZ, R0 ;  /* 0x00000000ff00723e */ /* 0x000fc800000010ff */
[----:B------:R-:W-:Y:S01]  /*2890*/  PRMT R23, R0, 0x7610, R23 ;  /* 0x0000761000177816 */ /* 0x000fe20000000017 */
[----:B------:R-:W-:Y:S05]  /*28a0*/  BRA `(.L_x_469) ;  /* 0x00000a4000007947 */ /* 0x000fea0003800000 */
.L_x_477:
        /* <DEDUP_REMOVED lines=28> */
.L_x_480:
[----:B------:R-:W2:Y:S02]  /*2a70*/  LDG.E.U8 R3, [R2.64] ;  /* 0x0000002402037981 */ /* 0x000ea4000c1e1100 */
[----:B--2---:R-:W-:-:S05]  /*2a80*/  IMAD.SHL.U32 R0, R3, 0x2000000, RZ ;  /* 0x0200000003007824 */ /* 0x004fca00078e00ff */
[----:B------:R-:W-:-:S13]  /*2a90*/  ISETP.GE.U32.AND P0, PT, R0, 0x8000000, PT ;  /* 0x080000000000780c */ /* 0x000fda0003f06070 */
[C---:B------:R-:W-:Y:S02]  /*2aa0*/  @P0 IMAD.SHL.U32 R4, R3.reuse, 0x200000, RZ ;  /* 0x0020000003040824 */ /* 0x040fe400078e00ff */
[C---:B------:R-:W-:Y:S02]  /*2ab0*/  @!P0 IMAD.SHL.U32 R0, R3.reuse, 0x100, RZ ;  /* 0x0000010003008824 */ /* 0x040fe400078e00ff */
[----:B------:R-:W-:Y:S01]  /*2ac0*/  IMAD.SHL.U32 R3, R3, 0x1000000, RZ ;  /* 0x0100000003037824 */ /* 0x000fe200078e00ff */
[----:B------:R-:W-:Y:S02]  /*2ad0*/  @P0 LOP3.LUT R4, R4, 0xfe00000, RZ, 0xc0, !PT ;  /* 0x0fe0000004040812 */ /* 0x000fe400078ec0ff */
        /* <DEDUP_REMOVED lines=9> */
.L_x_479:
[----:B------:R0:W5:Y:S01]  /*2b70*/  LDG.E.U16 R23, [R2.64] ;  /* 0x0000002402177981 */ /* 0x000162000c1e1500 */
[----:B------:R-:W-:Y:S05]  /*2b80*/  BRA `(.L_x_469) ;  /* 0x0000076000007947 */ /* 0x000fea0003800000 */
.L_x_476:
        /* <DEDUP_REMOVED lines=12> */
.L_x_483:
        /* <DEDUP_REMOVED lines=21> */
.L_x_487:
[----:B------:R-:W-:Y:S05]  /*2da0*/  BSYNC B1 ;  /* 0x0000000000017941 */ /* 0x000fea0003800000 */
.L_x_486:
[----:B------:R-:W-:Y:S01]  /*2db0*/  LEA R3, R0, 0x3b800000, 0x17 ;  /* 0x3b80000000037811 */ /* 0x000fe200078eb8ff */
[----:B------:R-:W-:-:S05]  /*2dc0*/  IMAD.SHL.U32 R0, R2, 0x100000, RZ ;  /* 0x0010000002007824 */ /* 0x000fca00078e00ff */
[----:B------:R-:W-:Y:S02]  /*2dd0*/  LOP3.LUT R0, R3, R0, R4, 0xfe, !PT ;  /* 0x0000000003007212 */ /* 0x000fe400078efe04 */
.L_x_485:
[----:B------:R-:W-:Y:S05]  /*2de0*/  BSYNC B0 ;  /* 0x0000000000007941 */ /* 0x000fea0003800000 */
.L_x_484:
[----:B------:R-:W-:-:S04]  /*2df0*/  F2FP.BF16.PACK_AB R0, RZ, R0 ;  /* 0x00000000ff00723e */ /* 0x000fc800000010ff */
[----:B------:R-:W-:Y:S01]  /*2e00*/  PRMT R23, R0, 0x7610, R23 ;  /* 0x0000761000177816 */ /* 0x000fe20000000017 */
[----:B------:R-:W-:Y:S05]  /*2e10*/  BRA `(.L_x_469) ;  /* 0x000004d000007947 */ /* 0x000fea0003800000 */
.L_x_482:
        /* <DEDUP_REMOVED lines=21> */
.L_x_491:
[----:B------:R-:W-:Y:S05]  /*2f70*/  BSYNC B1 ;  /* 0x0000000000017941 */ /* 0x000fea0003800000 */
.L_x_490:
[----:B------:R-:W-:Y:S01]  /*2f80*/  LEA R3, R0, 0x37800000, 0x17 ;  /* 0x3780000000037811 */ /* 0x000fe200078eb8ff */
[----:B------:R-:W-:-:S05]  /*2f90*/  IMAD.SHL.U32 R0, R2, 0x200000, RZ ;  /* 0x0020000002007824 */ /* 0x000fca00078e00ff */
[----:B------:R-:W-:Y:S02]  /*2fa0*/  LOP3.LUT R0, R3, R0, R4, 0xfe, !PT ;  /* 0x0000000003007212 */ /* 0x000fe400078efe04 */
.L_x_489:
[----:B------:R-:W-:Y:S05]  /*2fb0*/  BSYNC B0 ;  /* 0x0000000000007941 */ /* 0x000fea0003800000 */
.L_x_488:
[----:B------:R-:W-:-:S04]  /*2fc0*/  F2FP.BF16.PACK_AB R0, RZ, R0 ;  /* 0x00000000ff00723e */ /* 0x000fc800000010ff */
[----:B------:R-:W-:Y:S01]  /*2fd0*/  PRMT R23, R0, 0x7610, R23 ;  /* 0x0000761000177816 */ /* 0x000fe20000000017 */
[----:B------:R-:W-:Y:S05]  /*2fe0*/  BRA `(.L_x_469) ;  /* 0x0000030000007947 */ /* 0x000fea0003800000 */
.L_x_481:
        /* <DEDUP_REMOVED lines=14> */
.L_x_495:
[----:B------:R-:W-:Y:S05]  /*30d0*/  BSYNC B0 ;  /* 0x0000000000007941 */ /* 0x000fea0003800000 */
.L_x_494:
[----:B------:R-:W-:-:S04]  /*30e0*/  F2FP.BF16.PACK_AB R0, RZ, R0 ;  /* 0x00000000ff00723e */ /* 0x000fc800000010ff */
[----:B------:R-:W-:Y:S01]  /*30f0*/  PRMT R23, R0, 0x7610, R23 ;  /* 0x0000761000177816 */ /* 0x000fe20000000017 */
[----:B------:R-:W-:Y:S05]  /*3100*/  BRA `(.L_x_469) ;  /* 0x000001e000007947 */ /* 0x000fea0003800000 */
.L_x_468:
        /* <DEDUP_REMOVED lines=21> */
.L_x_493:
[----:B------:R-:W2:Y:S02]  /*3260*/  LDG.E.64 R2, [R2.64] ;  /* 0x0000002402027981 */ /* 0x000ea4000c1e1b00 */
[----:B--2---:R-:W0:Y:S02]  /*3270*/  I2F.U64 R0, R2 ;  /* 0x0000000200007312 */ /* 0x004e240000301000 */
[----:B0-----:R-:W-:-:S04]  /*3280*/  F2FP.BF16.PACK_AB R0, RZ, R0 ;  /* 0x00000000ff00723e */ /* 0x001fc800000010ff */
[----:B------:R-:W-:Y:S01]  /*3290*/  PRMT R23, R0, 0x7610, R23 ;  /* 0x0000761000177816 */ /* 0x000fe20000000017 */
[----:B------:R-:W-:Y:S05]  /*32a0*/  BRA `(.L_x_469) ;  /* 0x0000004000007947 */ /* 0x000fea0003800000 */
.L_x_492:
[----:B------:R-:W2:Y:S02]  /*32b0*/  LDG.E R2, [R2.64] ;  /* 0x0000002402027981 */ /* 0x000ea4000c1e1900 */
[----:B--2---:R-:W0:Y:S02]  /*32c0*/  I2F.U32 R0, R2 ;  /* 0x0000000200007306 */ /* 0x004e240000201000 */
[----:B0-----:R-:W-:-:S04]  /*32d0*/  F2FP.BF16.PACK_AB R0, RZ, R0 ;  /* 0x00000000ff00723e */ /* 0x001fc800000010ff */
[----:B------:R-:W-:Y:S02]  /*32e0*/  PRMT R23, R0, 0x7610, R23 ;  /* 0x0000761000177816 */ /* 0x000fe40000000017 */
.L_x_469:
        /* <DEDUP_REMOVED lines=19> */
.L_x_499:
[----:B------:R-:W2:Y:S02]  /*3420*/  LDG.E.U8 R2, [R2.64] ;  /* 0x0000002402027981 */ /* 0x000ea4000c1e1100 */
[----:B--2---:R-:W0:Y:S02]  /*3430*/  I2F.U16 R0, R2 ;  /* 0x0000000200007306 */ /* 0x004e240000101000 */
[----:B0-----:R-:W-:-:S04]  /*3440*/  F2FP.BF16.PACK_AB R0, RZ, R0 ;  /* 0x00000000ff00723e */ /* 0x001fc800000010ff */
[----:B------:R-:W-:Y:S01]  /*3450*/  PRMT R26, R0, 0x7610, R26 ;  /* 0x00007610001a7816 */ /* 0x000fe2000000001a */
[----:B------:R-:W-:Y:S05]  /*3460*/  BRA `(.L_x_501) ;  /* 0x00000f0000007947 */ /* 0x000fea0003800000 */
.L_x_498:
        /* <DEDUP_REMOVED lines=11> */
.L_x_503:
[----:B------:R-:W2:Y:S02]  /*3520*/  LDG.E R2, [R2.64] ;  /* 0x0000002402027981 */ /* 0x000ea4000c1e1900 */
[----:B--2---:R-:W0:Y:S02]  /*3530*/  I2F R0, R2 ;  /* 0x0000000200007306 */ /* 0x004e240000201400 */
[----:B0-----:R-:W-:-:S04]  /*3540*/  F2FP.BF16.PACK_AB R0, RZ, R0 ;  /* 0x00000000ff00723e */ /* 0x001fc800000010ff */
[----:B------:R-:W-:Y:S01]  /*3550*/  PRMT R26, R0, 0x7610, R26 ;  /* 0x00007610001a7816 */ /* 0x000fe2000000001a */
[----:B------:R-:W-:Y:S05]  /*3560*/  BRA `(.L_x_501) ;  /* 0x00000e0000007947 */ /* 0x000fea0003800000 */
.L_x_502:
[----:B------:R-:W2:Y:S02]  /*3570*/  LDG.E.U16 R2, [R2.64] ;  /* 0x0000002402027981 */ /* 0x000ea4000c1e1500 */
[----:B--2---:R-:W0:Y:S02]  /*3580*/  I2F.S16 R0, R2 ;  /* 0x0000000200007306 */ /* 0x004e240000101400 */
[----:B0-----:R-:W-:-:S04]  /*3590*/  F2FP.BF16.PACK_AB R0, RZ, R0 ;  /* 0x00000000ff00723e */ /* 0x001fc800000010ff */
[----:B------:R-:W-:Y:S01]  /*35a0*/  PRMT R26, R0, 0x7610, R26 ;  /* 0x00007610001a7816 */ /* 0x000fe2000000001a */
[----:B------:R-:W-:Y:S05]  /*35b0*/  BRA `(.L_x_501) ;  /* 0x00000db000007947 */ /* 0x000fea0003800000 */
.L_x_497:
        /* <DEDUP_REMOVED lines=9> */
.L_x_505:
[----:B------:R-:W2:Y:S02]  /*3650*/  LDG.E.U16 R0, [R2.64] ;  /* 0x0000002402007981 */ /* 0x000ea4000c1e1500 */
[----:B--2---:R-:W-:-:S05]  /*3660*/  HADD2.F32 R0, -RZ, R0.H0_H0 ;  /* 0x20000000ff007230 */ /* 0x004fca0000004100 */
[----:B------:R-:W-:-:S04]  /*3670*/  F2FP.BF16.PACK_AB R0, RZ, R0 ;  /* 0x00000000ff00723e */ /* 0x000fc800000010ff */
[----:B------:R-:W-:Y:S01]  /*3680*/  PRMT R26, R0, 0x7610, R26 ;  /* 0x00007610001a7816 */ /* 0x000fe2000000001a */
[----:B------:R-:W-:Y:S05]  /*3690*/  BRA `(.L_x_501) ;  /* 0x00000cd000007947 */ /* 0x000fea0003800000 */
.L_x_504:
        /* <DEDUP_REMOVED lines=9> */
.L_x_507:
[----:B------:R-:W2:Y:S02]  /*3730*/  LDG.E.U16 R2, [R2.64] ;  /* 0x0000002402027981 */ /* 0x000ea4000c1e1500 */
[----:B--2---:R-:W-:-:S05]  /*3740*/  HADD2.F32 R0, -RZ, R2.H0_H0 ;  /* 0x20000002ff007230 */ /* 0x004fca0000004100 */
[----:B------:R-:W-:-:S04]  /*3750*/  F2FP.BF16.PACK_AB R0, RZ, R0 ;  /* 0x00000000ff00723e */ /* 0x000fc800000010ff */
[----:B------:R-:W-:Y:S01]  /*3760*/  PRMT R26, R0, 0x7610, R26 ;  /* 0x00007610001a7816 */ /* 0x000fe2000000001a */
[----:B------:R-:W-:Y:S05]  /*3770*/  BRA `(.L_x_501) ;  /* 0x00000bf000007947 */ /* 0x000fea0003800000 */
.L_x_506:
[----:B------:R-:W2:Y:S02]  /*3780*/  LDG.E.64 R2, [R2.64] ;  /* 0x0000002402027981 */ /* 0x000ea4000c1e1b00 */
[----:B--2---:R-:W0:Y:S01]  /*3790*/  F2F.F32.F64 R0, R2 ;  /* 0x0000000200007310 */ /* 0x004e220000301000 */
[----:B------:R-:W0:-:S14]  /*37a0*/  DSETP.GEU.AND P0, PT, |R2|, c[0x2][0x0], PT ;  /* 0x008000000200762a */ /* 0x000e1c0003f0e200 */
[----:B0-----:R-:W-:-:S05]  /*37b0*/  @!P0 FMUL R0, R0, 1.175494350822287508e-38 ;  /* 0x0080000000008820 */ /* 0x001fca0000400000 */
[----:B------:R-:W-:-:S04]  /*37c0*/  F2FP.BF16.PACK_AB R0, RZ, R0 ;  /* 0x00000000ff00723e */ /* 0x000fc800000010ff */
[----:B------:R-:W-:Y:S01]  /*37d0*/  PRMT R26, R0, 0x7610, R26 ;  /* 0x00007610001a7816 */ /* 0x000fe2000000001a */
[----:B------:R-:W-:Y:S05]  /*37e0*/  BRA `(.L_x_501) ;  /* 0x00000b8000007947 */ /* 0x000fea0003800000 */
.L_x_496:
        /* <DEDUP_REMOVED lines=14> */
.L_x_510:
[----:B------:R-:W2:Y:S02]  /*38d0*/  LDG.E.64 R2, [R2.64] ;  /* 0x0000002402027981 */ /* 0x000ea4000c1e1b00 */
[----:B--2---:R-:W0:Y:S01]  /*38e0*/  F2F.F32.F64 R0, R2 ;  /* 0x0000000200007310 */ /* 0x004e220000301000 */
[----:B------:R-:W0:-:S14]  /*38f0*/  DSETP.GEU.AND P0, PT, |R2|, c[0x2][0x0], PT ;  /* 0x008000000200762a */ /* 0x000e1c0003f0e200 */
[----:B0-----:R-:W-:-:S05]  /*3900*/  @!P0 FMUL R0, R0, 1.175494350822287508e-38 ;  /* 0x0080000000008820 */ /* 0x001fca0000400000 */
[----:B------:R-:W-:-:S04]  /*3910*/  F2FP.BF16.PACK_AB R0, RZ, R0 ;  /* 0x00000000ff00723e */ /* 0x000fc800000010ff */
[----:B------:R-:W-:Y:S01]  /*3920*/  PRMT R26, R0, 0x7610, R26 ;  /* 0x00007610001a7816 */ /* 0x000fe2000000001a */
[----:B------:R-:W-:Y:S05]  /*3930*/  BRA `(.L_x_501) ;  /* 0x00000a3000007947 */ /* 0x000fea0003800000 */
.L_x_509:
        /* <DEDUP_REMOVED lines=28> */
.L_x_512:
        /* <DEDUP_REMOVED lines=15> */
.L_x_511:
[----:B------:R0:W5:Y:S01]  /*3bf0*/  LDG.E.U16 R26, [R2.64] ;  /* 0x00000024021a7981 */ /* 0x000162000c1e1500 */
[----:B------:R-:W-:Y:S05]  /*3c00*/  BRA `(.L_x_501) ;  /* 0x0000076000007947 */ /* 0x000fea0003800000 */
.L_x_508:
        /* <DEDUP_REMOVED lines=12> */
.L_x_515:
        /* <DEDUP_REMOVED lines=21> */
.L_x_519:
[----:B------:R-:W-:Y:S05]  /*3e20*/  BSYNC B1 ;  /* 0x0000000000017941 */ /* 0x000fea0003800000 */
.L_x_518:
[----:B------:R-:W-:Y:S01]  /*3e30*/  LEA R3, R0, 0x3b800000, 0x17 ;  /* 0x3b80000000037811 */ /* 0x000fe200078eb8ff */
[----:B------:R-:W-:-:S05]  /*3e40*/  IMAD.SHL.U32 R0, R2, 0x100000, RZ ;  /* 0x0010000002007824 */ /* 0x000fca00078e00ff */
[----:B------:R-:W-:Y:S02]  /*3e50*/  LOP3.LUT R0, R3, R0, R4, 0xfe, !PT ;  /* 0x0000000003007212 */ /* 0x000fe400078efe04 */
.L_x_517:
[----:B------:R-:W-:Y:S05]  /*3e60*/  BSYNC B0 ;  /* 0x0000000000007941 */ /* 0x000fea0003800000 */
.L_x_516:
[----:B------:R-:W-:-:S04]  /*3e70*/  F2FP.BF16.PACK_AB R0, RZ, R0 ;  /* 0x00000000ff00723e */ /* 0x000fc800000010ff */
[----:B------:R-:W-:Y:S01]  /*3e80*/  PRMT R26, R0, 0x7610, R26 ;  /* 0x00007610001a7816 */ /* 0x000fe2000000001a */
[----:B------:R-:W-:Y:S05]  /*3e90*/  BRA `(.L_x_501) ;  /* 0x000004d000007947 */ /* 0x000fea0003800000 */
.L_x_514:
        /* <DEDUP_REMOVED lines=21> */
.L_x_523:
[----:B------:R-:W-:Y:S05]  /*3ff0*/  BSYNC B1 ;  /* 0x0000000000017941 */ /* 0x000fea0003800000 */
.L_x_522:
[----:B------:R-:W-:Y:S01]  /*4000*/  LEA R3, R0, 0x37800000, 0x17 ;  /* 0x3780000000037811 */ /* 0x000fe200078eb8ff */
[----:B------:R-:W-:-:S05]  /*4010*/  IMAD.SHL.U32 R0, R2, 0x200000, RZ ;  /* 0x0020000002007824 */ /* 0x000fca00078e00ff */
[----:B------:R-:W-:Y:S02]  /*4020*/  LOP3.LUT R0, R3, R0, R4, 0xfe, !PT ;  /* 0x0000000003007212 */ /* 0x000fe400078efe04 */
.L_x_521:
[----:B------:R-:W-:Y:S05]  /*4030*/  BSYNC B0 ;  /* 0x0000000000007941 */ /* 0x000fea0003800000 */
.L_x_520:
[----:B------:R-:W-:-:S04]  /*4040*/  F2FP.BF16.PACK_AB R0, RZ, R0 ;  /* 0x00000000ff00723e */ /* 0x000fc800000010ff */
[----:B------:R-:W-:Y:S01]  /*4050*/  PRMT R26, R0, 0x7610, R26 ;  /* 0x00007610001a7816 */ /* 0x000fe2000000001a */
[----:B------:R-:W-:Y:S05]  /*4060*/  BRA `(.L_x_501) ;  /* 0x0000030000007947 */ /* 0x000fea0003800000 */
.L_x_513:
        /* <DEDUP_REMOVED lines=14> */
.L_x_527:
[----:B------:R-:W-:Y:S05]  /*4150*/  BSYNC B0 ;  /* 0x0000000000007941 */ /* 0x000fea0003800000 */
.L_x_526:
[----:B------:R-:W-:-:S04]  /*4160*/  F2FP.BF16.PACK_AB R0, RZ, R0 ;  /* 0x00000000ff00723e */ /* 0x000fc800000010ff */
[----:B------:R-:W-:Y:S01]  /*4170*/  PRMT R26, R0, 0x7610, R26 ;  /* 0x00007610001a7816 */ /* 0x000fe2000000001a */
[----:B------:R-:W-:Y:S05]  /*4180*/  BRA `(.L_x_501) ;  /* 0x000001e000007947 */ /* 0x000fea0003800000 */
.L_x_500:
        /* <DEDUP_REMOVED lines=21> */
.L_x_525:
[----:B------:R-:W2:Y:S02]  /*42e0*/  LDG.E.64 R2, [R2.64] ;  /* 0x0000002402027981 */ /* 0x000ea4000c1e1b00 */
[----:B--2---:R-:W0:Y:S02]  /*42f0*/  I2F.U64 R0, R2 ;  /* 0x0000000200007312 */ /* 0x004e240000301000 */
[----:B0-----:R-:W-:-:S04]  /*4300*/  F2FP.BF16.PACK_AB R0, RZ, R0 ;  /* 0x00000000ff00723e */ /* 0x001fc800000010ff */
[----:B------:R-:W-:Y:S01]  /*4310*/  PRMT R26, R0, 0x7610, R26 ;  /* 0x00007610001a7816 */ /* 0x000fe2000000001a */
[----:B------:R-:W-:Y:S05]  /*4320*/  BRA `(.L_x_501) ;  /* 0x0000004000007947 */ /* 0x000fea0003800000 */
.L_x_524:
[----:B------:R-:W2:Y:S02]  /*4330*/  LDG.E R2, [R2.64] ;  /* 0x0000002402027981 */ /* 0x000ea4000c1e1900 */
[----:B--2---:R-:W0:Y:S02]  /*4340*/  I2F.U32 R0, R2 ;  /* 0x0000000200007306 */ /* 0x004e240000201000 */
[----:B0-----:R-:W-:-:S04]  /*4350*/  F2FP.BF16.PACK_AB R0, RZ, R0 ;  /* 0x00000000ff00723e */ /* 0x001fc800000010ff */
[----:B------:R-:W-:Y:S02]  /*4360*/  PRMT R26, R0, 0x7610, R26 ;  /* 0x00007610001a7816 */ /* 0x000fe4000000001a */
.L_x_501:
[----:B------:R-:W-:-:S05]  /*4370*/  IADD3 R17, R17, 0x80, RZ ;  /* 0x0000008011117810 */ /* 0x000fca0007ffe0ff */
.L_x_463:
[----:B------:R-:W-:Y:S05]  /*4380*/  BSYNC B6 ;  /* 0x0000000000067941 */ /* 0x000fea0003800000 */
.L_x_462:
[----:B------:R-:W-:Y:S01]  /*4390*/  ISETP.GE.AND P0, PT, R17, R22, PT ;  /* 0x000000161100720c */ /* 0x000fe20003f06270 */
[----:B------:R-:W-:Y:S01]  /*43a0*/  BSSY B6, `(.L_x_528) ;  /* 0x0000216000067945 */ /* 0x000fe20003800000 */
[----:B------:R-:W-:Y:S02]  /*43b0*/  PRMT R27, RZ, 0x7610, R27 ;  /* 0x00007610ff1b7816 */ /* 0x000fe4000000001b */
[----:B------:R-:W-:Y:S02]  /*43c0*/  PRMT R28, RZ, 0x7610, R28 ;  /* 0x00007610ff1c7816 */ /* 0x000fe4000000001c */
[----:B0-----:R-:W-:-:S07]  /*43d0*/  PRMT R2, RZ, 0x7610, R2 ;  /* 0x00007610ff027816 */ /* 0x001fce0000000002 */
[----:B------:R-:W-:Y:S05]  /*43e0*/  @P0 BRA `(.L_x_529) ;  /* 0x0000211000000947 */ /* 0x000fea0003800000 */
[----:B------:R-:W-:Y:S01]  /*43f0*/  PRMT R0, R18, 0x9910, RZ ;  /* 0x0000991012007816 */ /* 0x000fe200000000ff */
        /* <DEDUP_REMOVED lines=19> */
.L_x_533:
[----:B------:R-:W2:Y:S02]  /*4530*/  LDG.E.U8 R4, [R4.64] ;  /* 0x0000002404047981 */ /* 0x000ea4000c1e1100 */
[----:B--2---:R-:W0:Y:S02]  /*4540*/  I2F.U16 R0, R4 ;  /* 0x0000000400007306 */ /* 0x004e240000101000 */
[----:B0-----:R-:W-:-:S04]  /*4550*/  F2FP.BF16.PACK_AB R0, RZ, R0 ;  /* 0x00000000ff00723e */ /* 0x001fc800000010ff */
[----:B------:R-:W-:Y:S01]  /*4560*/  PRMT R28, R0, 0x7610, R28 ;  /* 0x00007610001c7816 */ /* 0x000fe2000000001c */
[----:B------:R-:W-:Y:S05]  /*4570*/  BRA `(.L_x_535) ;  /* 0x00000f0000007947 */ /* 0x000fea0003800000 */
.L_x_532:
        /* <DEDUP_REMOVED lines=11> */
.L_x_537:
[----:B------:R-:W2:Y:S02]  /*4630*/  LDG.E R4, [R4.64] ;  /* 0x0000002404047981 */ /* 0x000ea4000c1e1900 */
[----:B--2---:R-:W0:Y:S02]  /*4640*/  I2F R0, R4 ;  /* 0x0000000400007306 */ /* 0x004e240000201400 */
[----:B0-----:R-:W-:-:S04]  /*4650*/  F2FP.BF16.PACK_AB R0, RZ, R0 ;  /* 0x00000000ff00723e */ /* 0x001fc800000010ff */
[----:B------:R-:W-:Y:S01]  /*4660*/  PRMT R28, R0, 0x7610, R28 ;  /* 0x00007610001c7816 */ /* 0x000fe2000000001c */
[----:B------:R-:W-:Y:S05]  /*4670*/  BRA `(.L_x_535) ;  /* 0x00000e0000007947 */ /* 0x000fea0003800000 */
.L_x_536:
[----:B------:R-:W2:Y:S02]  /*4680*/  LDG.E.U16 R4, [R4.64] ;  /* 0x0000002404047981 */ /* 0x000ea4000c1e1500 */
[----:B--2---:R-:W0:Y:S02]  /*4690*/  I2F.S16 R0, R4 ;  /* 0x0000000400007306 */ /* 0x004e240000101400 */
[----:B0-----:R-:W-:-:S04]  /*46a0*/  F2FP.BF16.PACK_AB R0, RZ, R0 ;  /* 0x00000000ff00723e */ /* 0x001fc800000010ff */
[----:B------:R-:W-:Y:S01]  /*46b0*/  PRMT R28, R0, 0x7610, R28 ;  /* 0x00007610001c7816 */ /* 0x000fe2000000001c */
[----:B------:R-:W-:Y:S05]  /*46c0*/  BRA `(.L_x_535) ;  /* 0x00000db000007947 */ /* 0x000fea0003800000 */
.L_x_531:
        /* <DEDUP_REMOVED lines=9> */
.L_x_539:
[----:B------:R-:W2:Y:S02]  /*4760*/  LDG.E.U16 R0, [R4.64] ;  /* 0x0000002404007981 */ /* 0x000ea4000c1e1500 */
[----:B--2---:R-:W-:-:S05]  /*4770*/  HADD2.F32 R0, -RZ, R0.H0_H0 ;  /* 0x20000000ff007230 */ /* 0x004fca0000004100 */
[----:B------:R-:W-:-:S04]  /*4780*/  F2FP.BF16.PACK_AB R0, RZ, R0 ;  /* 0x00000000ff00723e */ /* 0x000fc800000010ff */
[----:B------:R-:W-:Y:S01]  /*4790*/  PRMT R28, R0, 0x7610, R28 ;  /* 0x00007610001c7816 */ /* 0x000fe2000000001c */
[----:B------:R-:W-:Y:S05]  /*47a0*/  BRA `(.L_x_535) ;  /* 0x00000cd000007947 */ /* 0x000fea0003800000 */
.L_x_538:
        /* <DEDUP_REMOVED lines=9> */
.L_x_541:
[----:B------:R-:W2:Y:S02]  /*4840*/  LDG.E.U16 R4, [R4.64] ;  /* 0x0000002404047981 */ /* 0x000ea4000c1e1500 */
[----:B--2---:R-:W-:-:S05]  /*4850*/  HADD2.F32 R0, -RZ, R4.H0_H0 ;  /* 0x20000004ff007230 */ /* 0x004fca0000004100 */
[----:B------:R-:W-:-:S04]  /*4860*/  F2FP.BF16.PACK_AB R0, RZ, R0 ;  /* 0x00000000ff00723e */ /* 0x000fc800000010ff */
[----:B------:R-:W-:Y:S01]  /*4870*/  PRMT R28, R0, 0x7610, R28 ;  /* 0x00007610001c7816 */ /* 0x000fe2000000001c */
[----:B------:R-:W-:Y:S05]  /*4880*/  BRA `(.L_x_535) ;  /* 0x00000bf000007947 */ /* 0x000fea0003800000 */
.L_x_540:
[----:B------:R-:W2:Y:S02]  /*4890*/  LDG.E.64 R4, [R4.64] ;  /* 0x0000002404047981 */ /* 0x000ea4000c1e1b00 */
[----:B--2---:R-:W0:Y:S01]  /*48a0*/  F2F.F32.F64 R0, R4 ;  /* 0x0000000400007310 */ /* 0x004e220000301000 */
[----:B------:R-:W0:-:S14]  /*48b0*/  DSETP.GEU.AND P0, PT, |R4|, c[0x2][0x0], PT ;  /* 0x008000000400762a */ /* 0x000e1c0003f0e200 */
[----:B0-----:R-:W-:-:S05]  /*48c0*/  @!P0 FMUL R0, R0, 1.175494350822287508e-38 ;  /* 0x0080000000008820 */ /* 0x001fca0000400000 */
[----:B------:R-:W-:-:S04]  /*48d0*/  F2FP.BF16.PACK_AB R0, RZ, R0 ;  /* 0x00000000ff00723e */ /* 0x000fc800000010ff */
[----:B------:R-:W-:Y:S01]  /*48e0*/  PRMT R28, R0, 0x7610, R28 ;  /* 0x00007610001c7816 */ /* 0x000fe2000000001c */
[----:B------:R-:W-:Y:S05]  /*48f0*/  BRA `(.L_x_535) ;  /* 0x00000b8000007947 */ /* 0x000fea0003800000 */
.L_x_530:
        /* <DEDUP_REMOVED lines=14> */
.L_x_544:
[----:B------:R-:W2:Y:S02]  /*49e0*/  LDG.E.64 R4, [R4.64] ;  /* 0x0000002404047981 */ /* 0x000ea4000c1e1b00 */
[----:B--2---:R-:W0:Y:S01]  /*49f0*/  F2F.F32.F64 R0, R4 ;  /* 0x0000000400007310 */ /* 0x004e220000301000 */
[----:B------:R-:W0:-:S14]  /*4a00*/  DSETP.GEU.AND P0, PT, |R4|, c[0x2][0x0], PT ;  /* 0x008000000400762a */ /* 0x000e1c0003f0e200 */
[----:B0-----:R-:W-:-:S05]  /*4a10*/  @!P0 FMUL R0, R0, 1.175494350822287508e-38 ;  /* 0x0080000000008820 */ /* 0x001fca0000400000 */
[----:B------:R-:W-:-:S04]  /*4a20*/  F2FP.BF16.PACK_AB R0, RZ, R0 ;  /* 0x00000000ff00723e */ /* 0x000fc800000010ff */
[----:B------:R-:W-:Y:S01]  /*4a30*/  PRMT R28, R0, 0x7610, R28 ;  /* 0x00007610001c7816 */ /* 0x000fe2000000001c */
[----:B------:R-:W-:Y:S05]  /*4a40*/  BRA `(.L_x_535) ;  /* 0x00000a3000007947 */ /* 0x000fea0003800000 */
.L_x_543:
        /* <DEDUP_REMOVED lines=28> */
.L_x_546:
[----:B------:R-:W2:Y:S02]  /*4c10*/  LDG.E.U8 R4, [R4.64] ;  /* 0x0000002404047981 */ /* 0x000ea4000c1e1100 */
[----:B--2---:R-:W-:-:S05]  /*4c20*/  IMAD.SHL.U32 R0, R4, 0x2000000, RZ ;  /* 0x0200000004007824 */ /* 0x004fca00078e00ff */
[----:B------:R-:W-:-:S13]  /*4c30*/  ISETP.GE.U32.AND P0, PT, R0, 0x8000000, PT ;  /* 0x080000000000780c */ /* 0x000fda0003f06070 */
[C---:B------:R-:W-:Y:S02]  /*4c40*/  @!P0 IMAD.SHL.U32 R0, R4.reuse, 0x100, RZ ;  /* 0x0000010004008824 */ /* 0x040fe400078e00ff */
[----:B------:R-:W-:-:S03]  /*4c50*/  @P0 IMAD.SHL.U32 R3, R4, 0x200000, RZ ;  /* 0x0020000004030824 */ /* 0x000fc600078e00ff */
[----:B------:R-:W-:Y:S02]  /*4c60*/  @!P0 LOP3.LUT R0, R0, 0x7f00, RZ, 0xc0, !PT ;  /* 0x00007f0000008812 */ /* 0x000fe400078ec0ff */
[----:B------:R-:W-:Y:S02]  /*4c70*/  @P0 LOP3.LUT R3, R3, 0x70000000, RZ, 0xfc, !PT ;  /* 0x7000000003030812 */ /* 0x000fe400078efcff */
[----:B------:R-:W-:-:S03]  /*4c80*/  @!P0 LOP3.LUT R0, R0, 0x3f000000, RZ, 0xfc, !PT ;  /* 0x3f00000000008812 */ /* 0x000fc600078efcff */
[----:B------:R-:W-:Y:S02]  /*4c90*/  @P0 FMUL.FTZ R3, R3, 1.9259299443872358531e-34 ;  /* 0x0780000003030820 */ /* 0x000fe40000410000 */
[----:B------:R-:W-:Y:S02]  /*4ca0*/  @!P0 FADD.FTZ R3, R0, -0.5 ;  /* 0xbf00000000038421 */ /* 0x000fe40000010000 */
[----:B------:R-:W-:-:S05]  /*4cb0*/  IMAD.SHL.U32 R0, R4, 0x1000000, RZ ;  /* 0x0100000004007824 */ /* 0x000fca00078e00ff */
[----:B------:R-:W-:-:S04]  /*4cc0*/  LOP3.LUT R0, R3, 0x80000000, R0, 0xf8, !PT ;  /* 0x8000000003007812 */ /* 0x000fc800078ef800 */
[----:B------:R-:W-:-:S04]  /*4cd0*/  F2FP.BF16.PACK_AB R0, RZ, R0 ;  /* 0x00000000ff00723e */ /* 0x000fc800000010ff */
[----:B------:R-:W-:Y:S01]  /*4ce0*/  PRMT R28, R0, 0x7610, R28 ;  /* 0x00007610001c7816 */ /* 0x000fe2000000001c */
[----:B------:R-:W-:Y:S05]  /*4cf0*/  BRA `(.L_x_535) ;  /* 0x0000078000007947 */ /* 0x000fea0003800000 */
.L_x_545:
[----:B------:R0:W5:Y:S01]  /*4d00*/  LDG.E.U16 R28, [R4.64] ;  /* 0x00000024041c7981 */ /* 0x000162000c1e1500 */
[----:B------:R-:W-:Y:S05]  /*4d10*/  BRA `(.L_x_535) ;  /* 0x0000076000007947 */ /* 0x000fea0003800000 */
.L_x_542:
        /* <DEDUP_REMOVED lines=12> */
.L_x_549:
        /* <DEDUP_REMOVED lines=21> */
.L_x_553:
[----:B------:R-:W-:Y:S05]  /*4f30*/  BSYNC B1 ;  /* 0x0000000000017941 */ /* 0x000fea0003800000 */
.L_x_552:
[----:B------:R-:W-:Y:S01]  /*4f40*/  LEA R5, R0, 0x3b800000, 0x17 ;  /* 0x3b80000000057811 */ /* 0x000fe200078eb8ff */
[----:B------:R-:W-:-:S05]  /*4f50*/  IMAD.SHL.U32 R0, R3, 0x100000, RZ ;  /* 0x0010000003007824 */ /* 0x000fca00078e00ff */
[----:B------:R-:W-:Y:S02]  /*4f60*/  LOP3.LUT R0, R5, R0, R6, 0xfe, !PT ;  /* 0x0000000005007212 */ /* 0x000fe400078efe06 */
.L_x_551:
[----:B------:R-:W-:Y:S05]  /*4f70*/  BSYNC B0 ;  /* 0x0000000000007941 */ /* 0x000fea0003800000 */
.L_x_550:
[----:B------:R-:W-:-:S04]  /*4f80*/  F2FP.BF16.PACK_AB R0, RZ, R0 ;  /* 0x00000000ff00723e */ /* 0x000fc800000010ff */
[----:B------:R-:W-:Y:S01]  /*4f90*/  PRMT R28, R0, 0x7610, R28 ;  /* 0x00007610001c7816 */ /* 0x000fe2000000001c */
[----:B------:R-:W-:Y:S05]  /*4fa0*/  BRA `(.L_x_535) ;  /* 0x000004d000007947 */ /* 0x000fea0003800000 */
.L_x_548:
        /* <DEDUP_REMOVED lines=21> */
.L_x_557:
[----:B------:R-:W-:Y:S05]  /*5100*/  BSYNC B1 ;  /* 0x0000000000017941 */ /* 0x000fea0003800000 */
.L_x_556:
[----:B------:R-:W-:Y:S01]  /*5110*/  LEA R5, R0, 0x37800000, 0x17 ;  /* 0x3780000000057811 */ /* 0x000fe200078eb8ff */
[----:B------:R-:W-:-:S05]  /*5120*/  IMAD.SHL.U32 R0, R3, 0x200000, RZ ;  /* 0x0020000003007824 */ /* 0x000fca00078e00ff */
[----:B------:R-:W-:Y:S02]  /*5130*/  LOP3.LUT R0, R5, R0, R6, 0xfe, !PT ;  /* 0x0000000005007212 */ /* 0x000fe400078efe06 */
.L_x_555:
[----:B------:R-:W-:Y:S05]  /*5140*/  BSYNC B0 ;  /* 0x0000000000007941 */ /* 0x000fea0003800000 */
.L_x_554:
[----:B------:R-:W-:-:S04]  /*5150*/  F2FP.BF16.PACK_AB R0, RZ, R0 ;  /* 0x00000000ff00723e */ /* 0x000fc800000010ff */
[----:B------:R-:W-:Y:S01]  /*5160*/  PRMT R28, R0, 0x7610, R28 ;  /* 0x00007610001c7816 */ /* 0x000fe2000000001c */
[----:B------:R-:W-:Y:S05]  /*5170*/  BRA `(.L_x_535) ;  /* 0x0000030000007947 */ /* 0x000fea0003800000 */
.L_x_547:
        /* <DEDUP_REMOVED lines=14> */
.L_x_561:
[----:B------:R-:W-:Y:S05]  /*5260*/  BSYNC B0 ;  /* 0x0000000000007941 */ /* 0x000fea0003800000 */
.L_x_560:
[----:B------:R-:W-:-:S04]  /*5270*/  F2FP.BF16.PACK_AB R0, RZ, R0 ;  /* 0x00000000ff00723e */ /* 0x000fc800000010ff */
[----:B------:R-:W-:Y:S01]  /*5280*/  PRMT R28, R0, 0x7610, R28 ;  /* 0x00007610001c7816 */ /* 0x000fe2000000001c */
[----:B------:R-:W-:Y:S05]  /*5290*/  BRA `(.L_x_535) ;  /* 0x000001e000007947 */ /* 0x000fea0003800000 */
.L_x_534:
        /* <DEDUP_REMOVED lines=21> */
.L_x_559:
[----:B------:R-:W2:Y:S02]  /*53f0*/  LDG.E.64 R4, [R4.64] ;  /* 0x0000002404047981 */ /* 0x000ea4000c1e1b00 */
[----:B--2---:R-:W0:Y:S02]  /*5400*/  I2F.U64 R0, R4 ;  /* 0x0000000400007312 */ /* 0x004e240000301000 */
[----:B0-----:R-:W-:-:S04]  /*5410*/  F2FP.BF16.PACK_AB R0, RZ, R0 ;  /* 0x00000000ff00723e */ /* 0x001fc800000010ff */
[----:B------:R-:W-:Y:S01]  /*5420*/  PRMT R28, R0, 0x7610, R28 ;  /* 0x00007610001c7816 */ /* 0x000fe2000000001c */
[----:B------:R-:W-:Y:S05]  /*5430*/  BRA `(.L_x_535) ;  /* 0x0000004000007947 */ /* 0x000fea0003800000 */
.L_x_558:
[----:B------:R-:W2:Y:S02]  /*5440*/  LDG.E R4, [R4.64] ;  /* 0x0000002404047981 */ /* 0x000ea4000c1e1900 */
[----:B--2---:R-:W0:Y:S02]  /*5450*/  I2F.U32 R0, R4 ;  /* 0x0000000400007306 */ /* 0x004e240000201000 */
[----:B0-----:R-:W-:-:S04]  /*5460*/  F2FP.BF16.PACK_AB R0, RZ, R0 ;  /* 0x00000000ff00723e */ /* 0x001fc800000010ff */
[----:B------:R-:W-:Y:S02]  /*5470*/  PRMT R28, R0, 0x7610, R28 ;  /* 0x00007610001c7816 */ /* 0x000fe4000000001c */
.L_x_535:
[----:B------:R-:W-:Y:S01]  /*5480*/  PRMT R0, R19, 0x9910, RZ ;  /* 0x0000991013007816 */ /* 0x000fe200000000ff */
[----:B------:R-:W-:-:S03]  /*5490*/  IMAD R2, R2, c[0x0][0x19c], RZ ;  /* 0x0000670002027a24 */ /* 0x000fc600078e02ff */
[----:B------:R-:W-:Y:S02]  /*54a0*/  ISETP.GT.AND P1, PT, R0, 0x9, PT ;  /* 0x000000090000780c */ /* 0x000fe40003f24270 */
[----:B0-----:R-:W-:-:S05]  /*54b0*/  IADD3 R4, P0, R2, c[0x0][0x188], RZ ;  /* 0x0000620002047a10 */ /* 0x001fca0007f1e0ff */
        /* <DEDUP_REMOVED lines=15> */
.L_x_565:
[----:B------:R-:W2:Y:S02]  /*55b0*/  LDG.E.U8 R4, [R4.64] ;  /* 0x0000002404047981 */ /* 0x000ea4000c1e1100 */
[----:B--2---:R-:W0:Y:S02]  /*55c0*/  I2F.U16 R0, R4 ;  /* 0x0000000400007306 */ /* 0x004e240000101000 */
[----:B0-----:R-:W-:-:S04]  /*55d0*/  F2FP.BF16.PACK_AB R0, RZ, R0 ;  /* 0x00000000ff00723e */ /* 0x001fc800000010ff */
[----:B------:R-:W-:Y:S01]  /*55e0*/  PRMT R2, R0, 0x7610, R2 ;  /* 0x0000761000027816 */ /* 0x000fe20000000002 */
[----:B------:R-:W-:Y:S05]  /*55f0*/  BRA `(.L_x_567) ;  /* 0x00000ef000007947 */ /* 0x000fea0003800000 */
.L_x_564:
        /* <DEDUP_REMOVED lines=11> */
.L_x_569:
[----:B------:R-:W2:Y:S02]  /*56b0*/  LDG.E R4, [R4.64] ;  /* 0x0000002404047981 */ /* 0x000ea4000c1e1900 */
[----:B--2---:R-:W0:Y:S02]  /*56c0*/  I2F R0, R4 ;  /* 0x0000000400007306 */ /* 0x004e240000201400 */
[----:B0-----:R-:W-:-:S04]  /*56d0*/  F2FP.BF16.PACK_AB R0, RZ, R0 ;  /* 0x00000000ff00723e */ /* 0x001fc800000010ff */
[----:B------:R-:W-:Y:S01]  /*56e0*/  PRMT R2, R0, 0x7610, R2 ;  /* 0x0000761000027816 */ /* 0x000fe20000000002 */
[----:B------:R-:W-:Y:S05]  /*56f0*/  BRA `(.L_x_567) ;  /* 0x00000df000007947 */ /* 0x000fea0003800000 */
.L_x_568:
[----:B------:R-:W2:Y:S02]  /*5700*/  LDG.E.U16 R4, [R4.64] ;  /* 0x0000002404047981 */ /* 0x000ea4000c1e1500 */
[----:B--2---:R-:W0:Y:S02]  /*5710*/  I2F.S16 R0, R4 ;  /* 0x0000000400007306 */ /* 0x004e240000101400 */
[----:B0-----:R-:W-:-:S04]  /*5720*/  F2FP.BF16.PACK_AB R0, RZ, R0 ;  /* 0x00000000ff00723e */ /* 0x001fc800000010ff */
[----:B------:R-:W-:Y:S01]  /*5730*/  PRMT R2, R0, 0x7610, R2 ;  /* 0x0000761000027816 */ /* 0x000fe20000000002 */
[----:B------:R-:W-:Y:S05]  /*5740*/  BRA `(.L_x_567) ;  /* 0x00000da000007947 */ /* 0x000fea0003800000 */
.L_x_563:
        /* <DEDUP_REMOVED lines=9> */
.L_x_571:
[----:B------:R-:W2:Y:S02]  /*57e0*/  LDG.E.U16 R0, [R4.64] ;  /* 0x0000002404007981 */ /* 0x000ea4000c1e1500 */
[----:B--2---:R-:W-:-:S05]  /*57f0*/  HADD2.F32 R0, -RZ, R0.H0_H0 ;  /* 0x20000000ff007230 */ /* 0x004fca0000004100 */
[----:B------:R-:W-:-:S04]  /*5800*/  F2FP.BF16.PACK_AB R0, RZ, R0 ;  /* 0x00000000ff00723e */ /* 0x000fc800000010ff */
[----:B------:R-:W-:Y:S01]  /*5810*/  PRMT R2, R0, 0x7610, R2 ;  /* 0x0000761000027816 */ /* 0x000fe20000000002 */
[----:B------:R-:W-:Y:S05]  /*5820*/  BRA `(.L_x_567) ;  /* 0x00000cc000007947 */ /* 0x000fea0003800000 */
.L_x_570:
        /* <DEDUP_REMOVED lines=9> */
.L_x_573:
[----:B------:R-:W2:Y:S02]  /*58c0*/  LDG.E.U16 R4, [R4.64] ;  /* 0x0000002404047981 */ /* 0x000ea4000c1e1500 */
[----:B--2---:R-:W-:-:S05]  /*58d0*/  HADD2.F32 R0, -RZ, R4.H0_H0 ;  /* 0x20000004ff007230 */ /* 0x004fca0000004100 */
[----:B------:R-:W-:-:S04]  /*58e0*/  F2FP.BF16.PACK_AB R0, RZ, R0 ;  /* 0x00000000ff00723e */ /* 0x000fc800000010ff */
[----:B------:R-:W-:Y:S01]  /*58f0*/  PRMT R2, R0, 0x7610, R2 ;  /* 0x0000761000027816 */ /* 0x000fe20000000002 */
[----:B------:R-:W-:Y:S05]  /*5900*/  BRA `(.L_x_567) ;  /* 0x00000be000007947 */ /* 0x000fea0003800000 */
.L_x_572:
[----:B------:R-:W2:Y:S02]  /*5910*/  LDG.E.64 R4, [R4.64] ;  /* 0x0000002404047981 */ /* 0x000ea4000c1e1b00 */
[----:B--2---:R-:W0:Y:S01]  /*5920*/  F2F.F32.F64 R0, R4 ;  /* 0x0000000400007310 */ /* 0x004e220000301000 */
[----:B------:R-:W0:-:S14]  /*5930*/  DSETP.GEU.AND P0, PT, |R4|, c[0x2][0x0], PT ;  /* 0x008000000400762a */ /* 0x000e1c0003f0e200 */
[----:B0-----:R-:W-:-:S05]  /*5940*/  @!P0 FMUL R0, R0, 1.175494350822287508e-38 ;  /* 0x0080000000008820 */ /* 0x001fca0000400000 */
[----:B------:R-:W-:-:S04]  /*5950*/  F2FP.BF16.PACK_AB R0, RZ, R0 ;  /* 0x00000000ff00723e */ /* 0x000fc800000010ff */
[----:B------:R-:W-:Y:S01]  /*5960*/  PRMT R2, R0, 0x7610, R2 ;  /* 0x0000761000027816 */ /* 0x000fe20000000002 */
[----:B------:R-:W-:Y:S05]  /*5970*/  BRA `(.L_x_567) ;  /* 0x00000b7000007947 */ /* 0x000fea0003800000 */
.L_x_562:
        /* <DEDUP_REMOVED lines=14> */
.L_x_576:
[----:B------:R-:W2:Y:S02]  /*5a60*/  LDG.E.64 R4, [R4.64] ;  /* 0x0000002404047981 */ /* 0x000ea4000c1e1b00 */
[----:B--2---:R-:W0:Y:S01]  /*5a70*/  F2F.F32.F64 R0, R4 ;  /* 0x0000000400007310 */ /* 0x004e220000301000 */
[----:B------:R-:W0:-:S14]  /*5a80*/  DSETP.GEU.AND P0, PT, |R4|, c[0x2][0x0], PT ;  /* 0x008000000400762a */ /* 0x000e1c0003f0e200 */
[----:B0-----:R-:W-:-:S05]  /*5a90*/  @!P0 FMUL R0, R0, 1.175494350822287508e-38 ;  /* 0x0080000000008820 */ /* 0x001fca0000400000 */
[----:B------:R-:W-:-:S04]  /*5aa0*/  F2FP.BF16.PACK_AB R0, RZ, R0 ;  /* 0x00000000ff00723e */ /* 0x000fc800000010ff */
[----:B------:R-:W-:Y:S01]  /*5ab0*/  PRMT R2, R0, 0x7610, R2 ;  /* 0x0000761000027816 */ /* 0x000fe20000000002 */
[----:B------:R-:W-:Y:S05]  /*5ac0*/  BRA `(.L_x_567) ;  /* 0x00000a2000007947 */ /* 0x000fea0003800000 */
.L_x_575:
        /* <DEDUP_REMOVED lines=11> */
[----:B------:R-:W-:-:S04]  /*5b80*/  IADD3 R6, R2, 0x1000000, RZ ;  /* 0x0100000002067810 */ /* 0x000fc80007ffe0ff */
[----:B------:R-:W-:Y:S02]  /*5b90*/  SHF.R.S32.HI R6, RZ, 0x8, R6 ;  /* 0x00000008ff067819 */ /* 0x000fe40000011406 */
[----:B0-----:R-:W-:-:S04]  /*5ba0*/  IADD3 R3, -R3, 0x1f, RZ ;  /* 0x0000001f03037810 */ /* 0x001fc80007ffe1ff */
[C---:B------:R-:W-:Y:S02]  /*5bb0*/  ISETP.GT.U32.AND P0, PT, R3.reuse, 0x4, PT ;  /* 0x000000040300780c */ /* 0x040fe40003f04070 */
[----:B------:R-:W-:-:S04]  /*5bc0*/  IADD3 R3, R3, -0x4, RZ ;  /* 0xfffffffc03037810 */ /* 0x000fc80007ffe0ff */
[----:B------:R-:W-:-:S04]  /*5bd0*/  SEL R3, R3, RZ, P0 ;  /* 0x000000ff03037207 */ /* 0x000fc80000000000 */
[C---:B------:R-:W-:Y:S01]  /*5be0*/  SHF.L.U32 R4, R2.reuse, R3, RZ ;  /* 0x0000000302047219 */ /* 0x040fe200000006ff */
[----:B------:R-:W-:Y:S01]  /*5bf0*/  IMAD R7, R3, R8, 0x3c000000 ;  /* 0x3c00000003077424 */ /* 0x000fe200078e0208 */
[----:B------:R-:W-:-:S04]  /*5c00*/  IADD3 R3, R2, -0x1, RZ ;  /* 0xffffffff02037810 */ /* 0x000fc80007ffe0ff */
[----:B------:R-:W-:Y:S02]  /*5c10*/  LEA.HI R7, R4, R7, RZ, 0x1c ;  /* 0x0000000704077211 */ /* 0x000fe400078fe0ff */
[----:B------:R-:W-:Y:S02]  /*5c20*/  SHF.R.S32.HI R3, RZ, 0x1f, R3 ;  /* 0x0000001fff037819 */ /* 0x000fe40000011403 */
[----:B------:R-:W-:-:S04]  /*5c30*/  LOP3.LUT R6, R7, 0x7f800000, R6, 0xf8, !PT ;  /* 0x7f80000007067812 */ /* 0x000fc800078ef806 */
[----:B------:R-:W-:-:S04]  /*5c40*/  LOP3.LUT R3, R6, R3, RZ, 0x30, !PT ;  /* 0x0000000306037212 */ /* 0x000fc800078e30ff */
[----:B------:R-:W-:-:S04]  /*5c50*/  LOP3.LUT R3, R3, 0x80000000, R0, 0xf8, !PT ;  /* 0x8000000003037812 */ /* 0x000fc800078ef800 */
[----:B------:R-:W-:-:S04]  /*5c60*/  F2FP.BF16.PACK_AB R3, RZ, R3 ;  /* 0x00000003ff03723e */ /* 0x000fc800000010ff */
[----:B------:R-:W-:Y:S01]  /*5c70*/  PRMT R2, R3, 0x7610, R2 ;  /* 0x0000761003027816 */ /* 0x000fe20000000002 */
[----:B------:R-:W-:Y:S05]  /*5c80*/  BRA `(.L_x_567) ;  /* 0x0000086000007947 */ /* 0x000fea0003800000 */
.L_x_578:
[----:B------:R-:W2:Y:S02]  /*5c90*/  LDG.E.U8 R3, [R4.64] ;  /* 0x0000002404037981 */ /* 0x000ea4000c1e1100 */
[----:B--2---:R-:W-:-:S05]  /*5ca0*/  IMAD.SHL.U32 R0, R3, 0x2000000, RZ ;  /* 0x0200000003007824 */ /* 0x004fca00078e00ff */
[----:B------:R-:W-:-:S13]  /*5cb0*/  ISETP.GE.U32.AND P0, PT, R0, 0x8000000, PT ;  /* 0x080000000000780c */ /* 0x000fda0003f06070 */
[C---:B------:R-:W-:Y:S02]  /*5cc0*/  @!P0 IMAD.SHL.U32 R0, R3.reuse, 0x100, RZ ;  /* 0x0000010003008824 */ /* 0x040fe400078e00ff */
[C---:B------:R-:W-:Y:S02]  /*5cd0*/  @P0 IMAD.SHL.U32 R2, R3.reuse, 0x200000, RZ ;  /* 0x0020000003020824 */ /* 0x040fe400078e00ff */
[----:B------:R-:W-:Y:S01]  /*5ce0*/  IMAD.SHL.U32 R3, R3, 0x1000000, RZ ;  /* 0x0100000003037824 */ /* 0x000fe200078e00ff */
[----:B------:R-:W-:Y:S02]  /*5cf0*/  @!P0 LOP3.LUT R0, R0, 0x7f00, RZ, 0xc0, !PT ;  /* 0x00007f0000008812 */ /* 0x000fe400078ec0ff */
[----:B------:R-:W-:Y:S02]  /*5d00*/  @P0 LOP3.LUT R2, R2, 0x70000000, RZ, 0xfc, !PT ;  /* 0x7000000002020812 */ /* 0x000fe400078efcff */
[----:B------:R-:W-:-:S03]  /*5d10*/  @!P0 LOP3.LUT R0, R0, 0x3f000000, RZ, 0xfc, !PT ;  /* 0x3f00000000008812 */ /* 0x000fc600078efcff */
[----:B------:R-:W-:Y:S02]  /*5d20*/  @P0 FMUL.FTZ R2, R2, 1.9259299443872358531e-34 ;  /* 0x0780000002020820 */ /* 0x000fe40000410000 */
[----:B------:R-:W-:-:S05]  /*5d30*/  @!P0 FADD.FTZ R2, R0, -0.5 ;  /* 0xbf00000000028421 */ /* 0x000fca0000010000 */
[----:B------:R-:W-:-:S04]  /*5d40*/  LOP3.LUT R2, R2, 0x80000000, R3, 0xf8, !PT ;  /* 0x8000000002027812 */ /* 0x000fc800078ef803 */
[----:B------:R-:W-:Y:S01]  /*5d50*/  F2FP.BF16.PACK_AB R2, RZ, R2 ;  /* 0x00000002ff02723e */ /* 0x000fe200000010ff */
[----:B------:R-:W-:Y:S05]  /*5d60*/  BRA `(.L_x_567) ;  /* 0x0000078000007947 */ /* 0x000fea0003800000 */
.L_x_577:
[----:B------:R0:W5:Y:S01]  /*5d70*/  LDG.E.U16 R2, [R4.64] ;  /* 0x0000002404027981 */ /* 0x000162000c1e1500 */
[----:B------:R-:W-:Y:S05]  /*5d80*/  BRA `(.L_x_567) ;  /* 0x0000076000007947 */ /* 0x000fea0003800000 */
.L_x_574:
        /* <DEDUP_REMOVED lines=12> */
.L_x_581:
        /* <DEDUP_REMOVED lines=21> */
.L_x_585:
[----:B------:R-:W-:Y:S05]  /*5fa0*/  BSYNC B1 ;  /* 0x0000000000017941 */ /* 0x000fea0003800000 */
.L_x_584:
[----:B------:R-:W-:Y:S01]  /*5fb0*/  LEA R3, R0, 0x3b800000, 0x17 ;  /* 0x3b80000000037811 */ /* 0x000fe200078eb8ff */
[----:B------:R-:W-:-:S05]  /*5fc0*/  IMAD.SHL.U32 R0, R2, 0x100000, RZ ;  /* 0x0010000002007824 */ /* 0x000fca00078e00ff */
[----:B------:R-:W-:Y:S02]  /*5fd0*/  LOP3.LUT R0, R3, R0, R4, 0xfe, !PT ;  /* 0x0000000003007212 */ /* 0x000fe400078efe04 */
.L_x_583:
[----:B------:R-:W-:Y:S05]  /*5fe0*/  BSYNC B0 ;  /* 0x0000000000007941 */ /* 0x000fea0003800000 */
.L_x_582:
[----:B------:R-:W-:-:S04]  /*5ff0*/  F2FP.BF16.PACK_AB R0, RZ, R0 ;  /* 0x00000000ff00723e */ /* 0x000fc800000010ff */
[----:B------:R-:W-:Y:S01]  /*6000*/  PRMT R2, R0, 0x7610, R2 ;  /* 0x0000761000027816 */ /* 0x000fe20000000002 */
[----:B------:R-:W-:Y:S05]  /*6010*/  BRA `(.L_x_567) ;  /* 0x000004d000007947 */ /* 0x000fea0003800000 */
.L_x_580:
        /* <DEDUP_REMOVED lines=21> */
.L_x_589:
[----:B------:R-:W-:Y:S05]  /*6170*/  BSYNC B1 ;  /* 0x0000000000017941 */ /* 0x000fea0003800000 */
.L_x_588:
[----:B------:R-:W-:Y:S01]  /*6180*/  LEA R3, R0, 0x37800000, 0x17 ;  /* 0x3780000000037811 */ /* 0x000fe200078eb8ff */
[----:B------:R-:W-:-:S05]  /*6190*/  IMAD.SHL.U32 R0, R2, 0x200000, RZ ;  /* 0x0020000002007824 */ /* 0x000fca00078e00ff */
[----:B------:R-:W-:Y:S02]  /*61a0*/  LOP3.LUT R0, R3, R0, R4, 0xfe, !PT ;  /* 0x0000000003007212 */ /* 0x000fe400078efe04 */
.L_x_587:
[----:B------:R-:W-:Y:S05]  /*61b0*/  BSYNC B0 ;  /* 0x0000000000007941 */ /* 0x000fea0003800000 */
.L_x_586:
[----:B------:R-:W-:-:S04]  /*61c0*/  F2FP.BF16.PACK_AB R0, RZ, R0 ;  /* 0x00000000ff00723e */ /* 0x000fc800000010ff */
[----:B------:R-:W-:Y:S01]  /*61d0*/  PRMT R2, R0, 0x7610, R2 ;  /* 0x0000761000027816 */ /* 0x000fe20000000002 */
[----:B------:R-:W-:Y:S05]  /*61e0*/  BRA `(.L_x_567) ;  /* 0x0000030000007947 */ /* 0x000fea0003800000 */
.L_x_579:
        /* <DEDUP_REMOVED lines=14> */
.L_x_593:
[----:B------:R-:W-:Y:S05]  /*62d0*/  BSYNC B0 ;  /* 0x0000000000007941 */ /* 0x000fea0003800000 */
.L_x_592:
[----:B------:R-:W-:-:S04]  /*62e0*/  F2FP.BF16.PACK_AB R0, RZ, R0 ;  /* 0x00000000ff00723e */ /* 0x000fc800000010ff */
[----:B------:R-:W-:Y:S01]  /*62f0*/  PRMT R2, R0, 0x7610, R2 ;  /* 0x0000761000027816 */ /* 0x000fe20000000002 */
[----:B------:R-:W-:Y:S05]  /*6300*/  BRA `(.L_x_567) ;  /* 0x000001e000007947 */ /* 0x000fea0003800000 */
.L_x_566:
        /* <DEDUP_REMOVED lines=21> */
.L_x_591:
[----:B------:R-:W2:Y:S02]  /*6460*/  LDG.E.64 R4, [R4.64] ;  /* 0x0000002404047981 */ /* 0x000ea4000c1e1b00 */
[----:B--2---:R-:W0:Y:S02]  /*6470*/  I2F.U64 R0, R4 ;  /* 0x0000000400007312 */ /* 0x004e240000301000 */
[----:B0-----:R-:W-:-:S04]  /*6480*/  F2FP.BF16.PACK_AB R0, RZ, R0 ;  /* 0x00000000ff00723e */ /* 0x001fc800000010ff */
[----:B------:R-:W-:Y:S01]  /*6490*/  PRMT R2, R0, 0x7610, R2 ;  /* 0x0000761000027816 */ /* 0x000fe20000000002 */
[----:B------:R-:W-:Y:S05]  /*64a0*/  BRA `(.L_x_567) ;  /* 0x0000004000007947 */ /* 0x000fea0003800000 */
.L_x_590:
[----:B------:R-:W2:Y:S02]  /*64b0*/  LDG.E R4, [R4.64] ;  /* 0x0000002404047981 */ /* 0x000ea4000c1e1900 */
[----:B--2---:R-:W0:Y:S02]  /*64c0*/  I2F.U32 R0, R4 ;  /* 0x0000000400007306 */ /* 0x004e240000201000 */
[----:B0-----:R-:W-:-:S04]  /*64d0*/  F2FP.BF16.PACK_AB R0, RZ, R0 ;  /* 0x00000000ff00723e */ /* 0x001fc800000010ff */
[----:B------:R-:W-:Y:S02]  /*64e0*/  PRMT R2, R0, 0x7610, R2 ;  /* 0x0000761000027816 */ /* 0x000fe40000000002 */
.L_x_567:
[----:B------:R-:W-:-:S05]  /*64f0*/  IADD3 R17, R17, 0x80, RZ ;  /* 0x0000008011117810 */ /* 0x000fca0007ffe0ff */
.L_x_529:
[----:B------:R-:W-:Y:S05]  /*6500*/  BSYNC B6 ;  /* 0x0000000000067941 */ /* 0x000fea0003800000 */
.L_x_528:
        /* <DEDUP_REMOVED lines=24> */
.L_x_599:
[----:B------:R-:W2:Y:S02]  /*6690*/  LDG.E.U8 R4, [R4.64] ;  /* 0x0000002404047981 */ /* 0x000ea4000c1e1100 */
[----:B--2---:R-:W0:Y:S02]  /*66a0*/  I2F.U16 R0, R4 ;  /* 0x0000000400007306 */ /* 0x004e240000101000 */
[----:B0-----:R-:W-:-:S04]  /*66b0*/  F2FP.BF16.PACK_AB R0, RZ, R0 ;  /* 0x00000000ff00723e */ /* 0x001fc800000010ff */
[----:B------:R-:W-:Y:S01]  /*66c0*/  PRMT R27, R0, 0x7610, R27 ;  /* 0x00007610001b7816 */ /* 0x000fe2000000001b */
[----:B------:R-:W-:Y:S05]  /*66d0*/  BRA `(.L_x_601) ;  /* 0x00000f0000007947 */ /* 0x000fea0003800000 */
.L_x_598:
        /* <DEDUP_REMOVED lines=11> */
.L_x_603:
[----:B------:R-:W2:Y:S02]  /*6790*/  LDG.E R4, [R4.64] ;  /* 0x0000002404047981 */ /* 0x000ea4000c1e1900 */
[----:B--2---:R-:W0:Y:S02]  /*67a0*/  I2F R0, R4 ;  /* 0x0000000400007306 */ /* 0x004e240000201400 */
[----:B0-----:R-:W-:-:S04]  /*67b0*/  F2FP.BF16.PACK_AB R0, RZ, R0 ;  /* 0x00000000ff00723e */ /* 0x001fc800000010ff */
[----:B------:R-:W-:Y:S01]  /*67c0*/  PRMT R27, R0, 0x7610, R27 ;  /* 0x00007610001b7816 */ /* 0x000fe2000000001b */
[----:B------:R-:W-:Y:S05]  /*67d0*/  BRA `(.L_x_601) ;  /* 0x00000e0000007947 */ /* 0x000fea0003800000 */
.L_x_602:
[----:B------:R-:W2:Y:S02]  /*67e0*/  LDG.E.U16 R4, [R4.64] ;  /* 0x0000002404047981 */ /* 0x000ea4000c1e1500 */
[----:B--2---:R-:W0:Y:S02]  /*67f0*/  I2F.S16 R0, R4 ;  /* 0x0000000400007306 */ /* 0x004e240000101400 */
[----:B0-----:R-:W-:-:S04]  /*6800*/  F2FP.BF16.PACK_AB R0, RZ, R0 ;  /* 0x00000000ff00723e */ /* 0x001fc800000010ff */
[----:B------:R-:W-:Y:S01]  /*6810*/  PRMT R27, R0, 0x7610, R27 ;  /* 0x00007610001b7816 */ /* 0x000fe2000000001b */
[----:B------:R-:W-:Y:S05]  /*6820*/  BRA `(.L_x_601) ;  /* 0x00000db000007947 */ /* 0x000fea0003800000 */
.L_x_597:
        /* <DEDUP_REMOVED lines=9> */
.L_x_605:
[----:B------:R-:W2:Y:S02]  /*68c0*/  LDG.E.U16 R0, [R4.64] ;  /* 0x0000002404007981 */ /* 0x000ea4000c1e1500 */
[----:B--2---:R-:W-:-:S05]  /*68d0*/  HADD2.F32 R0, -RZ, R0.H0_H0 ;  /* 0x20000000ff007230 */ /* 0x004fca0000004100 */
[----:B------:R-:W-:-:S04]  /*68e0*/  F2FP.BF16.PACK_AB R0, RZ, R0 ;  /* 0x00000000ff00723e */ /* 0x000fc800000010ff */
[----:B------:R-:W-:Y:S01]  /*68f0*/  PRMT R27, R0, 0x7610, R27 ;  /* 0x00007610001b7816 */ /* 0x000fe2000000001b */
[----:B------:R-:W-:Y:S05]  /*6900*/  BRA `(.L_x_601) ;  /* 0x00000cd000007947 */ /* 0x000fea0003800000 */
.L_x_604:
        /* <DEDUP_REMOVED lines=9> */
.L_x_607:
[----:B------:R-:W2:Y:S02]  /*69a0*/  LDG.E.U16 R4, [R4.64] ;  /* 0x0000002404047981 */ /* 0x000ea4000c1e1500 */
[----:B--2---:R-:W-:-:S05]  /*69b0*/  HADD2.F32 R0, -RZ, R4.H0_H0 ;  /* 0x20000004ff007230 */ /* 0x004fca0000004100 */
[----:B------:R-:W-:-:S04]  /*69c0*/  F2FP.BF16.PACK_AB R0, RZ, R0 ;  /* 0x00000000ff00723e */ /* 0x000fc800000010ff */
[----:B------:R-:W-:Y:S01]  /*69d0*/  PRMT R27, R0, 0x7610, R27 ;  /* 0x00007610001b7816 */ /* 0x000fe2000000001b */
[----:B------:R-:W-:Y:S05]  /*69e0*/  BRA `(.L_x_601) ;  /* 0x00000bf000007947 */ /* 0x000fea0003800000 */
.L_x_606:
[----:B------:R-:W2:Y:S02]  /*69f0*/  LDG.E.64 R4, [R4.64] ;  /* 0x0000002404047981 */ /* 0x000ea4000c1e1b00 */
[----:B--2---:R-:W0:Y:S01]  /*6a00*/  F2F.F32.F64 R0, R4 ;  /* 0x0000000400007310 */ /* 0x004e220000301000 */
[----:B------:R-:W0:-:S14]  /*6a10*/  DSETP.GEU.AND P0, PT, |R4|, c[0x2][0x0], PT ;  /* 0x008000000400762a */ /* 0x000e1c0003f0e200 */
[----:B0-----:R-:W-:-:S05]  /*6a20*/  @!P0 FMUL R0, R0, 1.175494350822287508e-38 ;  /* 0x0080000000008820 */ /* 0x001fca0000400000 */
[----:B------:R-:W-:-:S04]  /*6a30*/  F2FP.BF16.PACK_AB R0, RZ, R0 ;  /* 0x00000000ff00723e */ /* 0x000fc800000010ff */
[----:B------:R-:W-:Y:S01]  /*6a40*/  PRMT R27, R0, 0x7610, R27 ;  /* 0x00007610001b7816 */ /* 0x000fe2000000001b */
[----:B------:R-:W-:Y:S05]  /*6a50*/  BRA `(.L_x_601) ;  /* 0x00000b8000007947 */ /* 0x000fea0003800000 */
.L_x_596:
        /* <DEDUP_REMOVED lines=14> */
.L_x_610:
[----:B------:R-:W2:Y:S02]  /*6b40*/  LDG.E.64 R4, [R4.64] ;  /* 0x0000002404047981 */ /* 0x000ea4000c1e1b00 */
[----:B--2---:R-:W0:Y:S01]  /*6b50*/  F2F.F32.F64 R0, R4 ;  /* 0x0000000400007310 */ /* 0x004e220000301000 */
[----:B------:R-:W0:-:S14]  /*6b60*/  DSETP.GEU.AND P0, PT, |R4|, c[0x2][0x0], PT ;  /* 0x008000000400762a */ /* 0x000e1c0003f0e200 */
[----:B0-----:R-:W-:-:S05]  /*6b70*/  @!P0 FMUL R0, R0, 1.175494350822287508e-38 ;  /* 0x0080000000008820 */ /* 0x001fca0000400000 */
[----:B------:R-:W-:-:S04]  /*6b80*/  F2FP.BF16.PACK_AB R0, RZ, R0 ;  /* 0x00000000ff00723e */ /* 0x000fc800000010ff */
[----:B------:R-:W-:Y:S01]  /*6b90*/  PRMT R27, R0, 0x7610, R27 ;  /* 0x00007610001b7816 */ /* 0x000fe2000000001b */
[----:B------:R-:W-:Y:S05]  /*6ba0*/  BRA `(.L_x_601) ;  /* 0x00000a3000007947 */ /* 0x000fea0003800000 */
.L_x_609:
        /* <DEDUP_REMOVED lines=28> */
.L_x_612:
        /* <DEDUP_REMOVED lines=15> */
.L_x_611:
[----:B------:R0:W5:Y:S01]  /*6e60*/  LDG.E.U16 R27, [R4.64] ;  /* 0x00000024041b7981 */ /* 0x000162000c1e1500 */
[----:B------:R-:W-:Y:S05]  /*6e70*/  BRA `(.L_x_601) ;  /* 0x0000076000007947 */ /* 0x000fea0003800000 */
.L_x_608:
        /* <DEDUP_REMOVED lines=12> */
.L_x_615:
        /* <DEDUP_REMOVED lines=21> */
.L_x_619:
[----:B------:R-:W-:Y:S05]  /*7090*/  BSYNC B1 ;  /* 0x0000000000017941 */ /* 0x000fea0003800000 */
.L_x_618:
[----:B------:R-:W-:Y:S01]  /*70a0*/  LEA R5, R0, 0x3b800000, 0x17 ;  /* 0x3b80000000057811 */ /* 0x000fe200078eb8ff */
[----:B------:R-:W-:-:S05]  /*70b0*/  IMAD.SHL.U32 R0, R3, 0x100000, RZ ;  /* 0x0010000003007824 */ /* 0x000fca00078e00ff */
[----:B------:R-:W-:Y:S02]  /*70c0*/  LOP3.LUT R0, R5, R0, R6, 0xfe, !PT ;  /* 0x0000000005007212 */ /* 0x000fe400078efe06 */
.L_x_617:
[----:B------:R-:W-:Y:S05]  /*70d0*/  BSYNC B0 ;  /* 0x0000000000007941 */ /* 0x000fea0003800000 */
.L_x_616:
[----:B------:R-:W-:-:S04]  /*70e0*/  F2FP.BF16.PACK_AB R0, RZ, R0 ;  /* 0x00000000ff00723e */ /* 0x000fc800000010ff */
[----:B------:R-:W-:Y:S01]  /*70f0*/  PRMT R27, R0, 0x7610, R27 ;  /* 0x00007610001b7816 */ /* 0x000fe2000000001b */
[----:B------:R-:W-:Y:S05]  /*7100*/  BRA `(.L_x_601) ;  /* 0x000004d000007947 */ /* 0x000fea0003800000 */
.L_x_614:
        /* <DEDUP_REMOVED lines=21> */
.L_x_623:
[----:B------:R-:W-:Y:S05]  /*7260*/  BSYNC B1 ;  /* 0x0000000000017941 */ /* 0x000fea0003800000 */
.L_x_622:
[----:B------:R-:W-:Y:S01]  /*7270*/  LEA R5, R0, 0x37800000, 0x17 ;  /* 0x3780000000057811 */ /* 0x000fe200078eb8ff */
[----:B------:R-:W-:-:S05]  /*7280*/  IMAD.SHL.U32 R0, R3, 0x200000, RZ ;  /* 0x0020000003007824 */ /* 0x000fca00078e00ff */
[----:B------:R-:W-:Y:S02]  /*7290*/  LOP3.LUT R0, R5, R0, R6, 0xfe, !PT ;  /* 0x0000000005007212 */ /* 0x000fe400078efe06 */
.L_x_621:
[----:B------:R-:W-:Y:S05]  /*72a0*/  BSYNC B0 ;  /* 0x0000000000007941 */ /* 0x000fea0003800000 */
.L_x_620:
[----:B------:R-:W-:-:S04]  /*72b0*/  F2FP.BF16.PACK_AB R0, RZ, R0 ;  /* 0x00000000ff00723e */ /* 0x000fc800000010ff */
[----:B------:R-:W-:Y:S01]  /*72c0*/  PRMT R27, R0, 0x7610, R27 ;  /* 0x00007610001b7816 */ /* 0x000fe2000000001b */
[----:B------:R-:W-:Y:S05]  /*72d0*/  BRA `(.L_x_601) ;  /* 0x0000030000007947 */ /* 0x000fea0003800000 */
.L_x_613:
        /* <DEDUP_REMOVED lines=14> */
.L_x_627:
[----:B------:R-:W-:Y:S05]  /*73c0*/  BSYNC B0 ;  /* 0x0000000000007941 */ /* 0x000fea0003800000 */
.L_x_626:
[----:B------:R-:W-:-:S04]  /*73d0*/  F2FP.BF16.PACK_AB R0, RZ, R0 ;  /* 0x00000000ff00723e */ /* 0x000fc800000010ff */
[----:B------:R-:W-:Y:S01]  /*73e0*/  PRMT R27, R0, 0x7610, R27 ;  /* 0x00007610001b7816 */ /* 0x000fe2000000001b */
[----:B------:R-:W-:Y:S05]  /*73f0*/  BRA `(.L_x_601) ;  /* 0x000001e000007947 */ /* 0x000fea0003800000 */
.L_x_600:
        /* <DEDUP_REMOVED lines=21> */
.L_x_625:
[----:B------:R-:W2:Y:S02]  /*7550*/  LDG.E.64 R4, [R4.64] ;  /* 0x0000002404047981 */ /* 0x000ea4000c1e1b00 */
[----:B--2---:R-:W0:Y:S02]  /*7560*/  I2F.U64 R0, R4 ;  /* 0x0000000400007312 */ /* 0x004e240000301000 */
[----:B0-----:R-:W-:-:S04]  /*7570*/  F2FP.BF16.PACK_AB R0, RZ, R0 ;  /* 0x00000000ff00723e */ /* 0x001fc800000010ff */
[----:B------:R-:W-:Y:S01]  /*7580*/  PRMT R27, R0, 0x7610, R27 ;  /* 0x00007610001b7816 */ /* 0x000fe2000000001b */
[----:B------:R-:W-:Y:S05]  /*7590*/  BRA `(.L_x_601) ;  /* 0x0000004000007947 */ /* 0x000fea0003800000 */
.L_x_624:
[----:B------:R-:W2:Y:S02]  /*75a0*/  LDG.E R4, [R4.64] ;  /* 0x0000002404047981 */ /* 0x000ea4000c1e1900 */
[----:B--2---:R-:W0:Y:S02]  /*75b0*/  I2F.U32 R0, R4 ;  /* 0x0000000400007306 */ /* 0x004e240000201000 */
[----:B0-----:R-:W-:-:S04]  /*75c0*/  F2FP.BF16.PACK_AB R0, RZ, R0 ;  /* 0x00000000ff00723e */ /* 0x001fc800000010ff */
[----:B------:R-:W-:Y:S02]  /*75d0*/  PRMT R27, R0, 0x7610, R27 ;  /* 0x00007610001b7816 */ /* 0x000fe4000000001b */
.L_x_601:
        /* <DEDUP_REMOVED lines=18> */
.L_x_631:
[----:B------:R-:W2:Y:S02]  /*7700*/  LDG.E.U8 R4, [R4.64] ;  /* 0x0000002404047981 */ /* 0x000ea4000c1e1100 */
[----:B--2---:R-:W0:Y:S02]  /*7710*/  I2F.U16 R0, R4 ;  /* 0x0000000400007306 */ /* 0x004e240000101000 */
[----:B0-----:R-:W-:Y:S01]  /*7720*/  F2FP.BF16.PACK_AB R0, RZ, R0 ;  /* 0x00000000ff00723e */ /* 0x001fe200000010ff */
[----:B------:R-:W-:Y:S05]  /*7730*/  BRA `(.L_x_595) ;  /* 0x00000e2000007947 */ /* 0x000fea0003800000 */
.L_x_630:
        /* <DEDUP_REMOVED lines=10> */
.L_x_634:
[----:B------:R-:W2:Y:S02]  /*77e0*/  LDG.E R4, [R4.64] ;  /* 0x0000002404047981 */ /* 0x000ea4000c1e1900 */
[----:B--2---:R-:W0:Y:S02]  /*77f0*/  I2F R0, R4 ;  /* 0x0000000400007306 */ /* 0x004e240000201400 */
[----:B0-----:R-:W-:Y:S01]  /*7800*/  F2FP.BF16.PACK_AB R0, RZ, R0 ;  /* 0x00000000ff00723e */ /* 0x001fe200000010ff */
[----:B------:R-:W-:Y:S05]  /*7810*/  BRA `(.L_x_595) ;  /* 0x00000d4000007947 */ /* 0x000fea0003800000 */
.L_x_633:
[----:B------:R-:W2:Y:S02]  /*7820*/  LDG.E.U16 R4, [R4.64] ;  /* 0x0000002404047981 */ /* 0x000ea4000c1e1500 */
[----:B--2---:R-:W0:Y:S02]  /*7830*/  I2F.S16 R0, R4 ;  /* 0x0000000400007306 */ /* 0x004e240000101400 */
[----:B0-----:R-:W-:Y:S01]  /*7840*/  F2FP.BF16.PACK_AB R0, RZ, R0 ;  /* 0x00000000ff00723e */ /* 0x001fe200000010ff */
[----:B------:R-:W-:Y:S05]  /*7850*/  BRA `(.L_x_595) ;  /* 0x00000d0000007947 */ /* 0x000fea0003800000 */
.L_x_629:
        /* <DEDUP_REMOVED lines=9> */
.L_x_636:
[----:B------:R-:W2:Y:S02]  /*78f0*/  LDG.E.U16 R0, [R4.64] ;  /* 0x0000002404007981 */ /* 0x000ea4000c1e1500 */
[----:B--2---:R-:W-:-:S05]  /*7900*/  HADD2.F32 R0, -RZ, R0.H0_H0 ;  /* 0x20000000ff007230 */ /* 0x004fca0000004100 */
[----:B------:R-:W-:Y:S01]  /*7910*/  F2FP.BF16.PACK_AB R0, RZ, R0 ;  /* 0x00000000ff00723e */ /* 0x000fe200000010ff */
[----:B------:R-:W-:Y:S05]  /*7920*/  BRA `(.L_x_595) ;  /* 0x00000c3000007947 */ /* 0x000fea0003800000 */
.L_x_635:
        /* <DEDUP_REMOVED lines=9> */
.L_x_638:
[----:B------:R-:W2:Y:S02]  /*79c0*/  LDG.E.U16 R4, [R4.64] ;  /* 0x0000002404047981 */ /* 0x000ea4000c1e1500 */
[----:B--2---:R-:W-:-:S05]  /*79d0*/  HADD2.F32 R0, -RZ, R4.H0_H0 ;  /* 0x20000004ff007230 */ /* 0x004fca0000004100 */
[----:B------:R-:W-:Y:S01]  /*79e0*/  F2FP.BF16.PACK_AB R0, RZ, R0 ;  /* 0x00000000ff00723e */ /* 0x000fe200000010ff */
[----:B------:R-:W-:Y:S05]  /*79f0*/  BRA `(.L_x_595) ;  /* 0x00000b6000007947 */ /* 0x000fea0003800000 */
.L_x_637:
[----:B------:R-:W2:Y:S02]  /*7a00*/  LDG.E.64 R4, [R4.64] ;  /* 0x0000002404047981 */ /* 0x000ea4000c1e1b00 */
[----:B--2---:R-:W0:Y:S01]  /*7a10*/  F2F.F32.F64 R0, R4 ;  /* 0x0000000400007310 */ /* 0x004e220000301000 */
[----:B------:R-:W0:-:S14]  /*7a20*/  DSETP.GEU.AND P0, PT, |R4|, c[0x2][0x0], PT ;  /* 0x008000000400762a */ /* 0x000e1c0003f0e200 */
[----:B0-----:R-:W-:-:S05]  /*7a30*/  @!P0 FMUL R0, R0, 1.175494350822287508e-38 ;  /* 0x0080000000008820 */ /* 0x001fca0000400000 */
[----:B------:R-:W-:Y:S01]  /*7a40*/  F2FP.BF16.PACK_AB R0, RZ, R0 ;  /* 0x00000000ff00723e */ /* 0x000fe200000010ff */
[----:B------:R-:W-:Y:S05]  /*7a50*/  BRA `(.L_x_595) ;  /* 0x00000b0000007947 */ /* 0x000fea0003800000 */
.L_x_628:
        /* <DEDUP_REMOVED lines=13> */
.L_x_641:
[----:B------:R-:W2:Y:S02]  /*7b30*/  LDG.E.64 R4, [R4.64] ;  /* 0x0000002404047981 */ /* 0x000ea4000c1e1b00 */
[----:B--2---:R-:W0:Y:S01]  /*7b40*/  F2F.F32.F64 R0, R4 ;  /* 0x0000000400007310 */ /* 0x004e220000301000 */
[----:B------:R-:W0:-:S14]  /*7b50*/  DSETP.GEU.AND P0, PT, |R4|, c[0x2][0x0], PT ;  /* 0x008000000400762a */ /* 0x000e1c0003f0e200 */
[----:B0-----:R-:W-:-:S05]  /*7b60*/  @!P0 FMUL R0, R0, 1.175494350822287508e-38 ;  /* 0x0080000000008820 */ /* 0x001fca0000400000 */
[----:B------:R-:W-:Y:S01]  /*7b70*/  F2FP.BF16.PACK_AB R0, RZ, R0 ;  /* 0x00000000ff00723e */ /* 0x000fe200000010ff */
[----:B------:R-:W-:Y:S05]  /*7b80*/  BRA `(.L_x_595) ;  /* 0x000009d000007947 */ /* 0x000fea0003800000 */
.L_x_640:
        /* <DEDUP_REMOVED lines=28> */
.L_x_643:
        /* <DEDUP_REMOVED lines=12> */
[----:B------:R-:W-:Y:S01]  /*7e10*/  F2FP.BF16.PACK_AB R0, RZ, R0 ;  /* 0x00000000ff00723e */ /* 0x000fe200000010ff */
[----:B------:R-:W-:Y:S05]  /*7e20*/  BRA `(.L_x_595) ;  /* 0x0000073000007947 */ /* 0x000fea0003800000 */
.L_x_642:
[----:B------:R0:W5:Y:S01]  /*7e30*/  LDG.E.U16 R0, [R4.64] ;  /* 0x0000002404007981 */ /* 0x000162000c1e1500 */
[----:B------:R-:W-:Y:S05]  /*7e40*/  BRA `(.L_x_595) ;  /* 0x0000071000007947 */ /* 0x000fea0003800000 */
.L_x_639:
        /* <DEDUP_REMOVED lines=12> */
.L_x_646:
        /* <DEDUP_REMOVED lines=21> */
.L_x_650:
[----:B------:R-:W-:Y:S05]  /*8060*/  BSYNC B1 ;  /* 0x0000000000017941 */ /* 0x000fea0003800000 */
.L_x_649:
[----:B------:R-:W-:Y:S01]  /*8070*/  LEA R5, R0, 0x3b800000, 0x17 ;  /* 0x3b80000000057811 */ /* 0x000fe200078eb8ff */
[----:B------:R-:W-:-:S05]  /*8080*/  IMAD.SHL.U32 R0, R3, 0x100000, RZ ;  /* 0x0010000003007824 */ /* 0x000fca00078e00ff */
[----:B------:R-:W-:Y:S02]  /*8090*/  LOP3.LUT R0, R5, R0, R6, 0xfe, !PT ;  /* 0x0000000005007212 */ /* 0x000fe400078efe06 */
.L_x_648:
[----:B------:R-:W-:Y:S05]  /*80a0*/  BSYNC B0 ;  /* 0x0000000000007941 */ /* 0x000fea0003800000 */
.L_x_647:
[----:B------:R-:W-:Y:S01]  /*80b0*/  F2FP.BF16.PACK_AB R0, RZ, R0 ;  /* 0x00000000ff00723e */ /* 0x000fe200000010ff */
[----:B------:R-:W-:Y:S05]  /*80c0*/  BRA `(.L_x_595) ;  /* 0x0000049000007947 */ /* 0x000fea0003800000 */
.L_x_645:
        /* <DEDUP_REMOVED lines=21> */
.L_x_654:
[----:B------:R-:W-:Y:S05]  /*8220*/  BSYNC B1 ;  /* 0x0000000000017941 */ /* 0x000fea0003800000 */
.L_x_653:
[----:B------:R-:W-:Y:S01]  /*8230*/  LEA R5, R0, 0x37800000, 0x17 ;  /* 0x3780000000057811 */ /* 0x000fe200078eb8ff */
[----:B------:R-:W-:-:S05]  /*8240*/  IMAD.SHL.U32 R0, R3, 0x200000, RZ ;  /* 0x0020000003007824 */ /* 0x000fca00078e00ff */
[----:B------:R-:W-:Y:S02]  /*8250*/  LOP3.LUT R0, R5, R0, R6, 0xfe, !PT ;  /* 0x0000000005007212 */ /* 0x000fe400078efe06 */
.L_x_652:
[----:B------:R-:W-:Y:S05]  /*8260*/  BSYNC B0 ;  /* 0x0000000000007941 */ /* 0x000fea0003800000 */
.L_x_651:
[----:B------:R-:W-:Y:S01]  /*8270*/  F2FP.BF16.PACK_AB R0, RZ, R0 ;  /* 0x00000000ff00723e */ /* 0x000fe200000010ff */
[----:B------:R-:W-:Y:S05]  /*8280*/  BRA `(.L_x_595) ;  /* 0x000002d000007947 */ /* 0x000fea0003800000 */
.L_x_644:
        /* <DEDUP_REMOVED lines=14> */
.L_x_658:
[----:B------:R-:W-:Y:S05]  /*8370*/  BSYNC B0 ;  /* 0x0000000000007941 */ /* 0x000fea0003800000 */
.L_x_657:
[----:B------:R-:W-:Y:S01]  /*8380*/  F2FP.BF16.PACK_AB R0, RZ, R0 ;  /* 0x00000000ff00723e */ /* 0x000fe200000010ff */
[----:B------:R-:W-:Y:S05]  /*8390*/  BRA `(.L_x_595) ;  /* 0x000001c000007947 */ /* 0x000fea0003800000 */
.L_x_632:
        /* <DEDUP_REMOVED lines=21> */
.L_x_656:
[----:B------:R-:W2:Y:S02]  /*84f0*/  LDG.E.64 R4, [R4.64] ;  /* 0x0000002404047981 */ /* 0x000ea4000c1e1b00 */
[----:B--2---:R-:W0:Y:S02]  /*8500*/  I2F.U64 R0, R4 ;  /* 0x0000000400007312 */ /* 0x004e240000301000 */
[----:B0-----:R-:W-:Y:S01]  /*8510*/  F2FP.BF16.PACK_AB R0, RZ, R0 ;  /* 0x00000000ff00723e */ /* 0x001fe200000010ff */
[----:B------:R-:W-:Y:S05]  /*8520*/  BRA `(.L_x_595) ;  /* 0x0000003000007947 */ /* 0x000fea0003800000 */
.L_x_655:
[----:B------:R-:W2:Y:S02]  /*8530*/  LDG.E R4, [R4.64] ;  /* 0x0000002404047981 */ /* 0x000ea4000c1e1900 */
[----:B--2---:R-:W0:Y:S02]  /*8540*/  I2F.U32 R0, R4 ;  /* 0x0000000400007306 */ /* 0x004e240000201000 */
[----:B0-----:R-:W-:-:S06]  /*8550*/  F2FP.BF16.PACK_AB R0, RZ, R0 ;  /* 0x00000000ff00723e */ /* 0x001fcc00000010ff */
.L_x_595:
[----:B------:R-:W-:Y:S05]  /*8560*/  BSYNC B6 ;  /* 0x0000000000067941 */ /* 0x000fea0003800000 */
.L_x_594:
[----:B------:R-:W1:Y:S01]  /*8570*/  S2R R17, SR_TID.X ;  /* 0x0000000000117919 */ /* 0x000e620000002100 */
[----:B0-----:R-:W-:Y:S01]  /*8580*/  IMAD.MOV.U32 R4, RZ, RZ, c[0x0][0x168] ;  /* 0x00005a00ff047624 */ /* 0x001fe200078e00ff */
[----:B------:R-:W0:Y:S01]  /*8590*/  LDC.U8 R18, c[0x0][0x1a0] ;  /* 0x00006800ff127b82 */ /* 0x000e220000000000 */
[----:B------:R-:W-:Y:S01]  /*85a0*/  BSSY B6, `(.L_x_659) ;  /* 0x0000137000067945 */ /* 0x000fe20003800000 */
[----:B-1----:R-:W-:-:S02]  /*85b0*/  IADD3 R3, R17, 0x100, RZ ;  /* 0x0000010011037810 */ /* 0x002fc40007ffe0ff */
[----:B------:R-:W-:Y:S02]  /*85c0*/  IADD3 R19, R17, 0x80, RZ ;  /* 0x0000008011137810 */ /* 0x000fe40007ffe0ff */
[-C--:B------:R-:W-:Y:S02]  /*85d0*/  ISETP.GE.AND P3, PT, R3, R22.reuse, PT ;  /* 0x000000160300720c */ /* 0x080fe40003f66270 */
[C---:B------:R-:W-:Y:S02]  /*85e0*/  IADD3 R9, R17.reuse, 0x180, RZ ;  /* 0x0000018011097810 */ /* 0x040fe40007ffe0ff */
[----:B------:R-:W-:Y:S02]  /*85f0*/  FSETP.GEU.AND P4, PT, |R4|, 0.5, !P3 ;  /* 0x3f0000000400780b */ /* 0x000fe40005f8e200 */
[-C--:B------:R-:W-:Y:S02]  /*8600*/  ISETP.GE.AND P0, PT, R17, R22.reuse, PT ;  /* 0x000000161100720c */ /* 0x080fe40003f06270 */
[----:B------:R-:W-:-:S02]  /*8610*/  ISETP.GE.AND P2, PT, R19, R22, PT ;  /* 0x000000161300720c */ /* 0x000fc40003f46270 */
[----:B------:R-:W-:Y:S02]  /*8620*/  ISETP.GE.AND P1, PT, R9, R22, PT ;  /* 0x000000160900720c */ /* 0x000fe40003f26270 */
[C---:B------:R-:W-:Y:S02]  /*8630*/  FSETP.GEU.AND P5, PT, |R4|.reuse, 0.5, !P2 ;  /* 0x3f0000000400780b */ /* 0x040fe400057ae200 */
[----:B-----5:R-:W-:Y:S02]  /*8640*/  @!P3 PRMT R28, RZ, 0x5410, R28 ;  /* 0x00005410ff1cb816 */ /* 0x020fe4000000001c */
[----:B------:R-:W-:Y:S01]  /*8650*/  @!P3 PRMT R5, RZ, 0x5410, R2 ;  /* 0x00005410ff05b816 */ /* 0x000fe20000000002 */
[C---:B------:R-:W-:Y:S01]  /*8660*/  FADD.FTZ R2, -R4.reuse, 1 ;  /* 0x3f80000004027421 */ /* 0x040fe20000010100 */
[----:B------:R-:W-:Y:S02]  /*8670*/  FSETP.GEU.AND P6, PT, |R4|, 0.5, !P1 ;  /* 0x3f0000000400780b */ /* 0x000fe40004fce200 */
[----:B------:R-:W-:Y:S01]  /*8680*/  @!P0 PRMT R24, RZ, 0x5410, R24 ;  /* 0x00005410ff188816 */ /* 0x000fe20000000018 */
[----:B------:R-:W-:Y:S01]  /*8690*/  @!P3 FADD.FTZ R7, -R28, R5 ;  /* 0x000000051c07b221 */ /* 0x000fe20000010100 */
[----:B------:R-:W-:-:S02]  /*86a0*/  @!P0 PRMT R25, RZ, 0x5410, R25 ;  /* 0x00005410ff198816 */ /* 0x000fc40000000019 */
[----:B------:R-:W-:Y:S01]  /*86b0*/  @!P2 PRMT R23, RZ, 0x5410, R23 ;  /* 0x00005410ff17a816 */ /* 0x000fe20000000017 */
[----:B------:R-:W-:Y:S01]  /*86c0*/  @!P3 FFMA.FTZ R3, R7, c[0x0][0x168], R28 ;  /* 0x00005a000703ba23 */ /* 0x000fe2000001001c */
[----:B------:R-:W-:Y:S01]  /*86d0*/  @!P2 PRMT R26, RZ, 0x5410, R26 ;  /* 0x00005410ff1aa816 */ /* 0x000fe2000000001a */
[----:B------:R-:W-:Y:S01]  /*86e0*/  @P4 FFMA.FTZ R3, -R2, R7, R5 ;  /* 0x0000000702034223 */ /* 0x000fe20000010105 */
[----:B------:R-:W-:Y:S01]  /*86f0*/  FSETP.GEU.AND P4, PT, |R4|, 0.5, !P0 ;  /* 0x3f0000000400780b */ /* 0x000fe2000478e200 */
[----:B------:R-:W-:Y:S01]  /*8700*/  @!P0 FADD.FTZ R5, -R24, R25 ;  /* 0x0000001918058221 */ /* 0x000fe20000010100 */
[----:B------:R-:W-:Y:S01]  /*8710*/  @!P1 PRMT R27, RZ, 0x5410, R27 ;  /* 0x00005410ff1b9816 */ /* 0x000fe2000000001b */
[----:B------:R-:W-:Y:S01]  /*8720*/  @!P2 FADD.FTZ R7, -R23, R26 ;  /* 0x0000001a1707a221 */ /* 0x000fe20000010100 */
[----:B------:R-:W-:Y:S01]  /*8730*/  @!P1 PRMT R0, RZ, 0x5410, R0 ;  /* 0x00005410ff009816 */ /* 0x000fe20000000000 */
[----:B------:R-:W-:Y:S02]  /*8740*/  @!P0 FFMA.FTZ R24, R5, c[0x0][0x168], R24 ;  /* 0x00005a0005188a23 */ /* 0x000fe40000010018 */
[----:B------:R-:W-:-:S02]  /*8750*/  @!P2 FFMA.FTZ R23, R7, c[0x0][0x168], R23 ;  /* 0x00005a000717aa23 */ /* 0x000fc40000010017 */
[----:B------:R-:W-:Y:S02]  /*8760*/  @!P1 FADD.FTZ R9, -R27, R0 ;  /* 0x000000001b099221 */ /* 0x000fe40000010100 */
[C---:B------:R-:W-:Y:S02]  /*8770*/  @P5 FFMA.FTZ R23, -R2.reuse, R7, R26 ;  /* 0x0000000702175223 */ /* 0x040fe4000001011a */
[----:B------:R-:W-:Y:S02]  /*8780*/  @!P1 FFMA.FTZ R27, R9, c[0x0][0x168], R27 ;  /* 0x00005a00091b9a23 */ /* 0x000fe4000001001b */
[C---:B------:R-:W-:Y:S01]  /*8790*/  @P4 FFMA.FTZ R24, -R2.reuse, R5, R25 ;  /* 0x0000000502184223 */ /* 0x040fe20000010119 */
[----:B------:R-:W-:Y:S01]  /*87a0*/  @!P2 F2FP.BF16.PACK_AB R25, RZ, R23 ;  /* 0x00000017ff19a23e */ /* 0x000fe200000010ff */
[----:B------:R-:W-:-:S03]  /*87b0*/  @P6 FFMA.FTZ R27, -R2, R9, R0 ;  /* 0x00000009021b6223 */ /* 0x000fc60000010100 */
[----:B------:R-:W-:Y:S02]  /*87c0*/  @!P0 F2FP.BF16.PACK_AB R4, RZ, R24 ;  /* 0x00000018ff04823e */ /* 0x000fe400000010ff */
[----:B------:R-:W-:Y:S02]  /*87d0*/  @!P3 F2FP.BF16.PACK_AB R24, RZ, R3 ;  /* 0x00000003ff18b23e */ /* 0x000fe400000010ff */
[----:B------:R-:W-:Y:S01]  /*87e0*/  @!P1 F2FP.BF16.PACK_AB R23, RZ, R27 ;  /* 0x0000001bff17923e */ /* 0x000fe200000010ff */
[----:B------:R-:W-:Y:S05]  /*87f0*/  @P0 BRA `(.L_x_660) ;  /* 0x0000111000000947 */ /* 0x000fea0003800000 */
[----:B0-----:R-:W-:Y:S01]  /*8800*/  PRMT R0, R18, 0x9910, RZ ;  /* 0x0000991012007816 */ /* 0x001fe200000000ff */
        /* <DEDUP_REMOVED lines=14> */
[----:B------:R-:W-:Y:S01]  /*88f0*/  PRMT R0, RZ, 0x5410, R4 ;  /* 0x00005410ff007816 */ /* 0x000fe20000000004 */
[----:B------:R-:W-:-:S03]  /*8900*/  IMAD.MOV.U32 R17, RZ, RZ, R19 ;  /* 0x000000ffff117224 */ /* 0x000fc600078e0013 */
[----:B------:R-:W0:Y:S02]  /*8910*/  F2I.FTZ.TRUNC.NTZ R5, R0 ;  /* 0x0000000000057305 */ /* 0x000e24000021f100 */
[----:B0-----:R0:W-:Y:S01]  /*8920*/  STG.E.U8 [R2.64], R5 ;  /* 0x0000000502007986 */ /* 0x0011e2000c101124 */
[----:B------:R-:W-:Y:S05]  /*8930*/  BRA `(.L_x_660) ;  /* 0x00000fd000007947 */ /* 0x000fea0003800000 */
.L_x_664:
[----:B------:R-:W-:Y:S01]  /*8940*/  PRMT R5, RZ, 0x5410, R4 ;  /* 0x00005410ff057816 */ /* 0x000fe20000000004 */
[----:B------:R-:W-:-:S05]  /*8950*/  IMAD.MOV.U32 R17, RZ, RZ, R19 ;  /* 0x000000ffff117224 */ /* 0x000fca00078e0013 */
[----:B------:R-:W0:Y:S02]  /*8960*/  F2I.S64.TRUNC R4, R5 ;  /* 0x0000000500047311 */ /* 0x000e24000020d900 */
[----:B0-----:R0:W-:Y:S01]  /*8970*/  STG.E.U8 [R2.64], R4 ;  /* 0x0000000402007986 */ /* 0x0011e2000c101124 */
[----:B------:R-:W-:Y:S05]  /*8980*/  BRA `(.L_x_660) ;  /* 0x00000f8000007947 */ /* 0x000fea0003800000 */
.L_x_663:
[----:B------:R-:W-:-:S13]  /*8990*/  ISETP.NE.AND P0, PT, R0, 0x2, PT ;  /* 0x000000020000780c */ /* 0x000fda0003f05270 */
[----:B------:R-:W-:Y:S05]  /*89a0*/  @!P0 BRA `(.L_x_666) ;  /* 0x000000e000008947 */ /* 0x000fea0003800000 */
[----:B------:R-:W-:-:S13]  /*89b0*/  ISETP.NE.AND P0, PT, R0, 0x3, PT ;  /* 0x000000030000780c */ /* 0x000fda0003f05270 */
[----:B------:R-:W-:Y:S05]  /*89c0*/  @!P0 BRA `(.L_x_667) ;  /* 0x0000007000008947 */ /* 0x000fea0003800000 */
[----:B------:R-:W-:-:S13]  /*89d0*/  ISETP.NE.AND P0, PT, R0, 0x4, PT ;  /* 0x000000040000780c */ /* 0x000fda0003f05270 */
[----:B------:R-:W-:Y:S05]  /*89e0*/  @P0 BRA `(.L_x_665) ;  /* 0x00000d4000000947 */ /* 0x000fea0003800000 */
[----:B------:R-:W-:Y:S01]  /*89f0*/  PRMT R4, RZ, 0x5410, R4 ;  /* 0x00005410ff047816 */ /* 0x000fe20000000004 */
[----:B------:R-:W-:-:S05]  /*8a00*/  IMAD.MOV.U32 R17, RZ, RZ, R19 ;  /* 0x000000ffff117224 */ /* 0x000fca00078e0013 */
[----:B------:R-:W0:Y:S02]  /*8a10*/  F2I.S64.TRUNC R4, R4 ;  /* 0x0000000400047311 */ /* 0x000e24000020d900 */
[----:B0-----:R0:W-:Y:S01]  /*8a20*/  STG.E.64 [R2.64], R4 ;  /* 0x0000000402007986 */ /* 0x0011e2000c101b24 */
[----:B------:R-:W-:Y:S05]  /*8a30*/  BRA `(.L_x_660) ;  /* 0x00000ed000007947 */ /* 0x000fea0003800000 */
.L_x_667:
[----:B------:R-:W-:Y:S01]  /*8a40*/  PRMT R4, RZ, 0x5410, R4 ;  /* 0x00005410ff047816 */ /* 0x000fe20000000004 */
[----:B------:R-:W-:-:S03]  /*8a50*/  IMAD.MOV.U32 R17, RZ, RZ, R19 ;  /* 0x000000ffff117224 */ /* 0x000fc600078e0013 */
[----:B------:R-:W0:Y:S02]  /*8a60*/  F2I.FTZ.TRUNC.NTZ R5, R4 ;  /* 0x0000000400057305 */ /* 0x000e24000021f100 */
[----:B0-----:R0:W-:Y:S01]  /*8a70*/  STG.E [R2.64], R5 ;  /* 0x0000000502007986 */ /* 0x0011e2000c101924 */
[----:B------:R-:W-:Y:S05]  /*8a80*/  BRA `(.L_x_660) ;  /* 0x00000e8000007947 */ /* 0x000fea0003800000 */
.L_x_666:
[----:B------:R-:W-:Y:S01]  /*8a90*/  PRMT R4, RZ, 0x5410, R4 ;  /* 0x00005410ff047816 */ /* 0x000fe20000000004 */
[----:B------:R-:W-:-:S03]  /*8aa0*/  IMAD.MOV.U32 R17, RZ, RZ, R19 ;  /* 0x000000ffff117224 */ /* 0x000fc600078e0013 */
[----:B------:R-:W0:Y:S02]  /*8ab0*/  F2I.FTZ.TRUNC.NTZ R5, R4 ;  /* 0x0000000400057305 */ /* 0x000e24000021f100 */
[----:B0-----:R0:W-:Y:S01]  /*8ac0*/  STG.E.U16 [R2.64], R5 ;  /* 0x0000000502007986 */ /* 0x0011e2000c101524 */
[----:B------:R-:W-:Y:S05]  /*8ad0*/  BRA `(.L_x_660) ;  /* 0x00000e3000007947 */ /* 0x000fea0003800000 */
.L_x_662:
[----:B------:R-:W-:-:S13]  /*8ae0*/  ISETP.GT.AND P0, PT, R0, 0x6, PT ;  /* 0x000000060000780c */ /* 0x000fda0003f04270 */
[----:B------:R-:W-:Y:S05]  /*8af0*/  @P0 BRA `(.L_x_668) ;  /* 0x000000d000000947 */ /* 0x000fea0003800000 */
[----:B------:R-:W-:-:S13]  /*8b00*/  ISETP.NE.AND P0, PT, R0, 0x5, PT ;  /* 0x000000050000780c */ /* 0x000fda0003f05270 */
[----:B------:R-:W-:Y:S05]  /*8b10*/  @!P0 BRA `(.L_x_669) ;  /* 0x0000006000008947 */ /* 0x000fea0003800000 */
[----:B------:R-:W-:-:S13]  /*8b20*/  ISETP.NE.AND P0, PT, R0, 0x6, PT ;  /* 0x000000060000780c */ /* 0x000fda0003f05270 */
[----:B------:R-:W-:Y:S05]  /*8b30*/  @P0 BRA `(.L_x_665) ;  /* 0x00000bf000000947 */ /* 0x000fea0003800000 */
[----:B------:R-:W-:Y:S01]  /*8b40*/  PRMT R5, RZ, 0x5410, R4 ;  /* 0x00005410ff057816 */ /* 0x000fe20000000004 */
[----:B------:R-:W-:-:S04]  /*8b50*/  IMAD.MOV.U32 R17, RZ, RZ, R19 ;  /* 0x000000ffff117224 */ /* 0x000fc800078e0013 */
[----:B------:R0:W-:Y:S01]  /*8b60*/  STG.E [R2.64], R5 ;  /* 0x0000000502007986 */ /* 0x0001e2000c101924 */
[----:B------:R-:W-:Y:S05]  /*8b70*/  BRA `(.L_x_660) ;  /* 0x00000d9000007947 */ /* 0x000fea0003800000 */
.L_x_669:
[----:B------:R-:W-:Y:S01]  /*8b80*/  PRMT R0, RZ, 0x5410, R4 ;  /* 0x00005410ff007816 */ /* 0x000fe20000000004 */
[----:B------:R-:W-:-:S03]  /*8b90*/  IMAD.MOV.U32 R17, RZ, RZ, R19 ;  /* 0x000000ffff117224 */ /* 0x000fc600078e0013 */
[----:B------:R-:W-:-:S05]  /*8ba0*/  F2FP.PACK_AB R0, RZ, R0 ;  /* 0x00000000ff00723e */ /* 0x000fca00000000ff */
[----:B------:R0:W-:Y:S01]  /*8bb0*/  STG.E.U16 [R2.64], R0 ;  /* 0x0000000002007986 */ /* 0x0001e2000c101524 */
[----:B------:R-:W-:Y:S05]  /*8bc0*/  BRA `(.L_x_660) ;  /* 0x00000d4000007947 */ /* 0x000fea0003800000 */
.L_x_668:
[----:B------:R-:W-:-:S13]  /*8bd0*/  ISETP.NE.AND P0, PT, R0, 0x7, PT ;  /* 0x000000070000780c */ /* 0x000fda0003f05270 */
[----:B------:R-:W-:Y:S05]  /*8be0*/  @!P0 BRA `(.L_x_670) ;  /* 0x000000f000008947 */ /* 0x000fea0003800000 */
[----:B------:R-:W-:-:S13]  /*8bf0*/  ISETP.NE.AND P0, PT, R0, 0x8, PT ;  /* 0x000000080000780c */ /* 0x000fda0003f05270 */
[----:B------:R-:W-:Y:S05]  /*8c00*/  @!P0 BRA `(.L_x_671) ;  /* 0x0000007000008947 */ /* 0x000fea0003800000 */
[----:B------:R-:W-:-:S13]  /*8c10*/  ISETP.NE.AND P0, PT, R0, 0x9, PT ;  /* 0x000000090000780c */ /* 0x000fda0003f05270 */
[----:B------:R-:W-:Y:S05]  /*8c20*/  @P0 BRA `(.L_x_665) ;  /* 0x00000b0000000947 */ /* 0x000fea0003800000 */
[----:B------:R-:W-:Y:S01]  /*8c30*/  IMAD.MOV.U32 R5, RZ, RZ, RZ ;  /* 0x000000ffff057224 */ /* 0x000fe200078e00ff */
[----:B------:R-:W-:Y:S01]  /*8c40*/  PRMT R4, RZ, 0x5410, R4 ;  /* 0x00005410ff047816 */ /* 0x000fe20000000004 */
[----:B------:R-:W-:-:S04]  /*8c50*/  IMAD.MOV.U32 R17, RZ, RZ, R19 ;  /* 0x000000ffff117224 */ /* 0x000fc800078e0013 */
[----:B------:R0:W-:Y:S01]  /*8c60*/  STG.E.64 [R2.64], R4 ;  /* 0x0000000402007986 */ /* 0x0001e2000c101b24 */
[----:B------:R-:W-:Y:S05]  /*8c70*/  BRA `(.L_x_660) ;  /* 0x00000c9000007947 */ /* 0x000fea0003800000 */
.L_x_671:
[----:B------:R-:W-:Y:S01]  /*8c80*/  PRMT R4, RZ, 0x5410, R4 ;  /* 0x00005410ff047816 */ /* 0x000fe20000000004 */
[----:B------:R-:W-:-:S03]  /*8c90*/  IMAD.MOV.U32 R17, RZ, RZ, R19 ;  /* 0x000000ffff117224 */ /* 0x000fc600078e0013 */
[----:B------:R-:W-:-:S04]  /*8ca0*/  F2FP.PACK_AB R5, RZ, R4 ;  /* 0x00000004ff05723e */ /* 0x000fc800000000ff */
[----:B------:R-:W-:-:S05]  /*8cb0*/  PRMT R5, R5, 0x5410, RZ ;  /* 0x0000541005057816 */ /* 0x000fca00000000ff */
[----:B------:R0:W-:Y:S01]  /*8cc0*/  STG.E [R2.64], R5 ;  /* 0x0000000502007986 */ /* 0x0001e2000c101924 */
[----:B------:R-:W-:Y:S05]  /*8cd0*/  BRA `(.L_x_660) ;  /* 0x00000c3000007947 */ /* 0x000fea0003800000 */
.L_x_670:
[----:B------:R-:W-:Y:S01]  /*8ce0*/  PRMT R4, RZ, 0x5410, R4 ;  /* 0x00005410ff047816 */ /* 0x000fe20000000004 */
[----:B------:R-:W-:-:S04]  /*8cf0*/  IMAD.MOV.U32 R17, RZ, RZ, R19 ;  /* 0x000000ffff117224 */ /* 0x000fc800078e0013 */
[----:B------:R-:W-:-:S06]  /*8d00*/  FMUL.FTZ R4, R4, 1 ;  /* 0x3f80000004047820 */ /* 0x000fcc0000410000 */
[----:B------:R-:W0:Y:S02]  /*8d10*/  F2F.F64.F32 R4, R4 ;  /* 0x0000000400047310 */ /* 0x000e240000201800 */
[----:B0-----:R0:W-:Y:S01]  /*8d20*/  STG.E.64 [R2.64], R4 ;  /* 0x0000000402007986 */ /* 0x0011e2000c101b24 */
[----:B------:R-:W-:Y:S05]  /*8d30*/  BRA `(.L_x_660) ;  /* 0x00000bd000007947 */ /* 0x000fea0003800000 */
.L_x_661:
        /* <DEDUP_REMOVED lines=8> */
[----:B------:R-:W-:Y:S01]  /*8dc0*/  PRMT R4, RZ, 0x5410, R4 ;  /* 0x00005410ff047816 */ /* 0x000fe20000000004 */
[----:B------:R-:W-:-:S03]  /*8dd0*/  IMAD.MOV.U32 R17, RZ, RZ, R19 ;  /* 0x000000ffff117224 */ /* 0x000fc600078e0013 */
[----:B------:R-:W-:-:S04]  /*8de0*/  FSETP.NEU.FTZ.AND P0, PT, R4, RZ, PT ;  /* 0x000000ff0400720b */ /* 0x000fc80003f1d000 */
[----:B------:R-:W-:-:S05]  /*8df0*/  SEL R5, RZ, 0x1, !P0 ;  /* 0x00000001ff057807 */ /* 0x000fca0004000000 */
[----:B------:R0:W-:Y:S01]  /*8e00*/  STG.E.U8 [R2.64], R5 ;  /* 0x0000000502007986 */ /* 0x0001e2000c101124 */
[----:B------:R-:W-:Y:S05]  /*8e10*/  BRA `(.L_x_660) ;  /* 0x00000af000007947 */ /* 0x000fea0003800000 */
.L_x_674:
[----:B------:R-:W-:Y:S01]  /*8e20*/  PRMT R4, RZ, 0x5410, R4 ;  /* 0x00005410ff047816 */ /* 0x000fe20000000004 */
[----:B------:R-:W-:Y:S01]  /*8e30*/  CS2R R6, SRZ ;  /* 0x0000000000067805 */ /* 0x000fe2000001ff00 */
[----:B------:R-:W-:-:S03]  /*8e40*/  IMAD.MOV.U32 R17, RZ, RZ, R19 ;  /* 0x000000ffff117224 */ /* 0x000fc600078e0013 */
[----:B------:R-:W-:-:S06]  /*8e50*/  FMUL.FTZ R4, R4, 1 ;  /* 0x3f80000004047820 */ /* 0x000fcc0000410000 */
[----:B------:R-:W0:Y:S02]  /*8e60*/  F2F.F64.F32 R4, R4 ;  /* 0x0000000400047310 */ /* 0x000e240000201800 */
[----:B0-----:R0:W-:Y:S01]  /*8e70*/  STG.E.128 [R2.64], R4 ;  /* 0x0000000402007986 */ /* 0x0011e2000c101d24 */
[----:B------:R-:W-:Y:S05]  /*8e80*/  BRA `(.L_x_660) ;  /* 0x00000a8000007947 */ /* 0x000fea0003800000 */
.L_x_673:
        /* <DEDUP_REMOVED lines=21> */
.L_x_678:
[----:B------:R-:W-:Y:S05]  /*8fe0*/  BSYNC B0 ;  /* 0x0000000000007941 */ /* 0x000fea0003800000 */
.L_x_677:
[----:B------:R-:W-:Y:S01]  /*8ff0*/  LOP3.LUT R5, R0, R5, RZ, 0xfc, !PT ;  /* 0x0000000500057212 */ /* 0x000fe200078efcff */
[----:B------:R-:W-:-:S04]  /*9000*/  IMAD.MOV.U32 R17, RZ, RZ, R19 ;  /* 0x000000ffff117224 */ /* 0x000fc800078e0013 */
[----:B------:R0:W-:Y:S01]  /*9010*/  STG.E.U8 [R2.64], R5 ;  /* 0x0000000502007986 */ /* 0x0001e2000c101124 */
[----:B------:R-:W-:Y:S05]  /*9020*/  BRA `(.L_x_660) ;  /* 0x000008e000007947 */ /* 0x000fea0003800000 */
.L_x_676:
        /* <DEDUP_REMOVED lines=13> */
.L_x_680:
[----:B------:R-:W-:Y:S01]  /*9100*/  IMAD.MOV.U32 R0, RZ, RZ, 0x7f ;  /* 0x0000007fff007424 */ /* 0x000fe200078e00ff */
[----:B------:R-:W-:-:S04]  /*9110*/  ISETP.GT.U32.AND P0, PT, R4, 0x7f800000, PT ;  /* 0x7f8000000400780c */ /* 0x000fc80003f04070 */
[----:B------:R-:W-:-:S04]  /*9120*/  SEL R0, R0, 0x7c, P0 ;  /* 0x0000007c00007807 */ /* 0x000fc80000000000 */
.L_x_681:
[----:B------:R-:W-:Y:S05]  /*9130*/  BSYNC B0 ;  /* 0x0000000000007941 */ /* 0x000fea0003800000 */
.L_x_679:
[----:B------:R-:W-:Y:S01]  /*9140*/  LOP3.LUT R4, R5, 0x80000000, RZ, 0xc0, !PT ;  /* 0x8000000005047812 */ /* 0x000fe200078ec0ff */
[----:B------:R-:W-:-:S03]  /*9150*/  IMAD.MOV.U32 R17, RZ, RZ, R19 ;  /* 0x000000ffff117224 */ /* 0x000fc600078e0013 */
[----:B------:R-:W-:-:S04]  /*9160*/  SHF.R.U32.HI R5, RZ, 0x18, R4 ;  /* 0x00000018ff057819 */ /* 0x000fc80000011604 */
[----:B------:R-:W-:-:S05]  /*9170*/  LOP3.LUT R5, R0, R5, RZ, 0xfc, !PT ;  /* 0x0000000500057212 */ /* 0x000fca00078efcff */
[----:B------:R0:W-:Y:S01]  /*9180*/  STG.E.U8 [R2.64], R5 ;  /* 0x0000000502007986 */ /* 0x0001e2000c101124 */
[----:B------:R-:W-:Y:S05]  /*9190*/  BRA `(.L_x_660) ;  /* 0x0000077000007947 */ /* 0x000fea0003800000 */
.L_x_675:
[----:B------:R0:W-:Y:S01]  /*91a0*/  STG.E.U16 [R2.64], R4 ;  /* 0x0000000402007986 */ /* 0x0001e2000c101524 */
[----:B------:R-:W-:Y:S01]  /*91b0*/  IMAD.MOV.U32 R17, RZ, RZ, R19 ;  /* 0x000000ffff117224 */ /* 0x000fe200078e0013 */
[----:B------:R-:W-:Y:S05]  /*91c0*/  BRA `(.L_x_660) ;  /* 0x0000074000007947 */ /* 0x000fea0003800000 */
.L_x_672:
        /* <DEDUP_REMOVED lines=10> */
[----:B------:R-:W0:Y:S02]  /*9270*/  F2I.FTZ.U32.TRUNC.NTZ R5, R5 ;  /* 0x0000000500057305 */ /* 0x000e24000021f000 */
[----:B0-----:R0:W-:Y:S01]  /*9280*/  STG.E.U16 [R2.64], R5 ;  /* 0x0000000502007986 */ /* 0x0011e2000c101524 */
[----:B------:R-:W-:Y:S05]  /*9290*/  BRA `(.L_x_660) ;  /* 0x0000067000007947 */ /* 0x000fea0003800000 */
.L_x_684:
        /* <DEDUP_REMOVED lines=13> */
[----:B------:R-:W-:-:S05]  /*9370*/  FADD.FTZ R0, R5, 8192 ;  /* 0x4600000005007421 */ /* 0x000fca0000010000 */
[----:B------:R-:W-:Y:S02]  /*9380*/  LOP3.LUT P0, R4, R0, 0xff, RZ, 0xc0, !PT ;  /* 0x000000ff00047812 */ /* 0x000fe4000780c0ff */
[----:B------:R-:W-:-:S11]  /*9390*/  PRMT R0, RZ, 0x7610, R0 ;  /* 0x00007610ff007816 */ /* 0x000fd60000000000 */
[----:B------:R-:W-:Y:S05]  /*93a0*/  @!P0 BRA `(.L_x_686) ;  /* 0x0000004000008947 */ /* 0x000fea0003800000 */
.L_x_687:
[----:B------:R-:W-:-:S04]  /*93b0*/  LOP3.LUT R0, R7, 0x80000000, RZ, 0xc0, !PT ;  /* 0x8000000007007812 */ /* 0x000fc800078ec0ff */
[----:B------:R-:W-:-:S04]  /*93c0*/  SHF.R.U32.HI R5, RZ, 0x18, R0 ;  /* 0x00000018ff057819 */ /* 0x000fc80000011600 */
[----:B------:R-:W-:-:S04]  /*93d0*/  LOP3.LUT R4, R4, R5, RZ, 0xfc, !PT ;  /* 0x0000000504047212 */ /* 0x000fc800078efcff */
[----:B------:R-:W-:Y:S02]  /*93e0*/  PRMT R0, R4, 0x7610, R0 ;  /* 0x0000761004007816 */ /* 0x000fe40000000000 */
.L_x_686:
[----:B------:R-:W-:Y:S05]  /*93f0*/  BSYNC B0 ;  /* 0x0000000000007941 */ /* 0x000fea0003800000 */
.L_x_685:
[----:B------:R0:W-:Y:S01]  /*9400*/  STG.E.U8 [R2.64], R0 ;  /* 0x0000000002007986 */ /* 0x0001e2000c101124 */
[----:B------:R-:W-:Y:S01]  /*9410*/  IMAD.MOV.U32 R17, RZ, RZ, R19 ;  /* 0x000000ffff117224 */ /* 0x000fe200078e0013 */
[----:B------:R-:W-:Y:S05]  /*9420*/  BRA `(.L_x_660) ;  /* 0x000004e000007947 */ /* 0x000fea0003800000 */
.L_x_683:
        /* <DEDUP_REMOVED lines=17> */
.L_x_690:
[----:B------:R-:W-:-:S04]  /*9540*/  LOP3.LUT R0, R7, 0x80000000, RZ, 0xc0, !PT ;  /* 0x8000000007007812 */ /* 0x000fc800078ec0ff */
[----:B------:R-:W-:-:S04]  /*9550*/  SHF.R.U32.HI R5, RZ, 0x18, R0 ;  /* 0x00000018ff057819 */ /* 0x000fc80000011600 */
[----:B------:R-:W-:-:S04]  /*9560*/  LOP3.LUT R4, R4, R5, RZ, 0xfc, !PT ;  /* 0x0000000504047212 */ /* 0x000fc800078efcff */
[----:B------:R-:W-:Y:S02]  /*9570*/  PRMT R0, R4, 0x7610, R0 ;  /* 0x0000761004007816 */ /* 0x000fe40000000000 */
.L_x_689:
[----:B------:R-:W-:Y:S05]  /*9580*/  BSYNC B0 ;  /* 0x0000000000007941 */ /* 0x000fea0003800000 */
.L_x_688:
[----:B------:R0:W-:Y:S01]  /*9590*/  STG.E.U8 [R2.64], R0 ;  /* 0x0000000002007986 */ /* 0x0001e2000c101124 */
[----:B------:R-:W-:Y:S01]  /*95a0*/  IMAD.MOV.U32 R17, RZ, RZ, R19 ;  /* 0x000000ffff117224 */ /* 0x000fe200078e0013 */
[----:B------:R-:W-:Y:S05]  /*95b0*/  BRA `(.L_x_660) ;  /* 0x0000035000007947 */ /* 0x000fea0003800000 */
.L_x_682:
[----:B------:R-:W-:-:S13]  /*95c0*/  ISETP.NE.AND P0, PT, R0, 0x1c, PT ;  /* 0x0000001c0000780c */ /* 0x000fda0003f05270 */
[----:B------:R-:W-:Y:S05]  /*95d0*/  @!P0 BRA `(.L_x_691) ;  /* 0x000002f000008947 */ /* 0x000fea0003800000 */
[----:B------:R-:W-:-:S13]  /*95e0*/  ISETP.NE.AND P0, PT, R0, 0x1d, PT ;  /* 0x0000001d0000780c */ /* 0x000fda0003f05270 */
[----:B------:R-:W-:Y:S05]  /*95f0*/  @!P0 BRA `(.L_x_692) ;  /* 0x0000028000008947 */ /* 0x000fea0003800000 */
[----:B------:R-:W-:-:S13]  /*9600*/  ISETP.NE.AND P0, PT, R0, 0x2c, PT ;  /* 0x0000002c0000780c */ /* 0x000fda0003f05270 */
[----:B------:R-:W-:Y:S05]  /*9610*/  @P0 BRA `(.L_x_665) ;  /* 0x0000011000000947 */ /* 0x000fea0003800000 */
[----:B------:R-:W-:Y:S01]  /*9620*/  PRMT R5, RZ, 0x5410, R4 ;  /* 0x00005410ff057816 */ /* 0x000fe20000000004 */
[----:B------:R-:W-:Y:S01]  /*9630*/  IMAD.MOV.U32 R17, RZ, RZ, R19 ;  /* 0x000000ffff117224 */ /* 0x000fe200078e0013 */
[----:B------:R-:W-:Y:S02]  /*9640*/  PLOP3.LUT P0, PT, PT, PT, PT, 0x80, 0x0 ;  /* 0x000000000000781c */ /* 0x000fe40003f0f070 */
[----:B------:R-:W-:-:S04]  /*9650*/  SHF.R.U32.HI R6, RZ, 0x17, R5 ;  /* 0x00000017ff067819 */ /* 0x000fc80000011605 */
[----:B------:R-:W-:-:S04]  /*9660*/  LOP3.LUT R4, R6, 0xff, RZ, 0xc0, !PT ;  /* 0x000000ff06047812 */ /* 0x000fc800078ec0ff */
[----:B------:R-:W-:-:S13]  /*9670*/  ISETP.NE.AND P2, PT, R4, 0xff, PT ;  /* 0x000000ff0400780c */ /* 0x000fda0003f45270 */
[--C-:B------:R-:W-:Y:S02]  /*9680*/  @P2 SHF.R.U32.HI R0, RZ, 0x16, R5.reuse ;  /* 0x00000016ff002819 */ /* 0x100fe40000011605 */
[----:B------:R-:W-:Y:S01]  /*9690*/  @P2 LOP3.LUT P1, RZ, R4, 0x3fffff, R5, 0xf8, !PT ;  /* 0x003fffff04ff2812 */ /* 0x000fe2000782f805 */
[----:B------:R-:W-:Y:S01]  /*96a0*/  IMAD.MOV.U32 R5, RZ, RZ, 0xff ;  /* 0x000000ffff057424 */ /* 0x000fe200078e00ff */
        /* <DEDUP_REMOVED lines=8> */
.L_x_665:
        /* <DEDUP_REMOVED lines=19> */
[----:B------:R-:W-:Y:S01]  /*9860*/  IMAD.MOV.U32 R17, RZ, RZ, R19 ;  /* 0x000000ffff117224 */ /* 0x000fe200078e0013 */
[----:B------:R-:W-:Y:S05]  /*9870*/  BRA `(.L_x_660) ;  /* 0x0000009000007947 */ /* 0x000fea0003800000 */
.L_x_692:
[----:B------:R-:W-:Y:S01]  /*9880*/  PRMT R4, RZ, 0x5410, R4 ;  /* 0x00005410ff047816 */ /* 0x000fe20000000004 */
[----:B------:R-:W-:-:S05]  /*9890*/  IMAD.MOV.U32 R17, RZ, RZ, R19 ;  /* 0x000000ffff117224 */ /* 0x000fca00078e0013 */
[----:B------:R-:W0:Y:S02]  /*98a0*/  F2I.U64.TRUNC R4, R4 ;  /* 0x0000000400047311 */ /* 0x000e24000020d800 */
[----:B0-----:R0:W-:Y:S01]  /*98b0*/  STG.E.64 [R2.64], R4 ;  /* 0x0000000402007986 */ /* 0x0011e2000c101b24 */
[----:B------:R-:W-:Y:S05]  /*98c0*/  BRA `(.L_x_660) ;  /* 0x0000004000007947 */ /* 0x000fea0003800000 */
.L_x_691:
[----:B------:R-:W-:Y:S01]  /*98d0*/  PRMT R4, RZ, 0x5410, R4 ;  /* 0x00005410ff047816 */ /* 0x000fe20000000004 */
[----:B------:R-:W-:-:S03]  /*98e0*/  IMAD.MOV.U32 R17, RZ, RZ, R19 ;  /* 0x000000ffff117224 */ /* 0x000fc600078e0013 */
[----:B------:R-:W0:Y:S02]  /*98f0*/  F2I.FTZ.U32.TRUNC.NTZ R5, R4 ;  /* 0x0000000400057305 */ /* 0x000e24000021f000 */
[----:B0-----:R0:W-:Y:S02]  /*9900*/  STG.E [R2.64], R5 ;  /* 0x0000000502007986 */ /* 0x0011e4000c101924 */
.L_x_660:
[----:B0-----:R-:W-:Y:S05]  /*9910*/  BSYNC B6 ;  /* 0x0000000000067941 */ /* 0x001fea0003800000 */
.L_x_659:
[----:B------:R-:W-:Y:S01]  /*9920*/  ISETP.GE.AND P0, PT, R17, R22, PT ;  /* 0x000000161100720c */ /* 0x000fe20003f06270 */
[----:B------:R-:W-:-:S12]  /*9930*/  BSSY B6, `(.L_x_693) ;  /* 0x00001fe000067945 */ /* 0x000fd80003800000 */
[----:B------:R-:W-:Y:S05]  /*9940*/  @P0 BRA `(.L_x_694) ;  /* 0x00001fc000000947 */ /* 0x000fea0003800000 */
[----:B------:R-:W-:Y:S01]  /*9950*/  IMAD R0, R16, 0x200, R17 ;  /* 0x0000020010007824 */ /* 0x000fe200078e0211 */
[----:B------:R-:W-:-:S03]  /*9960*/  PRMT R3, R18, 0x9910, RZ ;  /* 0x0000991012037816 */ /* 0x000fc600000000ff */
[----:B------:R-:W-:Y:S02]  /*9970*/  IMAD R2, R0, c[0x0][0x1a4], RZ ;  /* 0x0000690000027a24 */ /* 0x000fe400078e02ff */
[----:B------:R-:W-:-:S03]  /*9980*/  IMAD.MOV.U32 R0, RZ, RZ, R3 ;  /* 0x000000ffff007224 */ /* 0x000fc600078e0003 */
[----:B------:R-:W-:Y:S02]  /*9990*/  IADD3 R2, P0, R2, c[0x0][0x178], RZ ;  /* 0x00005e0002027a10 */ /* 0x000fe40007f1e0ff */
[----:B------:R-:W-:-:S03]  /*99a0*/  ISETP.GT.AND P1, PT, R0, 0x9, PT ;  /* 0x000000090000780c */ /* 0x000fc60003f24270 */
[----:B------:R-:W-:-:S10]  /*99b0*/  IMAD.X R3, RZ, RZ, c[0x0][0x17c], P0 ;  /* 0x00005f00ff037624 */ /* 0x000fd400000e06ff */
        /* <DEDUP_REMOVED lines=9> */
[----:B------:R-:W-:-:S06]  /*9a50*/  PRMT R25, RZ, 0x5410, R25 ;  /* 0x00005410ff197816 */ /* 0x000fcc0000000019 */
[----:B------:R-:W0:Y:S02]  /*9a60*/  F2I.FTZ.TRUNC.NTZ R25, R25 ;  /* 0x0000001900197305 */ /* 0x000e24000021f100 */
[----:B0-----:R0:W-:Y:S01]  /*9a70*/  STG.E.U8 [R2.64], R25 ;  /* 0x0000001902007986 */ /* 0x0011e2000c101124 */
[----:B------:R-:W-:Y:S05]  /*9a80*/  BRA `(.L_x_700) ;  /* 0x00000e8000007947 */ /* 0x000fea0003800000 */
.L_x_698:
[----:B------:R-:W-:-:S06]  /*9a90*/  PRMT R5, RZ, 0x5410, R25 ;  /* 0x00005410ff057816 */ /* 0x000fcc0000000019 */
[----:B------:R-:W0:Y:S02]  /*9aa0*/  F2I.S64.TRUNC R4, R5 ;  /* 0x0000000500047311 */ /* 0x000e24000020d900 */
[----:B0-----:R0:W-:Y:S01]  /*9ab0*/  STG.E.U8 [R2.64], R4 ;  /* 0x0000000402007986 */ /* 0x0011e2000c101124 */
[----:B------:R-:W-:Y:S05]  /*9ac0*/  BRA `(.L_x_700) ;  /* 0x00000e4000007947 */ /* 0x000fea0003800000 */
.L_x_697:
        /* <DEDUP_REMOVED lines=10> */
.L_x_702:
[----:B------:R-:W-:-:S06]  /*9b70*/  PRMT R25, RZ, 0x5410, R25 ;  /* 0x00005410ff197816 */ /* 0x000fcc0000000019 */
[----:B------:R-:W0:Y:S02]  /*9b80*/  F2I.FTZ.TRUNC.NTZ R25, R25 ;  /* 0x0000001900197305 */ /* 0x000e24000021f100 */
[----:B0-----:R0:W-:Y:S01]  /*9b90*/  STG.E [R2.64], R25 ;  /* 0x0000001902007986 */ /* 0x0011e2000c101924 */
[----:B------:R-:W-:Y:S05]  /*9ba0*/  BRA `(.L_x_700) ;  /* 0x00000d6000007947 */ /* 0x000fea0003800000 */
.L_x_701:
[----:B------:R-:W-:-:S06]  /*9bb0*/  PRMT R25, RZ, 0x5410, R25 ;  /* 0x00005410ff197816 */ /* 0x000fcc0000000019 */
[----:B------:R-:W0:Y:S02]  /*9bc0*/  F2I.FTZ.TRUNC.NTZ R25, R25 ;  /* 0x0000001900197305 */ /* 0x000e24000021f100 */
[----:B0-----:R0:W-:Y:S01]  /*9bd0*/  STG.E.U16 [R2.64], R25 ;  /* 0x0000001902007986 */ /* 0x0011e2000c101524 */
[----:B------:R-:W-:Y:S05]  /*9be0*/  BRA `(.L_x_700) ;  /* 0x00000d2000007947 */ /* 0x000fea0003800000 */
.L_x_696:
        /* <DEDUP_REMOVED lines=9> */
.L_x_704:
[----:B------:R-:W-:-:S04]  /*9c80*/  PRMT R0, RZ, 0x5410, R25 ;  /* 0x00005410ff007816 */ /* 0x000fc80000000019 */
[----:B------:R-:W-:-:S05]  /*9c90*/  F2FP.PACK_AB R0, RZ, R0 ;  /* 0x00000000ff00723e */ /* 0x000fca00000000ff */
[----:B------:R0:W-:Y:S01]  /*9ca0*/  STG.E.U16 [R2.64], R0 ;  /* 0x0000000002007986 */ /* 0x0001e2000c101524 */
[----:B------:R-:W-:Y:S05]  /*9cb0*/  BRA `(.L_x_700) ;  /* 0x00000c5000007947 */ /* 0x000fea0003800000 */
.L_x_703:
        /* <DEDUP_REMOVED lines=10> */
.L_x_706:
[----:B------:R-:W-:-:S04]  /*9d60*/  PRMT R25, RZ, 0x5410, R25 ;  /* 0x00005410ff197816 */ /* 0x000fc80000000019 */
[----:B------:R-:W-:-:S04]  /*9d70*/  F2FP.PACK_AB R5, RZ, R25 ;  /* 0x00000019ff05723e */ /* 0x000fc800000000ff */
[----:B------:R-:W-:-:S05]  /*9d80*/  PRMT R5, R5, 0x5410, RZ ;  /* 0x0000541005057816 */ /* 0x000fca00000000ff */
[----:B------:R0:W-:Y:S01]  /*9d90*/  STG.E [R2.64], R5 ;  /* 0x0000000502007986 */ /* 0x0001e2000c101924 */
[----:B------:R-:W-:Y:S05]  /*9da0*/  BRA `(.L_x_700) ;  /* 0x00000b6000007947 */ /* 0x000fea0003800000 */
.L_x_705:
[----:B------:R-:W-:-:S05]  /*9db0*/  PRMT R4, RZ, 0x5410, R25 ;  /* 0x00005410ff047816 */ /* 0x000fca0000000019 */
[----:B------:R-:W-:-:S06]  /*9dc0*/  FMUL.FTZ R4, R4, 1 ;  /* 0x3f80000004047820 */ /* 0x000fcc0000410000 */
[----:B------:R-:W0:Y:S02]  /*9dd0*/  F2F.F64.F32 R4, R4 ;  /* 0x0000000400047310 */ /* 0x000e240000201800 */
[----:B0-----:R0:W-:Y:S01]  /*9de0*/  STG.E.64 [R2.64], R4 ;  /* 0x0000000402007986 */ /* 0x0011e2000c101b24 */
[----:B------:R-:W-:Y:S05]  /*9df0*/  BRA `(.L_x_700) ;  /* 0x00000b1000007947 */ /* 0x000fea0003800000 */
.L_x_695:
        /* <DEDUP_REMOVED lines=13> */
.L_x_709:
[----:B------:R-:W-:Y:S01]  /*9ed0*/  PRMT R25, RZ, 0x5410, R25 ;  /* 0x00005410ff197816 */ /* 0x000fe20000000019 */
[----:B------:R-:W-:-:S04]  /*9ee0*/  CS2R R6, SRZ ;  /* 0x0000000000067805 */ /* 0x000fc8000001ff00 */
[----:B------:R-:W-:-:S06]  /*9ef0*/  FMUL.FTZ R4, R25, 1 ;  /* 0x3f80000019047820 */ /* 0x000fcc0000410000 */
[----:B------:R-:W0:Y:S02]  /*9f00*/  F2F.F64.F32 R4, R4 ;  /* 0x0000000400047310 */ /* 0x000e240000201800 */
[----:B0-----:R0:W-:Y:S01]  /*9f10*/  STG.E.128 [R2.64], R4 ;  /* 0x0000000402007986 */ /* 0x0011e2000c101d24 */
[----:B------:R-:W-:Y:S05]  /*9f20*/  BRA `(.L_x_700) ;  /* 0x000009e000007947 */ /* 0x000fea0003800000 */
.L_x_708:
        /* <DEDUP_REMOVED lines=21> */
.L_x_713:
[----:B------:R-:W-:Y:S05]  /*a080*/  BSYNC B0 ;  /* 0x0000000000007941 */ /* 0x000fea0003800000 */
.L_x_712:
[----:B------:R-:W-:-:S05]  /*a090*/  LOP3.LUT R5, R0, R5, RZ, 0xfc, !PT ;  /* 0x0000000500057212 */ /* 0x000fca00078efcff */
[----:B------:R0:W-:Y:S01]  /*a0a0*/  STG.E.U8 [R2.64], R5 ;  /* 0x0000000502007986 */ /* 0x0001e2000c101124 */
[----:B------:R-:W-:Y:S05]  /*a0b0*/  BRA `(.L_x_700) ;  /* 0x0000085000007947 */ /* 0x000fea0003800000 */
.L_x_711:
        /* <DEDUP_REMOVED lines=13> */
.L_x_715:
[----:B------:R-:W-:Y:S01]  /*a190*/  IMAD.MOV.U32 R0, RZ, RZ, 0x7f ;  /* 0x0000007fff007424 */ /* 0x000fe200078e00ff */
[----:B------:R-:W-:-:S04]  /*a1a0*/  ISETP.GT.U32.AND P0, PT, R4, 0x7f800000, PT ;  /* 0x7f8000000400780c */ /* 0x000fc80003f04070 */
[----:B------:R-:W-:-:S04]  /*a1b0*/  SEL R0, R0, 0x7c, P0 ;  /* 0x0000007c00007807 */ /* 0x000fc80000000000 */
.L_x_716:
[----:B------:R-:W-:Y:S05]  /*a1c0*/  BSYNC B0 ;  /* 0x0000000000007941 */ /* 0x000fea0003800000 */
.L_x_714:
[----:B------:R-:W-:-:S04]  /*a1d0*/  LOP3.LUT R4, R25, 0x80000000, RZ, 0xc0, !PT ;  /* 0x8000000019047812 */ /* 0x000fc800078ec0ff */
[----:B------:R-:W-:-:S04]  /*a1e0*/  SHF.R.U32.HI R5, RZ, 0x18, R4 ;  /* 0x00000018ff057819 */ /* 0x000fc80000011604 */
[----:B------:R-:W-:-:S05]  /*a1f0*/  LOP3.LUT R5, R0, R5, RZ, 0xfc, !PT ;  /* 0x0000000500057212 */ /* 0x000fca00078efcff */
[----:B------:R0:W-:Y:S01]  /*a200*/  STG.E.U8 [R2.64], R5 ;  /* 0x0000000502007986 */ /* 0x0001e2000c101124 */
[----:B------:R-:W-:Y:S05]  /*a210*/  BRA `(.L_x_700) ;  /* 0x000006f000007947 */ /* 0x000fea0003800000 */
.L_x_710:
[----:B------:R0:W-:Y:S01]  /*a220*/  STG.E.U16 [R2.64], R25 ;  /* 0x0000001902007986 */ /* 0x0001e2000c101524 */
[----:B------:R-:W-:Y:S05]  /*a230*/  BRA `(.L_x_700) ;  /* 0x000006d000007947 */ /* 0x000fea0003800000 */
.L_x_707:
        /* <DEDUP_REMOVED lines=12> */
.L_x_719:
        /* <DEDUP_REMOVED lines=17> */
.L_x_722:
[----:B------:R-:W-:-:S04]  /*a410*/  LOP3.LUT R0, R25, 0x80000000, RZ, 0xc0, !PT ;  /* 0x8000000019007812 */ /* 0x000fc800078ec0ff */
[----:B------:R-:W-:-:S04]  /*a420*/  SHF.R.U32.HI R5, RZ, 0x18, R0 ;  /* 0x00000018ff057819 */ /* 0x000fc80000011600 */
[----:B------:R-:W-:-:S04]  /*a430*/  LOP3.LUT R4, R4, R5, RZ, 0xfc, !PT ;  /* 0x0000000504047212 */ /* 0x000fc800078efcff */
[----:B------:R-:W-:Y:S02]  /*a440*/  PRMT R0, R4, 0x7610, R0 ;  /* 0x0000761004007816 */ /* 0x000fe40000000000 */
.L_x_721:
[----:B------:R-:W-:Y:S05]  /*a450*/  BSYNC B0 ;  /* 0x0000000000007941 */ /* 0x000fea0003800000 */
.L_x_720:
[----:B------:R0:W-:Y:S01]  /*a460*/  STG.E.U8 [R2.64], R0 ;  /* 0x0000000002007986 */ /* 0x0001e2000c101124 */
[----:B------:R-:W-:Y:S05]  /*a470*/  BRA `(.L_x_700) ;  /* 0x0000049000007947 */ /* 0x000fea0003800000 */
.L_x_718:
        /* <DEDUP_REMOVED lines=17> */
.L_x_725:
[----:B------:R-:W-:-:S04]  /*a590*/  LOP3.LUT R0, R25, 0x80000000, RZ, 0xc0, !PT ;  /* 0x8000000019007812 */ /* 0x000fc800078ec0ff */
[----:B------:R-:W-:-:S04]  /*a5a0*/  SHF.R.U32.HI R5, RZ, 0x18, R0 ;  /* 0x00000018ff057819 */ /* 0x000fc80000011600 */
[----:B------:R-:W-:-:S04]  /*a5b0*/  LOP3.LUT R4, R4, R5, RZ, 0xfc, !PT ;  /* 0x0000000504047212 */ /* 0x000fc800078efcff */
[----:B------:R-:W-:Y:S02]  /*a5c0*/  PRMT R0, R4, 0x7610, R0 ;  /* 0x0000761004007816 */ /* 0x000fe40000000000 */
.L_x_724:
[----:B------:R-:W-:Y:S05]  /*a5d0*/  BSYNC B0 ;  /* 0x0000000000007941 */ /* 0x000fea0003800000 */
.L_x_723:
[----:B------:R0:W-:Y:S01]  /*a5e0*/  STG.E.U8 [R2.64], R0 ;  /* 0x0000000002007986 */ /* 0x0001e2000c101124 */
[----:B------:R-:W-:Y:S05]  /*a5f0*/  BRA `(.L_x_700) ;  /* 0x0000031000007947 */ /* 0x000fea0003800000 */
.L_x_717:
        /* <DEDUP_REMOVED lines=22> */
.L_x_699:
        /* <DEDUP_REMOVED lines=20> */
.L_x_727:
[----:B------:R-:W-:-:S06]  /*a8a0*/  PRMT R4, RZ, 0x5410, R25 ;  /* 0x00005410ff047816 */ /* 0x000fcc0000000019 */
[----:B------:R-:W0:Y:S02]  /*a8b0*/  F2I.U64.TRUNC R4, R4 ;  /* 0x0000000400047311 */ /* 0x000e24000020d800 */
[----:B0-----:R0:W-:Y:S01]  /*a8c0*/  STG.E.64 [R2.64], R4 ;  /* 0x0000000402007986 */ /* 0x0011e2000c101b24 */
[----:B------:R-:W-:Y:S05]  /*a8d0*/  BRA `(.L_x_700) ;  /* 0x0000003000007947 */ /* 0x000fea0003800000 */
.L_x_726:
[----:B------:R-:W-:-:S06]  /*a8e0*/  PRMT R25, RZ, 0x5410, R25 ;  /* 0x00005410ff197816 */ /* 0x000fcc0000000019 */
[----:B------:R-:W0:Y:S02]  /*a8f0*/  F2I.FTZ.U32.TRUNC.NTZ R25, R25 ;  /* 0x0000001900197305 */ /* 0x000e24000021f000 */
[----:B0-----:R0:W-:Y:S02]  /*a900*/  STG.E [R2.64], R25 ;  /* 0x0000001902007986 */ /* 0x0011e4000c101924 */
.L_x_700:
[----:B------:R-:W-:-:S04]  /*a910*/  IADD3 R17, R17, 0x80, RZ ;  /* 0x0000008011117810 */ /* 0x000fc80007ffe0ff */
[----:B------:R-:W-:-:S13]  /*a920*/  ISETP.GE.AND P0, PT, R17, R22, PT ;  /* 0x000000161100720c */ /* 0x000fda0003f06270 */
[----:B------:R-:W-:Y:S05]  /*a930*/  @P0 BRA `(.L_x_694) ;  /* 0x00000fd000000947 */ /* 0x000fea0003800000 */
[----:B0-----:R-:W-:Y:S01]  /*a940*/  IMAD R0, R16, 0x200, R17 ;  /* 0x0000020010007824 */ /* 0x001fe200078e0211 */
        /* <DEDUP_REMOVED lines=19> */
.L_x_731:
[----:B------:R-:W-:-:S06]  /*aa80*/  PRMT R5, RZ, 0x5410, R24 ;  /* 0x00005410ff057816 */ /* 0x000fcc0000000018 */
[----:B------:R-:W0:Y:S02]  /*aa90*/  F2I.S64.TRUNC R4, R5 ;  /* 0x0000000500047311 */ /* 0x000e24000020d900 */
[----:B0-----:R0:W-:Y:S01]  /*aaa0*/  STG.E.U8 [R2.64], R4 ;  /* 0x0000000402007986 */ /* 0x0011e2000c101124 */
[----:B------:R-:W-:Y:S05]  /*aab0*/  BRA `(.L_x_733) ;  /* 0x00000e4000007947 */ /* 0x000fea0003800000 */
.L_x_730:
        /* <DEDUP_REMOVED lines=10> */
.L_x_735:
[----:B------:R-:W-:-:S04]  /*ab60*/  PRMT R24, RZ, 0x5410, R24 ;  /* 0x00005410ff187816 */ /* 0x000fc80000000018 */
[----:B------:R-:W0:Y:S02]  /*ab70*/  F2I.FTZ.TRUNC.NTZ R5, R24 ;  /* 0x0000001800057305 */ /* 0x000e24000021f100 */
[----:B0-----:R0:W-:Y:S01]  /*ab80*/  STG.E [R2.64], R5 ;  /* 0x0000000502007986 */ /* 0x0011e2000c101924 */
[----:B------:R-:W-:Y:S05]  /*ab90*/  BRA `(.L_x_733) ;  /* 0x00000d6000007947 */ /* 0x000fea0003800000 */
.L_x_734:
[----:B------:R-:W-:-:S04]  /*aba0*/  PRMT R24, RZ, 0x5410, R24 ;  /* 0x00005410ff187816 */ /* 0x000fc80000000018 */
[----:B------:R-:W0:Y:S02]  /*abb0*/  F2I.FTZ.TRUNC.NTZ R5, R24 ;  /* 0x0000001800057305 */ /* 0x000e24000021f100 */
[----:B0-----:R0:W-:Y:S01]  /*abc0*/  STG.E.U16 [R2.64], R5 ;  /* 0x0000000502007986 */ /* 0x0011e2000c101524 */
[----:B------:R-:W-:Y:S05]  /*abd0*/  BRA `(.L_x_733) ;  /* 0x00000d2000007947 */ /* 0x000fea0003800000 */
.L_x_729:
        /* <DEDUP_REMOVED lines=9> */
.L_x_737:
[----:B------:R-:W-:-:S04]  /*ac70*/  PRMT R0, RZ, 0x5410, R24 ;  /* 0x00005410ff007816 */ /* 0x000fc80000000018 */
[----:B------:R-:W-:-:S05]  /*ac80*/  F2FP.PACK_AB R0, RZ, R0 ;  /* 0x00000000ff00723e */ /* 0x000fca00000000ff */
[----:B------:R0:W-:Y:S01]  /*ac90*/  STG.E.U16 [R2.64], R0 ;  /* 0x0000000002007986 */ /* 0x0001e2000c101524 */
[----:B------:R-:W-:Y:S05]  /*aca0*/  BRA `(.L_x_733) ;  /* 0x00000c5000007947 */ /* 0x000fea0003800000 */
.L_x_736:
        /* <DEDUP_REMOVED lines=10> */
.L_x_739:
[----:B------:R-:W-:-:S04]  /*ad50*/  PRMT R24, RZ, 0x5410, R24 ;  /* 0x00005410ff187816 */ /* 0x000fc80000000018 */
[----:B------:R-:W-:-:S04]  /*ad60*/  F2FP.PACK_AB R5, RZ, R24 ;  /* 0x00000018ff05723e */ /* 0x000fc800000000ff */
[----:B------:R-:W-:-:S05]  /*ad70*/  PRMT R5, R5, 0x5410, RZ ;  /* 0x0000541005057816 */ /* 0x000fca00000000ff */
[----:B------:R0:W-:Y:S01]  /*ad80*/  STG.E [R2.64], R5 ;  /* 0x0000000502007986 */ /* 0x0001e2000c101924 */
[----:B------:R-:W-:Y:S05]  /*ad90*/  BRA `(.L_x_733) ;  /* 0x00000b6000007947 */ /* 0x000fea0003800000 */
.L_x_738:
[----:B------:R-:W-:-:S05]  /*ada0*/  PRMT R4, RZ, 0x5410, R24 ;  /* 0x00005410ff047816 */ /* 0x000fca0000000018 */
[----:B------:R-:W-:-:S06]  /*adb0*/  FMUL.FTZ R4, R4, 1 ;  /* 0x3f80000004047820 */ /* 0x000fcc0000410000 */
[----:B------:R-:W0:Y:S02]  /*adc0*/  F2F.F64.F32 R4, R4 ;  /* 0x0000000400047310 */ /* 0x000e240000201800 */
[----:B0-----:R0:W-:Y:S01]  /*add0*/  STG.E.64 [R2.64], R4 ;  /* 0x0000000402007986 */ /* 0x0011e2000c101b24 */
[----:B------:R-:W-:Y:S05]  /*ade0*/  BRA `(.L_x_733) ;  /* 0x00000b1000007947 */ /* 0x000fea0003800000 */
.L_x_728:
        /* <DEDUP_REMOVED lines=13> */
.L_x_742:
[----:B------:R-:W-:Y:S01]  /*aec0*/  PRMT R24, RZ, 0x5410, R24 ;  /* 0x00005410ff187816 */ /* 0x000fe20000000018 */
[----:B------:R-:W-:-:S04]  /*aed0*/  CS2R R6, SRZ ;  /* 0x0000000000067805 */ /* 0x000fc8000001ff00 */
[----:B------:R-:W-:-:S06]  /*aee0*/  FMUL.FTZ R4, R24, 1 ;  /* 0x3f80000018047820 */ /* 0x000fcc0000410000 */
[----:B------:R-:W0:Y:S02]  /*aef0*/  F2F.F64.F32 R4, R4 ;  /* 0x0000000400047310 */ /* 0x000e240000201800 */
[----:B0-----:R0:W-:Y:S01]  /*af00*/  STG.E.128 [R2.64], R4 ;  /* 0x0000000402007986 */ /* 0x0011e2000c101d24 */
[----:B------:R-:W-:Y:S05]  /*af10*/  BRA `(.L_x_733) ;  /* 0x000009e000007947 */ /* 0x000fea0003800000 */
.L_x_741:
        /* <DEDUP_REMOVED lines=21> */
.L_x_746:
[----:B------:R-:W-:Y:S05]  /*b070*/  BSYNC B0 ;  /* 0x0000000000007941 */ /* 0x000fea0003800000 */
.L_x_745:
[----:B------:R-:W-:-:S05]  /*b080*/  LOP3.LUT R5, R0, R5, RZ, 0xfc, !PT ;  /* 0x0000000500057212 */ /* 0x000fca00078efcff */
[----:B------:R0:W-:Y:S01]  /*b090*/  STG.E.U8 [R2.64], R5 ;  /* 0x0000000502007986 */ /* 0x0001e2000c101124 */
[----:B------:R-:W-:Y:S05]  /*b0a0*/  BRA `(.L_x_733) ;  /* 0x0000085000007947 */ /* 0x000fea0003800000 */
.L_x_744:
        /* <DEDUP_REMOVED lines=13> */
.L_x_748:
[----:B------:R-:W-:Y:S01]  /*b180*/  IMAD.MOV.U32 R0, RZ, RZ, 0x7f ;  /* 0x0000007fff007424 */ /* 0x000fe200078e00ff */
[----:B------:R-:W-:-:S04]  /*b190*/  ISETP.GT.U32.AND P0, PT, R4, 0x7f800000, PT ;  /* 0x7f8000000400780c */ /* 0x000fc80003f04070 */
[----:B------:R-:W-:-:S04]  /*b1a0*/  SEL R0, R0, 0x7c, P0 ;  /* 0x0000007c00007807 */ /* 0x000fc80000000000 */
.L_x_749:
[----:B------:R-:W-:Y:S05]  /*b1b0*/  BSYNC B0 ;  /* 0x0000000000007941 */ /* 0x000fea0003800000 */
.L_x_747:
[----:B------:R-:W-:-:S04]  /*b1c0*/  LOP3.LUT R4, R5, 0x80000000, RZ, 0xc0, !PT ;  /* 0x8000000005047812 */ /* 0x000fc800078ec0ff */
[----:B------:R-:W-:-:S04]  /*b1d0*/  SHF.R.U32.HI R5, RZ, 0x18, R4 ;  /* 0x00000018ff057819 */ /* 0x000fc80000011604 */
[----:B------:R-:W-:-:S05]  /*b1e0*/  LOP3.LUT R5, R0, R5, RZ, 0xfc, !PT ;  /* 0x0000000500057212 */ /* 0x000fca00078efcff */
[----:B------:R0:W-:Y:S01]  /*b1f0*/  STG.E.U8 [R2.64], R5 ;  /* 0x0000000502007986 */ /* 0x0001e2000c101124 */
[----:B------:R-:W-:Y:S05]  /*b200*/  BRA `(.L_x_733) ;  /* 0x000006f000007947 */ /* 0x000fea0003800000 */
.L_x_743:
[----:B------:R0:W-:Y:S01]  /*b210*/  STG.E.U16 [R2.64], R24 ;  /* 0x0000001802007986 */ /* 0x0001e2000c101524 */
[----:B------:R-:W-:Y:S05]  /*b220*/  BRA `(.L_x_733) ;  /* 0x000006d000007947 */ /* 0x000fea0003800000 */
.L_x_740:
        /* <DEDUP_REMOVED lines=12> */
.L_x_752:
        /* <DEDUP_REMOVED lines=17> */
.L_x_755:
[----:B------:R-:W-:-:S04]  /*b400*/  LOP3.LUT R0, R7, 0x80000000, RZ, 0xc0, !PT ;  /* 0x8000000007007812 */ /* 0x000fc800078ec0ff */
[----:B------:R-:W-:-:S04]  /*b410*/  SHF.R.U32.HI R5, RZ, 0x18, R0 ;  /* 0x00000018ff057819 */ /* 0x000fc80000011600 */
[----:B------:R-:W-:-:S04]  /*b420*/  LOP3.LUT R4, R4, R5, RZ, 0xfc, !PT ;  /* 0x0000000504047212 */ /* 0x000fc800078efcff */
[----:B------:R-:W-:Y:S02]  /*b430*/  PRMT R0, R4, 0x7610, R0 ;  /* 0x0000761004007816 */ /* 0x000fe40000000000 */
.L_x_754:
[----:B------:R-:W-:Y:S05]  /*b440*/  BSYNC B0 ;  /* 0x0000000000007941 */ /* 0x000fea0003800000 */
.L_x_753:
[----:B------:R0:W-:Y:S01]  /*b450*/  STG.E.U8 [R2.64], R0 ;  /* 0x0000000002007986 */ /* 0x0001e2000c101124 */
[----:B------:R-:W-:Y:S05]  /*b460*/  BRA `(.L_x_733) ;  /* 0x0000049000007947 */ /* 0x000fea0003800000 */
.L_x_751:
        /* <DEDUP_REMOVED lines=17> */
.L_x_758:
[----:B------:R-:W-:-:S04]  /*b580*/  LOP3.LUT R0, R7, 0x80000000, RZ, 0xc0, !PT ;  /* 0x8000000007007812 */ /* 0x000fc800078ec0ff */
[----:B------:R-:W-:-:S04]  /*b590*/  SHF.R.U32.HI R5, RZ, 0x18, R0 ;  /* 0x00000018ff057819 */ /* 0x000fc80000011600 */
[----:B------:R-:W-:-:S04]  /*b5a0*/  LOP3.LUT R4, R4, R5, RZ, 0xfc, !PT ;  /* 0x0000000504047212 */ /* 0x000fc800078efcff */
[----:B------:R-:W-:Y:S02]  /*b5b0*/  PRMT R0, R4, 0x7610, R0 ;  /* 0x0000761004007816 */ /* 0x000fe40000000000 */
.L_x_757:
[----:B------:R-:W-:Y:S05]  /*b5c0*/  BSYNC B0 ;  /* 0x0000000000007941 */ /* 0x000fea0003800000 */
.L_x_756:
[----:B------:R0:W-:Y:S01]  /*b5d0*/  STG.E.U8 [R2.64], R0 ;  /* 0x0000000002007986 */ /* 0x0001e2000c101124 */
[----:B------:R-:W-:Y:S05]  /*b5e0*/  BRA `(.L_x_733) ;  /* 0x0000031000007947 */ /* 0x000fea0003800000 */
.L_x_750:
[----:B------:R-:W-:-:S13]  /*b5f0*/  ISETP.NE.AND P0, PT, R0, 0x1c, PT ;  /* 0x0000001c0000780c */ /* 0x000fda0003f05270 */
[----:B------:R-:W-:Y:S05]  /*b600*/  @!P0 BRA `(.L_x_759) ;  /* 0x000002c000008947 */ /* 0x000fea0003800000 */
[----:B------:R-:W-:-:S13]  /*b610*/  ISETP.NE.AND P0, PT, R0, 0x1d, PT ;  /* 0x0000001d0000780c */ /* 0x000fda0003f05270 */
[----:B------:R-:W-:Y:S05]  /*b620*/  @!P0 BRA `(.L_x_760) ;  /* 0x0000026000008947 */ /* 0x000fea0003800000 */
[----:B------:R-:W-:-:S13]  /*b630*/  ISETP.NE.AND P0, PT, R0, 0x2c, PT ;  /* 0x0000002c0000780c */ /* 0x000fda0003f05270 */
[----:B------:R-:W-:Y:S05]  /*b640*/  @P0 BRA `(.L_x_732) ;  /* 0x0000010000000947 */ /* 0x000fea0003800000 */
[----:B------:R-:W-:Y:S02]  /*b650*/  PRMT R5, RZ, 0x5410, R24 ;  /* 0x00005410ff057816 */ /* 0x000fe40000000018 */
        /* <DEDUP_REMOVED lines=15> */
.L_x_732:
        /* <DEDUP_REMOVED lines=20> */
.L_x_760:
[----:B------:R-:W-:-:S06]  /*b890*/  PRMT R4, RZ, 0x5410, R24 ;  /* 0x00005410ff047816 */ /* 0x000fcc0000000018 */
[----:B------:R-:W0:Y:S02]  /*b8a0*/  F2I.U64.TRUNC R4, R4 ;  /* 0x0000000400047311 */ /* 0x000e24000020d800 */
[----:B0-----:R0:W-:Y:S01]  /*b8b0*/  STG.E.64 [R2.64], R4 ;  /* 0x0000000402007986 */ /* 0x0011e2000c101b24 */
[----:B------:R-:W-:Y:S05]  /*b8c0*/  BRA `(.L_x_733) ;  /* 0x0000003000007947 */ /* 0x000fea0003800000 */
.L_x_759:
[----:B------:R-:W-:-:S04]  /*b8d0*/  PRMT R24, RZ, 0x5410, R24 ;  /* 0x00005410ff187816 */ /* 0x000fc80000000018 */
[----:B------:R-:W0:Y:S02]  /*b8e0*/  F2I.FTZ.U32.TRUNC.NTZ R5, R24 ;  /* 0x0000001800057305 */ /* 0x000e24000021f000 */
[----:B0-----:R0:W-:Y:S02]  /*b8f0*/  STG.E [R2.64], R5 ;  /* 0x0000000502007986 */ /* 0x0011e4000c101924 */
.L_x_733:
[----:B------:R-:W-:Y:S02]  /*b900*/  IADD3 R17, R17, 0x80, RZ ;  /* 0x0000008011117810 */ /* 0x000fe40007ffe0ff */
.L_x_694:
[----:B------:R-:W-:Y:S05]  /*b910*/  BSYNC B6 ;  /* 0x0000000000067941 */ /* 0x000fea0003800000 */
.L_x_693:
[----:B------:R-:W-:-:S13]  /*b920*/  ISETP.GE.AND P0, PT, R17, R22, PT ;  /* 0x000000161100720c */ /* 0x000fda0003f06270 */
[----:B------:R-:W-:Y:S05]  /*b930*/  @P0 EXIT ;  /* 0x000000000000094d */ /* 0x000fea0003800000 */
        /* <DEDUP_REMOVED lines=17> */
[----:B0-----:R-:W-:Y:S01]  /*ba50*/  STG.E.U8 [R2.64], R23 ;  /* 0x0000001702007986 */ /* 0x001fe2000c101124 */
[----:B------:R-:W-:Y:S05]  /*ba60*/  EXIT ;  /* 0x000000000000794d */ /* 0x000fea0003800000 */
.L_x_764:
[----:B------:R-:W-:-:S06]  /*ba70*/  PRMT R5, RZ, 0x5410, R23 ;  /* 0x00005410ff057816 */ /* 0x000fcc0000000017 */
[----:B------:R-:W0:Y:S02]  /*ba80*/  F2I.S64.TRUNC R4, R5 ;  /* 0x0000000500047311 */ /* 0x000e24000020d900 */
[----:B0-----:R-:W-:Y:S01]  /*ba90*/  STG.E.U8 [R2.64], R4 ;  /* 0x0000000402007986 */ /* 0x001fe2000c101124 */
[----:B------:R-:W-:Y:S05]  /*baa0*/  EXIT ;  /* 0x000000000000794d */ /* 0x000fea0003800000 */
.L_x_763:
        /* <DEDUP_REMOVED lines=10> */
.L_x_767:
[----:B------:R-:W-:-:S06]  /*bb50*/  PRMT R23, RZ, 0x5410, R23 ;  /* 0x00005410ff177816 */ /* 0x000fcc0000000017 */
[----:B------:R-:W0:Y:S02]  /*bb60*/  F2I.FTZ.TRUNC.NTZ R23, R23 ;  /* 0x0000001700177305 */ /* 0x000e24000021f100 */
[----:B0-----:R-:W-:Y:S01]  /*bb70*/  STG.E [R2.64], R23 ;  /* 0x0000001702007986 */ /* 0x001fe2000c101924 */
[----:B------:R-:W-:Y:S05]  /*bb80*/  EXIT ;  /* 0x000000000000794d */ /* 0x000fea0003800000 */
.L_x_766:
[----:B------:R-:W-:-:S06]  /*bb90*/  PRMT R23, RZ, 0x5410, R23 ;  /* 0x00005410ff177816 */ /* 0x000fcc0000000017 */
[----:B------:R-:W0:Y:S02]  /*bba0*/  F2I.FTZ.TRUNC.NTZ R23, R23 ;  /* 0x0000001700177305 */ /* 0x000e24000021f100 */
[----:B0-----:R-:W-:Y:S01]  /*bbb0*/  STG.E.U16 [R2.64], R23 ;  /* 0x0000001702007986 */ /* 0x001fe2000c101524 */
[----:B------:R-:W-:Y:S05]  /*bbc0*/  EXIT ;  /* 0x000000000000794d */ /* 0x000fea0003800000 */
.L_x_762:
        /* <DEDUP_REMOVED lines=9> */
.L_x_769:
[----:B------:R-:W-:-:S04]  /*bc60*/  PRMT R0, RZ, 0x5410, R23 ;  /* 0x00005410ff007816 */ /* 0x000fc80000000017 */
[----:B------:R-:W-:-:S05]  /*bc70*/  F2FP.PACK_AB R0, RZ, R0 ;  /* 0x00000000ff00723e */ /* 0x000fca00000000ff */
[----:B------:R-:W-:Y:S01]  /*bc80*/  STG.E.U16 [R2.64], R0 ;  /* 0x0000000002007986 */ /* 0x000fe2000c101524 */
[----:B------:R-:W-:Y:S05]  /*bc90*/  EXIT ;  /* 0x000000000000794d */ /* 0x000fea0003800000 */
.L_x_768:
        /* <DEDUP_REMOVED lines=10> */
.L_x_771:
[----:B------:R-:W-:-:S04]  /*bd40*/  PRMT R23, RZ, 0x5410, R23 ;  /* 0x00005410ff177816 */ /* 0x000fc80000000017 */
[----:B------:R-:W-:-:S04]  /*bd50*/  F2FP.PACK_AB R5, RZ, R23 ;  /* 0x00000017ff05723e */ /* 0x000fc800000000ff */
[----:B------:R-:W-:-:S05]  /*bd60*/  PRMT R5, R5, 0x5410, RZ ;  /* 0x0000541005057816 */ /* 0x000fca00000000ff */
[----:B------:R-:W-:Y:S01]  /*bd70*/  STG.E [R2.64], R5 ;  /* 0x0000000502007986 */ /* 0x000fe2000c101924 */
[----:B------:R-:W-:Y:S05]  /*bd80*/  EXIT ;  /* 0x000000000000794d */ /* 0x000fea0003800000 */
.L_x_770:
[----:B------:R-:W-:-:S05]  /*bd90*/  PRMT R4, RZ, 0x5410, R23 ;  /* 0x00005410ff047816 */ /* 0x000fca0000000017 */
[----:B------:R-:W-:-:S06]  /*bda0*/  FMUL.FTZ R4, R4, 1 ;  /* 0x3f80000004047820 */ /* 0x000fcc0000410000 */
[----:B------:R-:W0:Y:S02]  /*bdb0*/  F2F.F64.F32 R4, R4 ;  /* 0x0000000400047310 */ /* 0x000e240000201800 */
[----:B0-----:R-:W-:Y:S01]  /*bdc0*/  STG.E.64 [R2.64], R4 ;  /* 0x0000000402007986 */ /* 0x001fe2000c101b24 */
[----:B------:R-:W-:Y:S05]  /*bdd0*/  EXIT ;  /* 0x000000000000794d */ /* 0x000fea0003800000 */
.L_x_761:
        /* <DEDUP_REMOVED lines=13> */
.L_x_774:
[----:B------:R-:W-:Y:S01]  /*beb0*/  PRMT R23, RZ, 0x5410, R23 ;  /* 0x00005410ff177816 */ /* 0x000fe20000000017 */
[----:B------:R-:W-:-:S04]  /*bec0*/  CS2R R6, SRZ ;  /* 0x0000000000067805 */ /* 0x000fc8000001ff00 */
[----:B------:R-:W-:-:S06]  /*bed0*/  FMUL.FTZ R4, R23, 1 ;  /* 0x3f80000017047820 */ /* 0x000fcc0000410000 */
[----:B------:R-:W0:Y:S02]  /*bee0*/  F2F.F64.F32 R4, R4 ;  /* 0x0000000400047310 */ /* 0x000e240000201800 */
[----:B0-----:R-:W-:Y:S01]  /*bef0*/  STG.E.128 [R2.64], R4 ;  /* 0x0000000402007986 */ /* 0x001fe2000c101d24 */
[----:B------:R-:W-:Y:S05]  /*bf00*/  EXIT ;  /* 0x000000000000794d */ /* 0x000fea0003800000 */
.L_x_773:
        /* <DEDUP_REMOVED lines=21> */
.L_x_778:
[----:B------:R-:W-:Y:S05]  /*c060*/  BSYNC B0 ;  /* 0x0000000000007941 */ /* 0x000fea0003800000 */
.L_x_777:
[----:B------:R-:W-:-:S05]  /*c070*/  LOP3.LUT R5, R0, R5, RZ, 0xfc, !PT ;  /* 0x0000000500057212 */ /* 0x000fca00078efcff */
[----:B------:R-:W-:Y:S01]  /*c080*/  STG.E.U8 [R2.64], R5 ;  /* 0x0000000502007986 */ /* 0x000fe2000c101124 */
[----:B------:R-:W-:Y:S05]  /*c090*/  EXIT ;  /* 0x000000000000794d */ /* 0x000fea0003800000 */
.L_x_776:
        /* <DEDUP_REMOVED lines=13> */
.L_x_780:
[----:B------:R-:W-:Y:S01]  /*c170*/  IMAD.MOV.U32 R0, RZ, RZ, 0x7f ;  /* 0x0000007fff007424 */ /* 0x000fe200078e00ff */
[----:B------:R-:W-:-:S04]  /*c180*/  ISETP.GT.U32.AND P0, PT, R4, 0x7f800000, PT ;  /* 0x7f8000000400780c */ /* 0x000fc80003f04070 */
[----:B------:R-:W-:-:S04]  /*c190*/  SEL R0, R0, 0x7c, P0 ;  /* 0x0000007c00007807 */ /* 0x000fc80000000000 */
.L_x_781:
[----:B------:R-:W-:Y:S05]  /*c1a0*/  BSYNC B0 ;  /* 0x0000000000007941 */ /* 0x000fea0003800000 */
.L_x_779:
[----:B------:R-:W-:-:S04]  /*c1b0*/  LOP3.LUT R4, R23, 0x80000000, RZ, 0xc0, !PT ;  /* 0x8000000017047812 */ /* 0x000fc800078ec0ff */
[----:B------:R-:W-:-:S04]  /*c1c0*/  SHF.R.U32.HI R5, RZ, 0x18, R4 ;  /* 0x00000018ff057819 */ /* 0x000fc80000011604 */
[----:B------:R-:W-:-:S05]  /*c1d0*/  LOP3.LUT R5, R0, R5, RZ, 0xfc, !PT ;  /* 0x0000000500057212 */ /* 0x000fca00078efcff */
[----:B------:R-:W-:Y:S01]  /*c1e0*/  STG.E.U8 [R2.64], R5 ;  /* 0x0000000502007986 */ /* 0x000fe2000c101124 */
[----:B------:R-:W-:Y:S05]  /*c1f0*/  EXIT ;  /* 0x000000000000794d */ /* 0x000fea0003800000 */
.L_x_775:
[----:B------:R-:W-:Y:S01]  /*c200*/  STG.E.U16 [R2.64], R23 ;  /* 0x0000001702007986 */ /* 0x000fe2000c101524 */
[----:B------:R-:W-:Y:S05]  /*c210*/  EXIT ;  /* 0x000000000000794d */ /* 0x000fea0003800000 */
.L_x_772:
        /* <DEDUP_REMOVED lines=12> */
.L_x_784:
        /* <DEDUP_REMOVED lines=17> */
.L_x_787:
[----:B------:R-:W-:-:S04]  /*c3f0*/  LOP3.LUT R0, R23, 0x80000000, RZ, 0xc0, !PT ;  /* 0x8000000017007812 */ /* 0x000fc800078ec0ff */
[----:B------:R-:W-:-:S04]  /*c400*/  SHF.R.U32.HI R5, RZ, 0x18, R0 ;  /* 0x00000018ff057819 */ /* 0x000fc80000011600 */
[----:B------:R-:W-:-:S04]  /*c410*/  LOP3.LUT R4, R4, R5, RZ, 0xfc, !PT ;  /* 0x0000000504047212 */ /* 0x000fc800078efcff */
[----:B------:R-:W-:Y:S02]  /*c420*/  PRMT R0, R4, 0x7610, R0 ;  /* 0x0000761004007816 */ /* 0x000fe40000000000 */
.L_x_786:
[----:B------:R-:W-:Y:S05]  /*c430*/  BSYNC B0 ;  /* 0x0000000000007941 */ /* 0x000fea0003800000 */
.L_x_785:
[----:B------:R-:W-:Y:S01]  /*c440*/  STG.E.U8 [R2.64], R0 ;  /* 0x0000000002007986 */ /* 0x000fe2000c101124 */
[----:B------:R-:W-:Y:S05]  /*c450*/  EXIT ;  /* 0x000000000000794d */ /* 0x000fea0003800000 */
.L_x_783:
        /* <DEDUP_REMOVED lines=17> */
.L_x_790:
[----:B------:R-:W-:-:S04]  /*c570*/  LOP3.LUT R0, R23, 0x80000000, RZ, 0xc0, !PT ;  /* 0x8000000017007812 */ /* 0x000fc800078ec0ff */
[----:B------:R-:W-:-:S04]  /*c580*/  SHF.R.U32.HI R5, RZ, 0x18, R0 ;  /* 0x00000018ff057819 */ /* 0x000fc80000011600 */
[----:B------:R-:W-:-:S04]  /*c590*/  LOP3.LUT R4, R4, R5, RZ, 0xfc, !PT ;  /* 0x0000000504047212 */ /* 0x000fc800078efcff */
[----:B------:R-:W-:Y:S02]  /*c5a0*/  PRMT R0, R4, 0x7610, R0 ;  /* 0x0000761004007816 */ /* 0x000fe40000000000 */
.L_x_789:
[----:B------:R-:W-:Y:S05]  /*c5b0*/  BSYNC B0 ;  /* 0x0000000000007941 */ /* 0x000fea0003800000 */
.L_x_788:
[----:B------:R-:W-:Y:S01]  /*c5c0*/  STG.E.U8 [R2.64], R0 ;  /* 0x0000000002007986 */ /* 0x000fe2000c101124 */
[----:B------:R-:W-:Y:S05]  /*c5d0*/  EXIT ;  /* 0x000000000000794d */ /* 0x000fea0003800000 */
.L_x_782:
        /* <DEDUP_REMOVED lines=22> */
.L_x_765:
        /* <DEDUP_REMOVED lines=20> */
.L_x_792:
[----:B------:R-:W-:-:S06]  /*c880*/  PRMT R4, RZ, 0x5410, R23 ;  /* 0x00005410ff047816 */ /* 0x000fcc0000000017 */
[----:B------:R-:W0:Y:S02]  /*c890*/  F2I.U64.TRUNC R4, R4 ;  /* 0x0000000400047311 */ /* 0x000e24000020d800 */
[----:B0-----:R-:W-:Y:S01]  /*c8a0*/  STG.E.64 [R2.64], R4 ;  /* 0x0000000402007986 */ /* 0x001fe2000c101b24 */
[----:B------:R-:W-:Y:S05]  /*c8b0*/  EXIT ;  /* 0x000000000000794d */ /* 0x000fea0003800000 */
.L_x_791:
[----:B------:R-:W-:-:S06]  /*c8c0*/  PRMT R23, RZ, 0x5410, R23 ;  /* 0x00005410ff177816 */ /* 0x000fcc0000000017 */
[----:B------:R-:W0:Y:S02]  /*c8d0*/  F2I.FTZ.U32.TRUNC.NTZ R23, R23 ;  /* 0x0000001700177305 */ /* 0x000e24000021f000 */
[----:B0-----:R-:W-:Y:S01]  /*c8e0*/  STG.E [R2.64], R23 ;  /* 0x0000001702007986 */ /* 0x001fe2000c101924 */
[----:B------:R-:W-:Y:S05]  /*c8f0*/  EXIT ;  /* 0x000000000000794d */ /* 0x000fea0003800000 */
.L_x_793:
        /* <DEDUP_REMOVED lines=16> */
.L_x_7591:


//--------------------- .text._ZN2at6native18elementwise_kernelILi128ELi4EZNS0_22gpu_kernel_impl_nocastIZZZNS0_44_GLOBAL__N__40a83637_7_Lerp_cu_1520ed90_301318lerp_scalar_kernelERNS_18TensorIteratorBaseERKN3c106ScalarEENKUlvE0_clEvENKUlvE2_clEvEUlNS6_8BFloat16ESC_E_EEvS5_RKT_EUliE_EEviT1_ --------------------------
	.section	.text._ZN2at6native18elementwise_kernelILi128ELi4EZNS0_22gpu_kernel_impl_nocastIZZZNS0_44_GLOBAL__N__40a83637_7_Lerp_cu_1520ed90_301318lerp_scalar_kernelERNS_18TensorIteratorBaseERKN3c106ScalarEENKUlvE0_clEvENKUlvE2_clEvEUlNS6_8BFloat16ESC_E_EEvS5_RKT_EUliE_EEviT1_,"ax",@progbits
	.sectioninfo	@"SHI_REGISTERS=13"
	.align	128
        .global         _ZN2at6native18elementwise_kernelILi128ELi4EZNS0_22gpu_kernel_impl_nocastIZZZNS0_44_GLOBAL__N__40a83637_7_Lerp_cu_1520ed90_301318lerp_scalar_kernelERNS_18TensorIteratorBaseERKN3c106ScalarEENKUlvE0_clEvENKUlvE2_clEvEUlNS6_8BFloat16ESC_E_EEvS5_RKT_EUliE_EEviT1_
        .type           _ZN2at6native18elementwise_kernelILi128ELi4EZNS0_22gpu_kernel_impl_nocastIZZZNS0_44_GLOBAL__N__40a83637_7_Lerp_cu_1520ed90_301318lerp_scalar_kernelERNS_18TensorIteratorBaseERKN3c106ScalarEENKUlvE0_clEvENKUlvE2_clEvEUlNS6_8BFloat16ESC_E_EEvS5_RKT_EUliE_EEviT1_,@function
        .size           _ZN2at6native18elementwise_kernelILi128ELi4EZNS0_22gpu_kernel_impl_nocastIZZZNS0_44_GLOBAL__N__40a83637_7_Lerp_cu_1520ed90_301318lerp_scalar_kernelERNS_18TensorIteratorBaseERKN3c106ScalarEENKUlvE0_clEvENKUlvE2_clEvEUlNS6_8BFloat16ESC_E_EEvS5_RKT_EUliE_EEviT1_,(.L_x_7592 - _ZN2at6native18elementwise_kernelILi128ELi4EZNS0_22gpu_kernel_impl_nocastIZZZNS0_44_GLOBAL__N__40a83637_7_Lerp_cu_1520ed90_301318lerp_scalar_kernelERNS_18TensorIteratorBaseERKN3c106ScalarEENKUlvE0_clEvENKUlvE2_clEvEUlNS6_8BFloat16ESC_E_EEvS5_RKT_EUliE_EEviT1_)
        .other          _ZN2at6native18elementwise_kernelILi128ELi4EZNS0_22gpu_kernel_impl_nocastIZZZNS0_44_GLOBAL__N__40a83637_7_Lerp_cu_1520ed90_301318lerp_scalar_kernelERNS_18TensorIteratorBaseERKN3c106ScalarEENKUlvE0_clEvENKUlvE2_clEvEUlNS6_8BFloat16ESC_E_EEvS5_RKT_EUliE_EEviT1_,@"STO_CUDA_ENTRY STV_DEFAULT"
_ZN2at6native18elementwise_kernelILi128ELi4EZNS0_22gpu_kernel_impl_nocastIZZZNS0_44_GLOBAL__N__40a83637_7_Lerp_cu_1520ed90_301318lerp_scalar_kernelERNS_18TensorIteratorBaseERKN3c106ScalarEENKUlvE0_clEvENKUlvE2_clEvEUlNS6_8BFloat16ESC_E_EEvS5_RKT_EUliE_EEviT1_:
.text._ZN2at6native18elementwise_kernelILi128ELi4EZNS0_22gpu_kernel_impl_nocastIZZZNS0_44_GLOBAL__N__40a83637_7_Lerp_cu_1520ed90_301318lerp_scalar_kernelERNS_18TensorIteratorBaseERKN3c106ScalarEENKUlvE0_clEvENKUlvE2_clEvEUlNS6_8BFloat16ESC_E_EEvS5_RKT_EUliE_EEviT1_:
[----:B------:R-:W-:Y:S02]  /*0000*/  MOV R1, c[0x0][0x28] ;  /* 0x00000a0000017a02 */ /* 0x000fe40000000f00 */
[----:B------:R-:W0:Y:S01]  /*0010*/  S2R R0, SR_CTAID.X ;  /* 0x0000000000007919 */ /* 0x000e220000002500 */
[----:B------:R-:W-:Y:S01]  /*0020*/  ULDC.64 UR4, c[0x0][0x118] ;  /* 0x0000460000047ab9 */ /* 0x000fe20000000a00 */
[----:B------:R-:W-:Y:S02]  /*0030*/  BSSY B0, `(.L_x_794) ;  /* 0x0000115000007945 */ /* 0x000fe40003800000 */
[----:B------:R-:W0:Y:S02]  /*0040*/  S2R R3, SR_TID.X ;  /* 0x0000000000037919 */ /* 0x000e240000002100 */
[----:B0-----:R-:W-:-:S04]  /*0050*/  LEA R0, R0, R3, 0x9 ;  /* 0x0000000300007211 */ /* 0x001fc800078e48ff */
[----:B------:R-:W-:-:S13]  /*0060*/  ISETP.GE.AND P0, PT, R0, c[0x0][0x160], PT ;  /* 0x0000580000007a0c */ /* 0x000fda0003f06270 */
[----:B------:R-:W-:Y:S05]  /*0070*/  @P0 BRA `(.L_x_795) ;  /* 0x0000110000000947 */ /* 0x000fea0003800000 */
[----:B------:R-:W-:Y:S01]  /*0080*/  ISETP.NE.AND P0, PT, RZ, c[0x0][0x168], PT ;  /* 0x00005a00ff007a0c */ /* 0x000fe20003f05270 */
[----:B------:R-:W-:Y:S01]  /*0090*/  HFMA2.MMA R4, -RZ, RZ, 0, 0 ;  /* 0x00000000ff047435 */ /* 0x000fe200000001ff */
[----:B------:R-:W-:-:S11]  /*00a0*/  CS2R R2, SRZ ;  /* 0x0000000000027805 */ /* 0x000fd6000001ff00 */
[----:B------:R-:W-:Y:S05]  /*00b0*/  @!P0 BRA `(.L_x_796) ;  /* 0x00000f9000008947 */ /* 0x000fea0003800000 */
[----:B------:R-:W-:Y:S02]  /*00c0*/  MOV R2, RZ ;  /* 0x000000ff00027202 */ /* 0x000fe40000000f00 */
[----:B------:R-:W-:Y:S02]  /*00d0*/  MOV R3, R0 ;  /* 0x0000000000037202 */ /* 0x000fe40000000f00 */
[----:B------:R-:W-:-:S03]  /*00e0*/  MOV R5, c[0x0][0x168] ;  /* 0x00005a0000057a02 */ /* 0x000fc60000000f00 */
[----:B------:R-:W-:Y:S01]  /*00f0*/  IMAD.HI.U32 R6, R0, c[0x0][0x170], R2 ;  /* 0x00005c0000067a27 */ /* 0x000fe200078e0002 */
[----:B------:R-:W-:-:S04]  /*0100*/  ISETP.NE.AND P0, PT, R5, 0x1, PT ;  /* 0x000000010500780c */ /* 0x000fc80003f05270 */
[----:B------:R-:W-:-:S04]  /*0110*/  SHF.R.U32.HI R7, RZ, c[0x0][0x174], R6 ;  /* 0x00005d00ff077a19 */ /* 0x000fc80000011606 */
[----:B------:R-:W-:-:S05]  /*0120*/  IADD3 R3, -R7, RZ, RZ ;  /* 0x000000ff07037210 */ /* 0x000fca0007ffe1ff */
[----:B------:R-:W-:-:S04]  /*0130*/  IMAD R3, R3, c[0x0][0x16c], R0 ;  /* 0x00005b0003037a24 */ /* 0x000fc800078e0200 */
[C---:B------:R-:W-:Y:S02]  /*0140*/  IMAD R2, R3.reuse, c[0x0][0x298], RZ ;  /* 0x0000a60003027a24 */ /* 0x040fe400078e02ff */
[C---:B------:R-:W-:Y:S02]  /*0150*/  IMAD R4, R3.reuse, c[0x0][0x29c], RZ ;  /* 0x0000a70003047a24 */ /* 0x040fe400078e02ff */
[----:B------:R-:W-:Y:S01]  /*0160*/  IMAD R3, R3, c[0x0][0x2a0], RZ ;  /* 0x0000a80003037a24 */ /* 0x000fe200078e02ff */
[----:B------:R-:W-:Y:S05]  /*0170*/  @!P0 BRA `(.L_x_796) ;  /* 0x00000ed000008947 */ /* 0x000fea0003800000 */
[----:B------:R-:W-:Y:S02]  /*0180*/  MOV R6, RZ ;  /* 0x000000ff00067202 */ /* 0x000fe40000000f00 */
[----:B------:R-:W-:-:S03]  /*0190*/  ISETP.NE.AND P0, PT, R5, 0x2, PT ;  /* 0x000000020500780c */ /* 0x000fc60003f05270 */
[----:B------:R-:W-:-:S05]  /*01a0*/  IMAD.HI.U32 R8, R7, c[0x0][0x17c], R6 ;  /* 0x00005f0007087a27 */ /* 0x000fca00078e0006 */
[----:B------:R-:W-:-:S04]  /*01b0*/  SHF.R.U32.HI R9, RZ, c[0x0][0x180], R8 ;  /* 0x00006000ff097a19 */ /* 0x000fc80000011608 */
[----:B------:R-:W-:-:S05]  /*01c0*/  IADD3 R6, -R9, RZ, RZ ;  /* 0x000000ff09067210 */ /* 0x000fca0007ffe1ff */
[----:B------:R-:W-:-:S04]  /*01d0*/  IMAD R7, R6, c[0x0][0x178], R7 ;  /* 0x00005e0006077a24 */ /* 0x000fc800078e0207 */
[C---:B------:R-:W-:Y:S02]  /*01e0*/  IMAD R2, R7.reuse, c[0x0][0x2a4], R2 ;  /* 0x0000a90007027a24 */ /* 0x040fe400078e0202 */
[C---:B------:R-:W-:Y:S02]  /*01f0*/  IMAD R4, R7.reuse, c[0x0][0x2a8], R4 ;  /* 0x0000aa0007047a24 */ /* 0x040fe400078e0204 */
[----:B------:R-:W-:Y:S01]  /*0200*/  IMAD R3, R7, c[0x0][0x2ac], R3 ;  /* 0x0000ab0007037a24 */ /* 0x000fe200078e0203 */
[----:B------:R-:W-:Y:S05]  /*0210*/  @!P0 BRA `(.L_x_796) ;  /* 0x00000e3000008947 */ /* 0x000fea0003800000 */
[----:B------:R-:W-:Y:S01]  /*0220*/  HFMA2.MMA R8, -RZ, RZ, 0, 0 ;  /* 0x00000000ff087435 */ /* 0x000fe200000001ff */
[----:B------:R-:W-:-:S09]  /*0230*/  ISETP.NE.AND P0, PT, R5, 0x3, PT ;  /* 0x000000030500780c */ /* 0x000fd20003f05270 */
        /* <DEDUP_REMOVED lines=211> */
[----:B------:R-:W-:Y:S02]  /*0f70*/  SHF.R.U32.HI R9, RZ, c[0x0][0x288], R8 ;  /* 0x0000a200ff097a19 */ /* 0x000fe40000011608 */
[----:B------:R-:W-:Y:S02]  /*0f80*/  @P0 MOV R8, RZ ;  /* 0x000000ff00080202 */ /* 0x000fe40000000f00 */
[----:B------:R-:W-:-:S03]  /*0f90*/  IADD3 R6, -R9, RZ, RZ ;  /* 0x000000ff09067210 */ /* 0x000fc60007ffe1ff */
[----:B------:R-:W-:-:S04]  /*0fa0*/  @P0 IMAD.HI.U32 R5, R9, c[0x0][0x290], R8 ;  /* 0x0000a40009050a27 */ /* 0x000fc800078e0008 */
[----:B------:R-:W-:Y:S01]  /*0fb0*/  IMAD R7, R6, c[0x0][0x280], R7 ;  /* 0x0000a00006077a24 */ /* 0x000fe200078e0207 */
[----:B------:R-:W-:-:S03]  /*0fc0*/  @P0 SHF.R.U32.HI R5, RZ, c[0x0][0x294], R5 ;  /* 0x0000a500ff050a19 */ /* 0x000fc60000011605 */
[----:B------:R-:W-:Y:S01]  /*0fd0*/  IMAD R2, R7, c[0x0][0x3ac], R2 ;  /* 0x0000eb0007027a24 */ /* 0x000fe200078e0202 */
[----:B------:R-:W-:Y:S01]  /*0fe0*/  @P0 IADD3 R5, -R5, RZ, RZ ;  /* 0x000000ff05050210 */ /* 0x000fe20007ffe1ff */
[C---:B------:R-:W-:Y:S02]  /*0ff0*/  IMAD R4, R7.reuse, c[0x0][0x3b0], R4 ;  /* 0x0000ec0007047a24 */ /* 0x040fe400078e0204 */
[----:B------:R-:W-:Y:S02]  /*1000*/  IMAD R3, R7, c[0x0][0x3b4], R3 ;  /* 0x0000ed0007037a24 */ /* 0x000fe400078e0203 */
[----:B------:R-:W-:-:S04]  /*1010*/  @P0 IMAD R9, R5, c[0x0][0x28c], R9 ;  /* 0x0000a30005090a24 */ /* 0x000fc800078e0209 */
[C---:B------:R-:W-:Y:S02]  /*1020*/  @P0 IMAD R2, R9.reuse, c[0x0][0x3b8], R2 ;  /* 0x0000ee0009020a24 */ /* 0x040fe400078e0202 */
[C---:B------:R-:W-:Y:S02]  /*1030*/  @P0 IMAD R4, R9.reuse, c[0x0][0x3bc], R4 ;  /* 0x0000ef0009040a24 */ /* 0x040fe400078e0204 */
[----:B------:R-:W-:-:S03]  /*1040*/  @P0 IMAD R3, R9, c[0x0][0x3c0], R3 ;  /* 0x0000f00009030a24 */ /* 0x000fc600078e0203 */
.L_x_796:
[----:B------:R-:W-:Y:S02]  /*1050*/  IADD3 R4, P0, R4, c[0x0][0x3d0], RZ ;  /* 0x0000f40004047a10 */ /* 0x000fe40007f1e0ff */
[----:B------:R-:W-:Y:S02]  /*1060*/  IADD3 R6, P1, R3, c[0x0][0x3d8], RZ ;  /* 0x0000f60003067a10 */ /* 0x000fe40007f3e0ff */
[----:B------:R-:W-:Y:S02]  /*1070*/  IADD3.X R5, RZ, c[0x0][0x3d4], RZ, P0, !PT ;  /* 0x0000f500ff057a10 */ /* 0x000fe400007fe4ff */
[----:B------:R-:W-:-:S03]  /*1080*/  IADD3.X R7, RZ, c[0x0][0x3dc], RZ, P1, !PT ;  /* 0x0000f700ff077a10 */ /* 0x000fc60000ffe4ff */
[----:B------:R-:W2:Y:S04]  /*1090*/  LDG.E.U16 R4, [R4.64] ;  /* 0x0000000404047981 */ /* 0x000ea8000c1e1500 */
[----:B------:R-:W3:Y:S01]  /*10a0*/  LDG.E.U16 R6, [R6.64] ;  /* 0x0000000406067981 */ /* 0x000ee2000c1e1500 */
[----:B------:R-:W-:Y:S02]  /*10b0*/  MOV R9, c[0x0][0x3e0] ;  /* 0x0000f80000097a02 */ /* 0x000fe40000000f00 */
[----:B------:R-:W-:Y:S02]  /*10c0*/  IADD3 R0, R0, 0x80, RZ ;  /* 0x0000008000007810 */ /* 0x000fe40007ffe0ff */
[C---:B------:R-:W-:Y:S01]  /*10d0*/  FSETP.GEU.FTZ.AND P0, PT, |R9|.reuse, 0.5, PT ;  /* 0x3f0000000900780b */ /* 0x040fe20003f1e200 */
[----:B------:R-:W-:Y:S01]  /*10e0*/  FADD.FTZ R9, -R9, 1 ;  /* 0x3f80000009097421 */ /* 0x000fe20000010100 */
[----:B--2---:R-:W-:-:S02]  /*10f0*/  PRMT R4, RZ, 0x5410, R4 ;  /* 0x00005410ff047816 */ /* 0x004fc40000000004 */
[----:B---3--:R-:W-:-:S05]  /*1100*/  PRMT R3, RZ, 0x5410, R6 ;  /* 0x00005410ff037816 */ /* 0x008fca0000000006 */
[----:B------:R-:W-:-:S04]  /*1110*/  FADD.FTZ R8, -R4, R3 ;  /* 0x0000000304087221 */ /* 0x000fc80000010100 */
[C---:B------:R-:W-:Y:S02]  /*1120*/  FFMA.FTZ R10, R8.reuse, c[0x0][0x3e0], R4 ;  /* 0x0000f800080a7a23 */ /* 0x040fe40000010004 */
[----:B------:R-:W-:Y:S01]  /*1130*/  @P0 FFMA.FTZ R10, R8, -R9, R3 ;  /* 0x80000009080a0223 */ /* 0x000fe20000010003 */
[----:B------:R-:W-:-:S04]  /*1140*/  IADD3 R2, P0, R2, c[0x0][0x3c8], RZ ;  /* 0x0000f20002027a10 */ /* 0x000fc80007f1e0ff */
[----:B------:R-:W-:Y:S02]  /*1150*/  F2FP.BF16.PACK_AB R10, RZ, R10 ;  /* 0x0000000aff0a723e */ /* 0x000fe400000010ff */
[----:B------:R-:W-:-:S05]  /*1160*/  IADD3.X R3, RZ, c[0x0][0x3cc], RZ, P0, !PT ;  /* 0x0000f300ff037a10 */ /* 0x000fca00007fe4ff */
[----:B------:R0:W-:Y:S02]  /*1170*/  STG.E.U16 [R2.64], R10 ;  /* 0x0000000a02007986 */ /* 0x0001e4000c101504 */
.L_x_795:
[----:B------:R-:W-:Y:S05]  /*1180*/  BSYNC B0 ;  /* 0x0000000000007941 */ /* 0x000fea0003800000 */
.L_x_794:
[----:B------:R-:W-:Y:S01]  /*1190*/  ISETP.GE.AND P0, PT, R0, c[0x0][0x160], PT ;  /* 0x0000580000007a0c */ /* 0x000fe20003f06270 */
[----:B------:R-:W-:-:S12]  /*11a0*/  BSSY B0, `(.L_x_797) ;  /* 0x0000224000007945 */ /* 0x000fd80003800000 */
[----:B------:R-:W-:Y:S05]  /*11b0*/  @P0 BRA `(.L_x_798) ;  /* 0x0000222000000947 */ /* 0x000fea0003800000 */
[----:B------:R-:W-:Y:S01]  /*11c0*/  ISETP.NE.AND P0, PT, RZ, c[0x0][0x168], PT ;  /* 0x00005a00ff007a0c */ /* 0x000fe20003f05270 */
[----:B------:R-:W-:Y:S01]  /*11d0*/  HFMA2.MMA R4, -RZ, RZ, 0, 0 ;  /* 0x00000000ff047435 */ /* 0x000fe200000001ff */
[----:B0-----:R-:W-:-:S11]  /*11e0*/  CS2R R2, SRZ ;  /* 0x0000000000027805 */ /* 0x001fd6000001ff00 */
        /* <DEDUP_REMOVED lines=250> */
.L_x_799:
        /* <DEDUP_REMOVED lines=13> */
[----:B------:R-:W-:Y:S02]  /*2260*/  FFMA.FTZ R9, R8, c[0x0][0x3e0], R4 ;  /* 0x0000f80008097a23 */ /* 0x000fe40000010004 */
[----:B------:R-:W-:Y:S01]  /*2270*/  @P0 FFMA.FTZ R9, -R10, R8, R3 ;  /* 0x000000080a090223 */ /* 0x000fe20000010103 */
[----:B------:R-:W-:-:S04]  /*2280*/  IADD3 R2, P0, R2, c[0x0][0x3c8], RZ ;  /* 0x0000f20002027a10 */ /* 0x000fc80007f1e0ff */
[----:B------:R-:W-:Y:S02]  /*2290*/  F2FP.BF16.PACK_AB R9, RZ, R9 ;  /* 0x00000009ff09723e */ /* 0x000fe400000010ff */
[----:B------:R-:W-:Y:S02]  /*22a0*/  IADD3.X R3, RZ, c[0x0][0x3cc], RZ, P0, !PT ;  /* 0x0000f300ff037a10 */ /* 0x000fe400007fe4ff */
[----:B------:R-:W-:-:S03]  /*22b0*/  ISETP.GE.AND P0, PT, R0, c[0x0][0x160], PT ;  /* 0x0000580000007a0c */ /* 0x000fc60003f06270 */
[----:B------:R0:W-:Y:S10]  /*22c0*/  STG.E.U16 [R2.64], R9 ;  /* 0x0000000902007986 */ /* 0x0001f4000c101504 */
        /* <DEDUP_REMOVED lines=254> */
.L_x_800:
        /* <DEDUP_REMOVED lines=17> */
[----:B------:R-:W-:-:S05]  /*33c0*/  IADD3.X R3, RZ, c[0x0][0x3cc], RZ, P0, !PT ;  /* 0x0000f300ff037a10 */ /* 0x000fca00007fe4ff */
[----:B------:R0:W-:Y:S02]  /*33d0*/  STG.E.U16 [R2.64], R9 ;  /* 0x0000000902007986 */ /* 0x0001e4000c101504 */
.L_x_798:
[----:B------:R-:W-:Y:S05]  /*33e0*/  BSYNC B0 ;  /* 0x0000000000007941 */ /* 0x000fea0003800000 */
.L_x_797:
[----:B------:R-:W-:-:S13]  /*33f0*/  ISETP.GE.AND P0, PT, R0, c[0x0][0x160], PT ;  /* 0x0000580000007a0c */ /* 0x000fda0003f06270 */
[----:B------:R-:W-:Y:S05]  /*3400*/  @P0 EXIT ;  /* 0x000000000000094d */ /* 0x000fea0003800000 */
        /* <DEDUP_REMOVED lines=245> */
[C---:B------:R-:W-:Y:S01]  /*4360*/  IMAD R2, R7.reuse, c[0x0][0x3ac], R2 ;  /* 0x0000eb0007027a24 */ /* 0x040fe200078e0202 */
[----:B------:R-:W-:Y:S01]  /*4370*/  @P0 IADD3 R5, -R0, RZ, RZ ;  /* 0x000000ff00050210 */ /* 0x000fe20007ffe1ff */
[C---:B------:R-:W-:Y:S02]  /*4380*/  IMAD R4, R7.reuse, c[0x0][0x3b0], R4 ;  /* 0x0000ec0007047a24 */ /* 0x040fe400078e0204 */
[----:B------:R-:W-:Y:S02]  /*4390*/  IMAD R3, R7, c[0x0][0x3b4], R3 ;  /* 0x0000ed0007037a24 */ /* 0x000fe400078e0203 */
[----:B------:R-:W-:-:S04]  /*43a0*/  @P0 IMAD R9, R5, c[0x0][0x28c], R9 ;  /* 0x0000a30005090a24 */ /* 0x000fc800078e0209 */
[C---:B------:R-:W-:Y:S02]  /*43b0*/  @P0 IMAD R2, R9.reuse, c[0x0][0x3b8], R2 ;  /* 0x0000ee0009020a24 */ /* 0x040fe400078e0202 */
[C---:B------:R-:W-:Y:S02]  /*43c0*/  @P0 IMAD R4, R9.reuse, c[0x0][0x3bc], R4 ;  /* 0x0000ef0009040a24 */ /* 0x040fe400078e0204 */
[----:B------:R-:W-:-:S03]  /*43d0*/  @P0 IMAD R3, R9, c[0x0][0x3c0], R3 ;  /* 0x0000f00009030a24 */ /* 0x000fc600078e0203 */
.L_x_801:
[----:B------:R-:W-:Y:S02]  /*43e0*/  IADD3 R4, P0, R4, c[0x0][0x3d0], RZ ;  /* 0x0000f40004047a10 */ /* 0x000fe40007f1e0ff */
[----:B------:R-:W-:Y:S02]  /*43f0*/  IADD3 R6, P1, R3, c[0x0][0x3d8], RZ ;  /* 0x0000f60003067a10 */ /* 0x000fe40007f3e0ff */
[----:B------:R-:W-:Y:S02]  /*4400*/  IADD3.X R5, RZ, c[0x0][0x3d4], RZ, P0, !PT ;  /* 0x0000f500ff057a10 */ /* 0x000fe400007fe4ff */
[----:B------:R-:W-:-:S03]  /*4410*/  IADD3.X R7, RZ, c[0x0][0x3dc], RZ, P1, !PT ;  /* 0x0000f700ff077a10 */ /* 0x000fc60000ffe4ff */
[----:B------:R-:W2:Y:S04]  /*4420*/  LDG.E.U16 R4, [R4.64] ;  /* 0x0000000404047981 */ /* 0x000ea8000c1e1500 */
[----:B------:R-:W3:Y:S01]  /*4430*/  LDG.E.U16 R6, [R6.64] ;  /* 0x0000000406067981 */ /* 0x000ee2000c1e1500 */
[----:B------:R-:W-:-:S04]  /*4440*/  MOV R8, c[0x0][0x3e0] ;  /* 0x0000f80000087a02 */ /* 0x000fc80000000f00 */
[C---:B------:R-:W-:Y:S01]  /*4450*/  FSETP.GEU.FTZ.AND P0, PT, |R8|.reuse, 0.5, PT ;  /* 0x3f0000000800780b */ /* 0x040fe20003f1e200 */
[----:B------:R-:W-:Y:S01]  /*4460*/  FADD.FTZ R9, -R8, 1 ;  /* 0x3f80000008097421 */ /* 0x000fe20000010100 */
[----:B--2---:R-:W-:Y:S02]  /*4470*/  PRMT R4, RZ, 0x5410, R4 ;  /* 0x00005410ff047816 */ /* 0x004fe40000000004 */
[----:B---3--:R-:W-:-:S05]  /*4480*/  PRMT R3, RZ, 0x5410, R6 ;  /* 0x00005410ff037816 */ /* 0x008fca0000000006 */
[----:B------:R-:W-:-:S04]  /*4490*/  FADD.FTZ R0, -R4, R3 ;  /* 0x0000000304007221 */ /* 0x000fc80000010100 */
[----:B------:R-:W-:Y:S02]  /*44a0*/  FFMA.FTZ R8, R0, c[0x0][0x3e0], R4 ;  /* 0x0000f80000087a23 */ /* 0x000fe40000010004 */
[----:B------:R-:W-:Y:S01]  /*44b0*/  @P0 FFMA.FTZ R8, -R9, R0, R3 ;  /* 0x0000000009080223 */ /* 0x000fe20000010103 */
[----:B------:R-:W-:-:S04]  /*44c0*/  IADD3 R2, P0, R2, c[0x0][0x3c8], RZ ;  /* 0x0000f20002027a10 */ /* 0x000fc80007f1e0ff */
[----:B------:R-:W-:Y:S02]  /*44d0*/  F2FP.BF16.PACK_AB R8, RZ, R8 ;  /* 0x00000008ff08723e */ /* 0x000fe400000010ff */
[----:B------:R-:W-:-:S05]  /*44e0*/  IADD3.X R3, RZ, c[0x0][0x3cc], RZ, P0, !PT ;  /* 0x0000f300ff037a10 */ /* 0x000fca00007fe4ff */
[----:B------:R-:W-:Y:S01]  /*44f0*/  STG.E.U16 [R2.64], R8 ;  /* 0x0000000802007986 */ /* 0x000fe2000c101504 */
[----:B------:R-:W-:Y:S05]  /*4500*/  EXIT ;  /* 0x000000000000794d */ /* 0x000fea0003800000 */
.L_x_802:
        /* <DEDUP_REMOVED lines=15> */
.L_x_7592:


//--------------------- .text._ZN2at6native27unrolled_elementwise_kernelIZZZNS0_44_GLOBAL__N__40a83637_7_Lerp_cu_1520ed90_301318lerp_scalar_kernelERNS_18TensorIteratorBaseERKN3c106ScalarEENKUlvE0_clEvENKUlvE2_clEvEUlNS5_8BFloat16ESB_E_St5arrayIPcLm3EELi4E23TrivialOffsetCalculatorILi2EjESG_ILi1EjENS0_6memory15LoadWithoutCastENSJ_16StoreWithoutCastEEEviT_T0_T2_T3_T4_T5_ --------------------------
	.section	.text._ZN2at6native27unrolled_elementwise_kernelIZZZNS0_44_GLOBAL__N__40a83637_7_Lerp_cu_1520ed90_301318lerp_scalar_kernelERNS_18TensorIteratorBaseERKN3c106ScalarEENKUlvE0_clEvENKUlvE2_clEvEUlNS5_8BFloat16ESB_E_St5arrayIPcLm3EELi4E23TrivialOffsetCalculatorILi2EjESG_ILi1EjENS0_6memory15LoadWithoutCastENSJ_16StoreWithoutCastEEEviT_T0_T2_T3_T4_T5_,"ax",@progbits
	.sectioninfo	@"SHI_REGISTERS=28"
	.align	128
        .global         _ZN2at6native27unrolled_elementwise_kernelIZZZNS0_44_GLOBAL__N__40a83637_7_Lerp_cu_1520ed90_301318lerp_scalar_kernelERNS_18TensorIteratorBaseERKN3c106ScalarEENKUlvE0_clEvENKUlvE2_clEvEUlNS5_8BFloat16ESB_E_St5arrayIPcLm3EELi4E23TrivialOffsetCalculatorILi2EjESG_ILi1EjENS0_6memory15LoadWithoutCastENSJ_16StoreWithoutCastEEEviT_T0_T2_T3_T4_T5_
        .type           _ZN2at6native27unrolled_elementwise_kernelIZZZNS0_44_GLOBAL__N__40a83637_7_Lerp_cu_1520ed90_301318lerp_scalar_kernelERNS_18TensorIteratorBaseERKN3c106ScalarEENKUlvE0_clEvENKUlvE2_clEvEUlNS5_8BFloat16ESB_E_St5arrayIPcLm3EELi4E23TrivialOffsetCalculatorILi2EjESG_ILi1EjENS0_6memory15LoadWithoutCastENSJ_16StoreWithoutCastEEEviT_T0_T2_T3_T4_T5_,@function
        .size           _ZN2at6native27unrolled_elementwise_kernelIZZZNS0_44_GLOBAL__N__40a83637_7_Lerp_cu_1520ed90_301318lerp_scalar_kernelERNS_18TensorIteratorBaseERKN3c106ScalarEENKUlvE0_clEvENKUlvE2_clEvEUlNS5_8BFloat16ESB_E_St5arrayIPcLm3EELi4E23TrivialOffsetCalculatorILi2EjESG_ILi1EjENS0_6memory15LoadWithoutCastENSJ_16StoreWithoutCastEEEviT_T0_T2_T3_T4_T5_,(.L_x_7593 - _ZN2at6native27unrolled_elementwise_kernelIZZZNS0_44_GLOBAL__N__40a83637_7_Lerp_cu_1520ed90_301318lerp_scalar_kernelERNS_18TensorIteratorBaseERKN3c106ScalarEENKUlvE0_clEvENKUlvE2_clEvEUlNS5_8BFloat16ESB_E_St5arrayIPcLm3EELi4E23TrivialOffsetCalculatorILi2EjESG_ILi1EjENS0_6memory15LoadWithoutCastENSJ_16StoreWithoutCastEEEviT_T0_T2_T3_T4_T5_)
        .other          _ZN2at6native27unrolled_elementwise_kernelIZZZNS0_44_GLOBAL__N__40a83637_7_Lerp_cu_1520ed90_301318lerp_scalar_kernelERNS_18TensorIteratorBaseERKN3c106ScalarEENKUlvE0_clEvENKUlvE2_clEvEUlNS5_8BFloat16ESB_E_St5arrayIPcLm3EELi4E23TrivialOffsetCalculatorILi2EjESG_ILi1EjENS0_6memory15LoadWithoutCastENSJ_16StoreWithoutCastEEEviT_T0_T2_T3_T4_T5_,@"STO_CUDA_ENTRY STV_DEFAULT"
_ZN2at6native27unrolled_elementwise_kernelIZZZNS0_44_GLOBAL__N__40a83637_7_Lerp_cu_1520ed90_301318lerp_scalar_kernelERNS_18TensorIteratorBaseERKN3c106ScalarEENKUlvE0_clEvENKUlvE2_clEvEUlNS5_8BFloat16ESB_E_St5arrayIPcLm3EELi4E23TrivialOffsetCalculatorILi2EjESG_ILi1EjENS0_6memory15LoadWithoutCastENSJ_16StoreWithoutCastEEEviT_T0_T2_T3_T4_T5_:
.text._ZN2at6native27unrolled_elementwise_kernelIZZZNS0_44_GLOBAL__N__40a83637_7_Lerp_cu_1520ed90_301318lerp_scalar_kernelERNS_18TensorIteratorBaseERKN3c106ScalarEENKUlvE0_clEvENKUlvE2_clEvEUlNS5_8BFloat16ESB_E_St5arrayIPcLm3EELi4E23TrivialOffsetCalculatorILi2EjESG_ILi1EjENS0_6memory15LoadWithoutCastENSJ_16StoreWithoutCastEEEviT_T0_T2_T3_T4_T5_:
[----:B------:R-:W-:Y:S02]  /*0000*/  IMAD.MOV.U32 R1, RZ, RZ, c[0x0][0x28] ;  /* 0x00000a00ff017624 */ /* 0x000fe400078e00ff */
[----:B------:R-:W0:Y:S01]  /*0010*/  S2R R0, SR_CTAID.X ;  /* 0x0000000000007919 */ /* 0x000e220000002500 */
[----:B------:R-:W-:-:S03]  /*0020*/  IMAD.MOV.U32 R3, RZ, RZ, -0x200 ;  /* 0xfffffe00ff037424 */ /* 0x000fc600078e00ff */
[----:B------:R-:W1:Y:S01]  /*0030*/  S2R R9, SR_TID.X ;  /* 0x0000000000097919 */ /* 0x000e620000002100 */
[----:B------:R-:W-:Y:S01]  /*0040*/  ULDC.64 UR4, c[0x0][0x118] ;  /* 0x0000460000047ab9 */ /* 0x000fe20000000a00 */
[----:B------:R-:W-:Y:S02]  /*0050*/  PRMT R4, RZ, 0x7610, R4 ;  /* 0x00007610ff047816 */ /* 0x000fe40000000004 */
[----:B------:R-:W-:Y:S01]  /*0060*/  PRMT R5, RZ, 0x7610, R5 ;  /* 0x00007610ff057816 */ /* 0x000fe20000000005 */
[----:B0-----:R-:W-:Y:S02]  /*0070*/  IMAD R2, R0, R3, c[0x0][0x160] ;  /* 0x0000580000027624 */ /* 0x001fe400078e0203 */
[----:B-1----:R-:W-:-:S03]  /*0080*/  IMAD.MOV.U32 R3, RZ, RZ, R9 ;  /* 0x000000ffff037224 */ /* 0x002fc600078e0009 */
[----:B------:R-:W-:Y:S02]  /*0090*/  ISETP.GE.AND P0, PT, R9, R2, PT ;  /* 0x000000020900720c */ /* 0x000fe40003f06270 */
[----:B------:R-:W-:Y:S02]  /*00a0*/  PRMT R24, RZ, 0x7610, R24 ;  /* 0x00007610ff187816 */ /* 0x000fe40000000018 */
[----:B------:R-:W-:-:S09]  /*00b0*/  PRMT R25, RZ, 0x7610, R25 ;  /* 0x00007610ff197816 */ /* 0x000fd20000000019 */
[----:B------:R-:W-:Y:S01]  /*00c0*/  @!P0 IMAD R20, R0, 0x200, R3 ;  /* 0x0000020000148824 */ /* 0x000fe200078e0203 */
[----:B------:R-:W-:Y:S01]  /*00d0*/  @!P0 IADD3 R9, R3, 0x80, RZ ;  /* 0x0000008003098810 */ /* 0x000fe20007ffe0ff */
[----:B------:R-:W-:-:S03]  /*00e0*/  @!P0 IMAD.MOV.U32 R21, RZ, RZ, 0x2 ;  /* 0x00000002ff158424 */ /* 0x000fc600078e00ff */
[----:B------:R-:W-:Y:S01]  /*00f0*/  ISETP.GE.AND P1, PT, R9, R2, PT ;  /* 0x000000020900720c */ /* 0x000fe20003f26270 */
[----:B------:R-:W-:-:S04]  /*0100*/  @!P0 IMAD.WIDE.U32 R18, R20, R21, c[0x0][0x180] ;  /* 0x0000600014128625 */ /* 0x000fc800078e0015 */
[----:B------:R-:W-:Y:S01]  /*0110*/  @!P0 IMAD.WIDE.U32 R20, R20, R21, c[0x0][0x188] ;  /* 0x0000620014148625 */ /* 0x000fe200078e0015 */
[----:B------:R0:W5:Y:S04]  /*0120*/  @!P0 LDG.E.U16 R24, [R18.64] ;  /* 0x0000000412188981 */ /* 0x000168000c1e1500 */
[----:B------:R0:W5:Y:S03]  /*0130*/  @!P0 LDG.E.U16 R25, [R20.64] ;  /* 0x0000000414198981 */ /* 0x000166000c1e1500 */
[----:B------:R-:W-:Y:S01]  /*0140*/  @!P1 IMAD R10, R0, 0x200, R9 ;  /* 0x00000200000a9824 */ /* 0x000fe200078e0209 */
[----:B------:R-:W-:Y:S01]  /*0150*/  @!P1 IADD3 R9, R9, 0x80, RZ ;  /* 0x0000008009099810 */ /* 0x000fe20007ffe0ff */
[----:B------:R-:W-:-:S03]  /*0160*/  @!P1 IMAD.MOV.U32 R11, RZ, RZ, 0x2 ;  /* 0x00000002ff0b9424 */ /* 0x000fc600078e00ff */
[----:B------:R-:W-:Y:S01]  /*0170*/  ISETP.GE.AND P3, PT, R9, R2, PT ;  /* 0x000000020900720c */ /* 0x000fe20003f66270 */
[----:B------:R-:W-:-:S12]  /*0180*/  @!P1 IMAD.WIDE.U32 R16, R10, R11, c[0x0][0x180] ;  /* 0x000060000a109625 */ /* 0x000fd800078e000b */
[----:B------:R-:W-:Y:S01]  /*0190*/  @!P3 LEA R14, R0, R9, 0x9 ;  /* 0x00000009000eb211 */ /* 0x000fe200078e48ff */
[----:B------:R-:W-:Y:S01]  /*01a0*/  @!P3 IMAD.MOV.U32 R15, RZ, RZ, 0x2 ;  /* 0x00000002ff0fb424 */ /* 0x000fe200078e00ff */
[----:B------:R-:W-:Y:S01]  /*01b0*/  @!P3 IADD3 R9, R9, 0x80, RZ ;  /* 0x000000800909b810 */ /* 0x000fe20007ffe0ff */
[----:B------:R-:W-:Y:S01]  /*01c0*/  @!P1 IMAD.WIDE.U32 R10, R10, R11, c[0x0][0x188] ;  /* 0x000062000a0a9625 */ /* 0x000fe200078e000b */
[----:B------:R-:W-:Y:S01]  /*01d0*/  PRMT R7, RZ, 0x7610, R7 ;  /* 0x00007610ff077816 */ /* 0x000fe20000000007 */
[----:B------:R1:W5:Y:S01]  /*01e0*/  @!P1 LDG.E.U16 R5, [R16.64] ;  /* 0x0000000410059981 */ /* 0x000362000c1e1500 */
[----:B------:R-:W-:Y:S01]  /*01f0*/  ISETP.GE.AND P2, PT, R9, R2, PT ;  /* 0x000000020900720c */ /* 0x000fe20003f46270 */
[CC--:B------:R-:W-:Y:S01]  /*0200*/  @!P3 IMAD.WIDE.U32 R12, R14.reuse, R15.reuse, c[0x0][0x180] ;  /* 0x000060000e0cb625 */ /* 0x0c0fe200078e000f */
[----:B------:R-:W-:Y:S01]  /*0210*/  PRMT R6, RZ, 0x7610, R6 ;  /* 0x00007610ff067816 */ /* 0x000fe20000000006 */
[----:B------:R2:W5:Y:S02]  /*0220*/  @!P1 LDG.E.U16 R4, [R10.64] ;  /* 0x000000040a049981 */ /* 0x000564000c1e1500 */
[----:B------:R-:W-:Y:S01]  /*0230*/  @!P3 IMAD.WIDE.U32 R14, R14, R15, c[0x0][0x188] ;  /* 0x000062000e0eb625 */ /* 0x000fe200078e000f */
[----:B------:R-:W-:-:S02]  /*0240*/  PRMT R8, RZ, 0x7610, R8 ;  /* 0x00007610ff087816 */ /* 0x000fc40000000008 */
[----:B------:R3:W5:Y:S04]  /*0250*/  @!P3 LDG.E.U16 R6, [R12.64] ;  /* 0x000000040c06b981 */ /* 0x000768000c1e1500 */
[----:B------:R4:W5:Y:S01]  /*0260*/  @!P3 LDG.E.U16 R7, [R14.64] ;  /* 0x000000040e07b981 */ /* 0x000962000c1e1500 */
[----:B------:R-:W-:Y:S01]  /*0270*/  @!P2 MOV R23, 0x2 ;  /* 0x000000020017a802 */ /* 0x000fe20000000f00 */
[--C-:B------:R-:W-:Y:S01]  /*0280*/  @!P2 IMAD R22, R0, 0x200, R9.reuse ;  /* 0x000002000016a824 */ /* 0x100fe200078e0209 */
[C---:B--2---:R-:W-:Y:S02]  /*0290*/  IADD3 R11, R3.reuse, 0x100, RZ ;  /* 0x00000100030b7810 */ /* 0x044fe40007ffe0ff */
[----:B------:R-:W-:Y:S01]  /*02a0*/  PRMT R9, RZ, 0x7610, R9 ;  /* 0x00007610ff097816 */ /* 0x000fe20000000009 */
[----:B-1----:R-:W-:Y:S01]  /*02b0*/  @!P2 IMAD.WIDE.U32 R16, R22, R23, c[0x0][0x180] ;  /* 0x000060001610a625 */ /* 0x002fe200078e0017 */
[----:B---3--:R-:W-:-:S02]  /*02c0*/  IADD3 R13, R3, 0x180, RZ ;  /* 0x00000180030d7810 */ /* 0x008fc40007ffe0ff */
[----:B----4-:R-:W-:Y:S01]  /*02d0*/  IADD3 R15, R3, 0x80, RZ ;  /* 0x00000080030f7810 */ /* 0x010fe20007ffe0ff */
[----:B------:R-:W-:Y:S01]  /*02e0*/  @!P2 IMAD.WIDE.U32 R22, R22, R23, c[0x0][0x188] ;  /* 0x000062001616a625 */ /* 0x000fe200078e0017 */
[-C--:B------:R-:W-:Y:S01]  /*02f0*/  ISETP.GE.AND P1, PT, R11, R2.reuse, PT ;  /* 0x000000020b00720c */ /* 0x080fe20003f26270 */
[----:B------:R-:W-:Y:S01]  /*0300*/  BSSY B0, `(.L_x_803) ;  /* 0x0000014000007945 */ /* 0x000fe20003800000 */
[----:B------:R0:W5:Y:S01]  /*0310*/  @!P2 LDG.E.U16 R8, [R16.64] ;  /* 0x000000041008a981 */ /* 0x000162000c1e1500 */
[----:B------:R-:W-:Y:S01]  /*0320*/  @!P0 IMAD R10, R0, 0x200, R3 ;  /* 0x00000200000a8824 */ /* 0x000fe200078e0203 */
[----:B------:R-:W-:Y:S01]  /*0330*/  @!P0 MOV R3, R15 ;  /* 0x0000000f00038202 */ /* 0x000fe20000000f00 */
[----:B------:R-:W-:Y:S01]  /*0340*/  @!P0 IMAD.MOV.U32 R11, RZ, RZ, 0x2 ;  /* 0x00000002ff0b8424 */ /* 0x000fe200078e00ff */
[----:B------:R0:W5:Y:S01]  /*0350*/  @!P2 LDG.E.U16 R9, [R22.64] ;  /* 0x000000041609a981 */ /* 0x000162000c1e1500 */
[-C--:B------:R-:W-:Y:S02]  /*0360*/  ISETP.GE.AND P5, PT, R15, R2.reuse, PT ;  /* 0x000000020f00720c */ /* 0x080fe40003fa6270 */
[-C--:B------:R-:W-:Y:S01]  /*0370*/  ISETP.GE.AND P2, PT, R13, R2.reuse, PT ;  /* 0x000000020d00720c */ /* 0x080fe20003f46270 */
[----:B------:R-:W-:Y:S01]  /*0380*/  @!P0 IMAD.WIDE.U32 R10, R10, R11, c[0x0][0x178] ;  /* 0x00005e000a0a8625 */ /* 0x000fe200078e000b */
[----:B------:R-:W-:Y:S01]  /*0390*/  ISETP.GE.AND P3, PT, R3, R2, PT ;  /* 0x000000020300720c */ /* 0x000fe20003f66270 */
[----:B------:R-:W-:Y:S07]  /*03a0*/  @P0 BRA `(.L_x_804) ;  /* 0x0000009000000947 */ /* 0x000fee0003800000 */
[----:B------:R-:W-:Y:S01]  /*03b0*/  IMAD.MOV.U32 R13, RZ, RZ, c[0x0][0x168] ;  /* 0x00005a00ff0d7624 */ /* 0x000fe200078e00ff */
[----:B-----5:R-:W-:-:S02]  /*03c0*/  PRMT R24, RZ, 0x5410, R24 ;  /* 0x00005410ff187816 */ /* 0x020fc40000000018 */
[----:B------:R-:W-:Y:S02]  /*03d0*/  PRMT R25, RZ, 0x5410, R25 ;  /* 0x00005410ff197816 */ /* 0x000fe40000000019 */
[C---:B------:R-:W-:Y:S01]  /*03e0*/  FSETP.GEU.FTZ.AND P4, PT, |R13|.reuse, 0.5, PT ;  /* 0x3f0000000d00780b */ /* 0x040fe20003f9e200 */
[----:B------:R-:W-:Y:S02]  /*03f0*/  FADD.FTZ R13, -R13, 1 ;  /* 0x3f8000000d0d7421 */ /* 0x000fe40000010100 */
[----:B------:R-:W-:-:S04]  /*0400*/  FADD.FTZ R12, -R24, R25 ;  /* 0x00000019180c7221 */ /* 0x000fc80000010100 */
[----:B------:R-:W-:-:S06]  /*0410*/  FFMA.FTZ R24, R12, c[0x0][0x168], R24 ;  /* 0x00005a000c187a23 */ /* 0x000fcc0000010018 */
[----:B------:R-:W-:-:S05]  /*0420*/  @P4 FFMA.FTZ R24, R12, -R13, R25 ;  /* 0x8000000d0c184223 */ /* 0x000fca0000010019 */
[----:B------:R-:W-:Y:S02]  /*0430*/  F2FP.BF16.PACK_AB R12, RZ, R24 ;  /* 0x00000018ff0c723e */ /* 0x000fe400000010ff */
.L_x_804:
[----:B------:R-:W-:Y:S05]  /*0440*/  BSYNC B0 ;  /* 0x0000000000007941 */ /* 0x000fea0003800000 */
.L_x_803:
[----:B------:R-:W-:Y:S01]  /*0450*/  BSSY B0, `(.L_x_805) ;  /* 0x000000b000007945 */ /* 0x000fe20003800000 */
[----:B------:R-:W-:Y:S05]  /*0460*/  @P5 BRA `(.L_x_806) ;  /* 0x0000009000005947 */ /* 0x000fea0003800000 */
[----:B------:R-:W-:Y:S01]  /*0470*/  IMAD.MOV.U32 R14, RZ, RZ, c[0x0][0x168] ;  /* 0x00005a00ff0e7624 */ /* 0x000fe200078e00ff */
[----:B-----5:R-:W-:Y:S02]  /*0480*/  PRMT R5, RZ, 0x5410, R5 ;  /* 0x00005410ff057816 */ /* 0x020fe40000000005 */
[----:B------:R-:W-:Y:S02]  /*0490*/  PRMT R4, RZ, 0x5410, R4 ;  /* 0x00005410ff047816 */ /* 0x000fe40000000004 */
[C---:B------:R-:W-:Y:S01]  /*04a0*/  FSETP.GEU.FTZ.AND P4, PT, |R14|.reuse, 0.5, PT ;  /* 0x3f0000000e00780b */ /* 0x040fe20003f9e200 */
[----:B------:R-:W-:Y:S02]  /*04b0*/  FADD.FTZ R14, -R14, 1 ;  /* 0x3f8000000e0e7421 */ /* 0x000fe40000010100 */
[----:B------:R-:W-:-:S04]  /*04c0*/  FADD.FTZ R13, -R5, R4 ;  /* 0x00000004050d7221 */ /* 0x000fc80000010100 */
[----:B------:R-:W-:-:S06]  /*04d0*/  FFMA.FTZ R5, R13, c[0x0][0x168], R5 ;  /* 0x00005a000d057a23 */ /* 0x000fcc0000010005 */
[----:B------:R-:W-:-:S05]  /*04e0*/  @P4 FFMA.FTZ R5, -R14, R13, R4 ;  /* 0x0000000d0e054223 */ /* 0x000fca0000010104 */
[----:B------:R-:W-:Y:S02]  /*04f0*/  F2FP.BF16.PACK_AB R5, RZ, R5 ;  /* 0x00000005ff05723e */ /* 0x000fe400000010ff */
.L_x_806:
[----:B------:R-:W-:Y:S05]  /*0500*/  BSYNC B0 ;  /* 0x0000000000007941 */ /* 0x000fea0003800000 */
.L_x_805:
[----:B------:R-:W-:Y:S01]  /*0510*/  BSSY B0, `(.L_x_807) ;  /* 0x000000b000007945 */ /* 0x000fe20003800000 */
[----:B------:R-:W-:Y:S05]  /*0520*/  @P1 BRA `(.L_x_808) ;  /* 0x0000009000001947 */ /* 0x000fea0003800000 */
[----:B------:R-:W-:Y:S02]  /*0530*/  MOV R13, c[0x0][0x168] ;  /* 0x00005a00000d7a02 */ /* 0x000fe40000000f00 */
[----:B-----5:R-:W-:Y:S02]  /*0540*/  PRMT R6, RZ, 0x5410, R6 ;  /* 0x00005410ff067816 */ /* 0x020fe40000000006 */
[C---:B------:R-:W-:Y:S01]  /*0550*/  FSETP.GEU.FTZ.AND P1, PT, |R13|.reuse, 0.5, PT ;  /* 0x3f0000000d00780b */ /* 0x040fe20003f3e200 */
[----:B------:R-:W-:Y:S01]  /*0560*/  FADD.FTZ R13, -R13, 1 ;  /* 0x3f8000000d0d7421 */ /* 0x000fe20000010100 */
[----:B------:R-:W-:-:S05]  /*0570*/  PRMT R7, RZ, 0x5410, R7 ;  /* 0x00005410ff077816 */ /* 0x000fca0000000007 */
[----:B------:R-:W-:-:S04]  /*0580*/  FADD.FTZ R4, -R6, R7 ;  /* 0x0000000706047221 */ /* 0x000fc80000010100 */
[----:B------:R-:W-:Y:S02]  /*0590*/  FFMA.FTZ R6, R4, c[0x0][0x168], R6 ;  /* 0x00005a0004067a23 */ /* 0x000fe40000010006 */
[----:B------:R-:W-:-:S05]  /*05a0*/  @P1 FFMA.FTZ R6, -R13, R4, R7 ;  /* 0x000000040d061223 */ /* 0x000fca0000010107 */
[----:B------:R-:W-:Y:S02]  /*05b0*/  F2FP.BF16.PACK_AB R6, RZ, R6 ;  /* 0x00000006ff06723e */ /* 0x000fe400000010ff */
.L_x_808:
[----:B------:R-:W-:Y:S05]  /*05c0*/  BSYNC B0 ;  /* 0x0000000000007941 */ /* 0x000fea0003800000 */
.L_x_807:
[----:B------:R-:W-:Y:S01]  /*05d0*/  BSSY B0, `(.L_x_809) ;  /* 0x000000b000007945 */ /* 0x000fe20003800000 */
[----:B------:R-:W-:Y:S05]  /*05e0*/  @P2 BRA `(.L_x_810) ;  /* 0x0000009000002947 */ /* 0x000fea0003800000 */
[----:B-----5:R-:W-:Y:S01]  /*05f0*/  IMAD.MOV.U32 R7, RZ, RZ, c[0x0][0x168] ;  /* 0x00005a00ff077624 */ /* 0x020fe200078e00ff */
[----:B------:R-:W-:Y:S02]  /*0600*/  PRMT R8, RZ, 0x5410, R8 ;  /* 0x00005410ff087816 */ /* 0x000fe40000000008 */
[----:B------:R-:W-:Y:S02]  /*0610*/  PRMT R9, RZ, 0x5410, R9 ;  /* 0x00005410ff097816 */ /* 0x000fe40000000009 */
[C---:B------:R-:W-:Y:S01]  /*0620*/  FSETP.GEU.FTZ.AND P1, PT, |R7|.reuse, 0.5, PT ;  /* 0x3f0000000700780b */ /* 0x040fe20003f3e200 */
[----:B------:R-:W-:Y:S02]  /*0630*/  FADD.FTZ R7, -R7, 1 ;  /* 0x3f80000007077421 */ /* 0x000fe40000010100 */
[----:B------:R-:W-:-:S04]  /*0640*/  FADD.FTZ R4, -R8, R9 ;  /* 0x0000000908047221 */ /* 0x000fc80000010100 */
[----:B------:R-:W-:-:S06]  /*0650*/  FFMA.FTZ R8, R4, c[0x0][0x168], R8 ;  /* 0x00005a0004087a23 */ /* 0x000fcc0000010008 */
[----:B------:R-:W-:-:S05]  /*0660*/  @P1 FFMA.FTZ R8, -R7, R4, R9 ;  /* 0x0000000407081223 */ /* 0x000fca0000010109 */
[----:B------:R-:W-:Y:S02]  /*0670*/  F2FP.BF16.PACK_AB R8, RZ, R8 ;  /* 0x00000008ff08723e */ /* 0x000fe400000010ff */
.L_x_810:
[----:B------:R-:W-:Y:S05]  /*0680*/  BSYNC B0 ;  /* 0x0000000000007941 */ /* 0x000fea0003800000 */
.L_x_809:
[----:B------:R1:W-:Y:S01]  /*0690*/  @!P0 STG.E.U16 [R10.64], R12 ;  /* 0x0000000c0a008986 */ /* 0x0003e2000c101504 */
[----:B------:R-:W-:Y:S01]  /*06a0*/  BSSY B0, `(.L_x_811) ;  /* 0x000000e000007945 */ /* 0x000fe20003800000 */
[----:B------:R-:W-:Y:S05]  /*06b0*/  @P3 BRA `(.L_x_812) ;  /* 0x000000c000003947 */ /* 0x000fea0003800000 */
[----:B-----5:R-:W-:Y:S01]  /*06c0*/  IMAD R4, R0, 0x200, R3 ;  /* 0x0000020000047824 */ /* 0x020fe200078e0203 */
[----:B------:R-:W-:Y:S01]  /*06d0*/  IADD3 R3, R3, 0x80, RZ ;  /* 0x0000008003037810 */ /* 0x000fe20007ffe0ff */
[----:B------:R-:W-:Y:S01]  /*06e0*/  IMAD.MOV.U32 R7, RZ, RZ, 0x2 ;  /* 0x00000002ff077424 */ /* 0x000fe200078e00ff */
[----:B------:R-:W-:Y:S02]  /*06f0*/  PRMT R9, R5, 0x7610, R9 ;  /* 0x0000761005097816 */ /* 0x000fe40000000009 */
[----:B------:R-:W-:Y:S01]  /*0700*/  ISETP.GE.AND P0, PT, R3, R2, PT ;  /* 0x000000020300720c */ /* 0x000fe20003f06270 */
[----:B------:R-:W-:Y:S01]  /*0710*/  IMAD.WIDE.U32 R4, R4, R7, c[0x0][0x178] ;  /* 0x00005e0004047625 */ /* 0x000fe200078e0007 */
[----:B-1----:R-:W-:-:S04]  /*0720*/  PRMT R11, R6, 0x7610, R11 ;  /* 0x00007610060b7816 */ /* 0x002fc8000000000b */
[----:B------:R1:W-:Y:S07]  /*0730*/  STG.E.U16 [R4.64], R9 ;  /* 0x0000000904007986 */ /* 0x0003ee000c101504 */
[----:B------:R-:W-:Y:S02]  /*0740*/  @!P0 LEA R10, R0, R3, 0x9 ;  /* 0x00000003000a8211 */ /* 0x000fe400078e48ff */
[----:B------:R-:W-:-:S03]  /*0750*/  @!P0 IADD3 R3, R3, 0x80, RZ ;  /* 0x0000008003038810 */ /* 0x000fc60007ffe0ff */
[----:B------:R-:W-:-:S05]  /*0760*/  @!P0 IMAD.WIDE.U32 R6, R10, R7, c[0x0][0x178] ;  /* 0x00005e000a068625 */ /* 0x000fca00078e0007 */
[----:B------:R1:W-:Y:S02]  /*0770*/  @!P0 STG.E.U16 [R6.64], R11 ;  /* 0x0000000b06008986 */ /* 0x0003e4000c101504 */
.L_x_812:
[----:B------:R-:W-:Y:S05]  /*0780*/  BSYNC B0 ;  /* 0x0000000000007941 */ /* 0x000fea0003800000 */
.L_x_811:
[----:B------:R-:W-:-:S13]  /*0790*/  ISETP.GE.AND P0, PT, R3, R2, PT ;  /* 0x000000020300720c */ /* 0x000fda0003f06270 */
[----:B------:R-:W-:Y:S05]  /*07a0*/  @P0 EXIT ;  /* 0x000000000000094d */ /* 0x000fea0003800000 */
[----:B------:R-:W-:Y:S02]  /*07b0*/  IMAD R3, R0, 0x200, R3 ;  /* 0x0000020000037824 */ /* 0x000fe400078e0203 */
[----:B------:R-:W-:-:S04]  /*07c0*/  IMAD.MOV.U32 R2, RZ, RZ, 0x2 ;  /* 0x00000002ff027424 */ /* 0x000fc800078e00ff */
[----:B------:R-:W-:-:S05]  /*07d0*/  IMAD.WIDE.U32 R2, R3, R2, c[0x0][0x178] ;  /* 0x00005e0003027625 */ /* 0x000fca00078e0002 */
[----:B-----5:R-:W-:Y:S01]  /*07e0*/  STG.E.U16 [R2.64], R8 ;  /* 0x0000000802007986 */ /* 0x020fe2000c101504 */
[----:B------:R-:W-:Y:S05]  /*07f0*/  EXIT ;  /* 0x000000000000794d */ /* 0x000fea0003800000 */
.L_x_813:
        /* <DEDUP_REMOVED lines=16> */
.L_x_7593:


//--------------------- .text._ZN2at6native29vectorized_elementwise_kernelILi2EZZZNS0_44_GLOBAL__N__40a83637_7_Lerp_cu_1520ed90_301318lerp_scalar_kernelERNS_18TensorIteratorBaseERKN3c106ScalarEENKUlvE0_clEvENKUlvE2_clEvEUlNS5_8BFloat16ESB_E_St5arrayIPcLm3EEEEviT0_T1_ --------------------------
	.section	.text._ZN2at6native29vectorized_elementwise_kernelILi2EZZZNS0_44_GLOBAL__N__40a83637_7_Lerp_cu_1520ed90_301318lerp_scalar_kernelERNS_18TensorIteratorBaseERKN3c106ScalarEENKUlvE0_clEvENKUlvE2_clEvEUlNS5_8BFloat16ESB_E_St5arrayIPcLm3EEEEviT0_T1_,"ax",@progbits
	.sectioninfo	@"SHI_REGISTERS=32"
	.align	128
        .global         _ZN2at6native29vectorized_elementwise_kernelILi2EZZZNS0_44_GLOBAL__N__40a83637_7_Lerp_cu_1520ed90_301318lerp_scalar_kernelERNS_18TensorIteratorBaseERKN3c106ScalarEENKUlvE0_clEvENKUlvE2_clEvEUlNS5_8BFloat16ESB_E_St5arrayIPcLm3EEEEviT0_T1_
        .type           _ZN2at6native29vectorized_elementwise_kernelILi2EZZZNS0_44_GLOBAL__N__40a83637_7_Lerp_cu_1520ed90_301318lerp_scalar_kernelERNS_18TensorIteratorBaseERKN3c106ScalarEENKUlvE0_clEvENKUlvE2_clEvEUlNS5_8BFloat16ESB_E_St5arrayIPcLm3EEEEviT0_T1_,@function
        .size           _ZN2at6native29vectorized_elementwise_kernelILi2EZZZNS0_44_GLOBAL__N__40a83637_7_Lerp_cu_1520ed90_301318lerp_scalar_kernelERNS_18TensorIteratorBaseERKN3c106ScalarEENKUlvE0_clEvENKUlvE2_clEvEUlNS5_8BFloat16ESB_E_St5arrayIPcLm3EEEEviT0_T1_,(.L_x_7594 - _ZN2at6native29vectorized_elementwise_kernelILi2EZZZNS0_44_GLOBAL__N__40a83637_7_Lerp_cu_1520ed90_301318lerp_scalar_kernelERNS_18TensorIteratorBaseERKN3c106ScalarEENKUlvE0_clEvENKUlvE2_clEvEUlNS5_8BFloat16ESB_E_St5arrayIPcLm3EEEEviT0_T1_)
        .other          _ZN2at6native29vectorized_elementwise_kernelILi2EZZZNS0_44_GLOBAL__N__40a83637_7_Lerp_cu_1520ed90_301318lerp_scalar_kernelERNS_18TensorIteratorBaseERKN3c106ScalarEENKUlvE0_clEvENKUlvE2_clEvEUlNS5_8BFloat16ESB_E_St5arrayIPcLm3EEEEviT0_T1_,@"STO_CUDA_ENTRY STV_DEFAULT"
_ZN2at6native29vectorized_elementwise_kernelILi2EZZZNS0_44_GLOBAL__N__40a83637_7_Lerp_cu_1520ed90_301318lerp_scalar_kernelERNS_18TensorIteratorBaseERKN3c106ScalarEENKUlvE0_clEvENKUlvE2_clEvEUlNS5_8BFloat16ESB_E_St5arrayIPcLm3EEEEviT0_T1_:
.text._ZN2at6native29vectorized_elementwise_kernelILi2EZZZNS0_44_GLOBAL__N__40a83637_7_Lerp_cu_1520ed90_301318lerp_scalar_kernelERNS_18TensorIteratorBaseERKN3c106ScalarEENKUlvE0_clEvENKUlvE2_clEvEUlNS5_8BFloat16ESB_E_St5arrayIPcLm3EEEEviT0_T1_:
[----:B------:R-:W-:Y:S02]  /*0000*/  IMAD.MOV.U32 R1, RZ, RZ, c[0x0][0x28] ;  /* 0x00000a00ff017624 */ /* 0x000fe400078e00ff */
[----:B------:R-:W0:Y:S01]  /*0010*/  S2R R0, SR_CTAID.X ;  /* 0x0000000000007919 */ /* 0x000e220000002500 */
[----:B------:R-:W-:Y:S01]  /*0020*/  ULDC.64 UR4, c[0x0][0x118] ;  /* 0x0000460000047ab9 */ /* 0x000fe20000000a00 */
[----:B0-----:R-:W-:-:S05]  /*0030*/  IMAD.SHL.U32 R0, R0, 0x400, RZ ;  /* 0x0000040000007824 */ /* 0x001fca00078e00ff */
[----:B------:R-:W-:-:S04]  /*0040*/  IADD3 R8, -R0, c[0x0][0x160], RZ ;  /* 0x0000580000087a10 */ /* 0x000fc80007ffe1ff */
[----:B------:R-:W-:-:S13]  /*0050*/  ISETP.GE.U32.AND P0, PT, R8, 0x400, PT ;  /* 0x000004000800780c */ /* 0x000fda0003f06070 */
[----:B------:R-:W-:Y:S05]  /*0060*/  @!P0 BRA `(.L_x_814) ;  /* 0x0000044000008947 */ /* 0x000fea0003800000 */
[----:B------:R-:W0:Y:S01]  /*0070*/  S2R R2, SR_TID.X ;  /* 0x0000000000027919 */ /* 0x000e220000002100 */
[----:B------:R-:W-:-:S04]  /*0080*/  IMAD.MOV.U32 R3, RZ, RZ, 0x2 ;  /* 0x00000002ff037424 */ /* 0x000fc800078e00ff */
[----:B------:R-:W-:-:S04]  /*0090*/  IMAD.WIDE R4, R0, R3, c[0x0][0x180] ;  /* 0x0000600000047625 */ /* 0x000fc800078e0203 */
[----:B------:R-:W-:-:S04]  /*00a0*/  IMAD.WIDE R8, R0, R3, c[0x0][0x188] ;  /* 0x0000620000087625 */ /* 0x000fc800078e0203 */
[----:B0-----:R-:W-:-:S04]  /*00b0*/  IMAD.WIDE.U32 R6, R2, 0x4, R4 ;  /* 0x0000000402067825 */ /* 0x001fc800078e0004 */
[----:B------:R-:W-:Y:S01]  /*00c0*/  IMAD.WIDE.U32 R8, R2, 0x4, R8 ;  /* 0x0000000402087825 */ /* 0x000fe200078e0008 */
[----:B------:R-:W2:Y:S04]  /*00d0*/  LDG.E R12, [R6.64] ;  /* 0x00000004060c7981 */ /* 0x000ea8000c1e1900 */
[----:B------:R-:W3:Y:S04]  /*00e0*/  LDG.E R15, [R8.64] ;  /* 0x00000004080f7981 */ /* 0x000ee8000c1e1900 */
[----:B------:R2:W4:Y:S04]  /*00f0*/  LDG.E R13, [R6.64+0x200] ;  /* 0x00020004060d7981 */ /* 0x000528000c1e1900 */
[----:B------:R3:W5:Y:S04]  /*0100*/  LDG.E R16, [R8.64+0x200] ;  /* 0x0002000408107981 */ /* 0x000768000c1e1900 */
[----:B------:R2:W5:Y:S04]  /*0110*/  LDG.E R4, [R6.64+0x400] ;  /* 0x0004000406047981 */ /* 0x000568000c1e1900 */
[----:B------:R2:W5:Y:S04]  /*0120*/  LDG.E R11, [R6.64+0x600] ;  /* 0x00060004060b7981 */ /* 0x000568000c1e1900 */
[----:B------:R3:W5:Y:S04]  /*0130*/  LDG.E R5, [R8.64+0x400] ;  /* 0x0004000408057981 */ /* 0x000768000c1e1900 */
[----:B------:R3:W5:Y:S01]  /*0140*/  LDG.E R14, [R8.64+0x600] ;  /* 0x00060004080e7981 */ /* 0x000762000c1e1900 */
[----:B------:R-:W-:-:S05]  /*0150*/  IMAD.MOV.U32 R10, RZ, RZ, c[0x0][0x168] ;  /* 0x00005a00ff0a7624 */ /* 0x000fca00078e00ff */
[C---:B------:R-:W-:Y:S01]  /*0160*/  FSETP.GEU.FTZ.AND P0, PT, |R10|.reuse, 0.5, PT ;  /* 0x3f0000000a00780b */ /* 0x040fe20003f1e200 */
[----:B------:R-:W-:Y:S01]  /*0170*/  FADD.FTZ R10, -R10, 1 ;  /* 0x3f8000000a0a7421 */ /* 0x000fe20000010100 */
[--C-:B--2---:R-:W-:Y:S02]  /*0180*/  PRMT R6, RZ, 0x5410, R12.reuse ;  /* 0x00005410ff067816 */ /* 0x104fe4000000000c */
[----:B------:R-:W-:Y:S02]  /*0190*/  PRMT R7, RZ, 0x7610, R12 ;  /* 0x00007610ff077816 */ /* 0x000fe4000000000c */
[--C-:B---3--:R-:W-:Y:S02]  /*01a0*/  PRMT R9, RZ, 0x5410, R15.reuse ;  /* 0x00005410ff097816 */ /* 0x108fe4000000000f */
[----:B------:R-:W-:Y:S02]  /*01b0*/  PRMT R8, RZ, 0x7610, R15 ;  /* 0x00007610ff087816 */ /* 0x000fe4000000000f */
[----:B----4-:R-:W-:Y:S01]  /*01c0*/  PRMT R12, RZ, 0x5410, R13 ;  /* 0x00005410ff0c7816 */ /* 0x010fe2000000000d */
[----:B------:R-:W-:Y:S01]  /*01d0*/  FADD.FTZ R15, -R6, R9 ;  /* 0x00000009060f7221 */ /* 0x000fe20000010100 */
[----:B------:R-:W-:Y:S01]  /*01e0*/  PRMT R13, RZ, 0x7610, R13 ;  /* 0x00007610ff0d7816 */ /* 0x000fe2000000000d */
[----:B------:R-:W-:Y:S01]  /*01f0*/  FADD.FTZ R17, -R7, R8 ;  /* 0x0000000807117221 */ /* 0x000fe20000010100 */
[----:B-----5:R-:W-:Y:S01]  /*0200*/  PRMT R19, RZ, 0x5410, R16 ;  /* 0x00005410ff137816 */ /* 0x020fe20000000010 */
[----:B------:R-:W-:Y:S01]  /*0210*/  FFMA.FTZ R6, R15, c[0x0][0x168], R6 ;  /* 0x00005a000f067a23 */ /* 0x000fe20000010006 */
[----:B------:R-:W-:Y:S01]  /*0220*/  PRMT R16, RZ, 0x7610, R16 ;  /* 0x00007610ff107816 */ /* 0x000fe20000000010 */
[----:B------:R-:W-:-:S02]  /*0230*/  FFMA.FTZ R7, R17, c[0x0][0x168], R7 ;  /* 0x00005a0011077a23 */ /* 0x000fc40000010007 */
[----:B------:R-:W-:Y:S02]  /*0240*/  FADD.FTZ R21, -R12, R19 ;  /* 0x000000130c157221 */ /* 0x000fe40000010100 */
[----:B------:R-:W-:Y:S01]  /*0250*/  FADD.FTZ R23, -R13, R16 ;  /* 0x000000100d177221 */ /* 0x000fe20000010100 */
[----:B------:R-:W-:Y:S01]  /*0260*/  PRMT R18, RZ, 0x7610, R11 ;  /* 0x00007610ff127816 */ /* 0x000fe2000000000b */
[C---:B------:R-:W-:Y:S02]  /*0270*/  @P0 FFMA.FTZ R6, -R10.reuse, R15, R9 ;  /* 0x0000000f0a060223 */ /* 0x040fe40000010109 */
[----:B------:R-:W-:Y:S02]  /*0280*/  FFMA.FTZ R13, R23, c[0x0][0x168], R13 ;  /* 0x00005a00170d7a23 */ /* 0x000fe4000001000d */
[----:B------:R-:W-:Y:S02]  /*0290*/  @P0 FFMA.FTZ R7, -R10, R17, R8 ;  /* 0x000000110a070223 */ /* 0x000fe40000010108 */
[----:B------:R-:W-:-:S02]  /*02a0*/  FFMA.FTZ R12, R21, c[0x0][0x168], R12 ;  /* 0x00005a00150c7a23 */ /* 0x000fc4000001000c */
[----:B------:R-:W-:Y:S01]  /*02b0*/  @P0 FFMA.FTZ R13, -R10, R23, R16 ;  /* 0x000000170a0d0223 */ /* 0x000fe20000010110 */
[----:B------:R-:W-:Y:S01]  /*02c0*/  PRMT R16, RZ, 0x5410, R11 ;  /* 0x00005410ff107816 */ /* 0x000fe2000000000b */
[----:B------:R-:W-:Y:S01]  /*02d0*/  IMAD.WIDE.U32 R8, R0, R3, c[0x0][0x178] ;  /* 0x00005e0000087625 */ /* 0x000fe200078e0003 */
[--C-:B------:R-:W-:Y:S02]  /*02e0*/  PRMT R0, RZ, 0x5410, R4.reuse ;  /* 0x00005410ff007816 */ /* 0x100fe40000000004 */
[----:B------:R-:W-:Y:S01]  /*02f0*/  PRMT R4, RZ, 0x7610, R4 ;  /* 0x00007610ff047816 */ /* 0x000fe20000000004 */
[----:B------:R-:W-:Y:S01]  /*0300*/  @P0 FFMA.FTZ R12, -R10, R21, R19 ;  /* 0x000000150a0c0223 */ /* 0x000fe20000010113 */
[----:B------:R-:W-:Y:S01]  /*0310*/  PRMT R3, RZ, 0x5410, R5 ;  /* 0x00005410ff037816 */ /* 0x000fe20000000005 */
[----:B------:R-:W-:Y:S01]  /*0320*/  IMAD.WIDE R8, R2, 0x4, R8 ;  /* 0x0000000402087825 */ /* 0x000fe200078e0208 */
[----:B------:R-:W-:Y:S02]  /*0330*/  PRMT R11, RZ, 0x7610, R5 ;  /* 0x00007610ff0b7816 */ /* 0x000fe40000000005 */
[--C-:B------:R-:W-:Y:S01]  /*0340*/  PRMT R19, RZ, 0x5410, R14.reuse ;  /* 0x00005410ff137816 */ /* 0x100fe2000000000e */
[----:B------:R-:W-:Y:S01]  /*0350*/  FADD.FTZ R5, -R0, R3 ;  /* 0x0000000300057221 */ /* 0x000fe20000010100 */
[----:B------:R-:W-:Y:S01]  /*0360*/  PRMT R23, RZ, 0x7610, R14 ;  /* 0x00007610ff177816 */ /* 0x000fe2000000000e */
[----:B------:R-:W-:Y:S01]  /*0370*/  FADD.FTZ R15, -R4, R11 ;  /* 0x0000000b040f7221 */ /* 0x000fe20000010100 */
[----:B------:R-:W-:Y:S01]  /*0380*/  F2FP.BF16.PACK_AB R7, R7, R6 ;  /* 0x000000060707723e */ /* 0x000fe200000010ff */
[----:B------:R-:W-:Y:S01]  /*0390*/  FADD.FTZ R21, -R16, R19 ;  /* 0x0000001310157221 */ /* 0x000fe20000010100 */
[----:B------:R-:W-:Y:S01]  /*03a0*/  F2FP.BF16.PACK_AB R13, R13, R12 ;  /* 0x0000000c0d0d723e */ /* 0x000fe200000010ff */
[----:B------:R-:W-:-:S02]  /*03b0*/  FADD.FTZ R25, -R18, R23 ;  /* 0x0000001712197221 */ /* 0x000fc40000010100 */
[----:B------:R-:W-:Y:S01]  /*03c0*/  FFMA.FTZ R0, R5, c[0x0][0x168], R0 ;  /* 0x00005a0005007a23 */ /* 0x000fe20000010000 */
[----:B------:R-:W-:Y:S01]  /*03d0*/  STG.E [R8.64], R7 ;  /* 0x0000000708007986 */ /* 0x000fe2000c101904 */
[----:B------:R-:W-:Y:S02]  /*03e0*/  FFMA.FTZ R17, R15, c[0x0][0x168], R4 ;  /* 0x00005a000f117a23 */ /* 0x000fe40000010004 */
[----:B------:R-:W-:Y:S01]  /*03f0*/  FFMA.FTZ R16, R21, c[0x0][0x168], R16 ;  /* 0x00005a0015107a23 */ /* 0x000fe20000010010 */
[----:B------:R-:W-:Y:S01]  /*0400*/  STG.E [R8.64+0x200], R13 ;  /* 0x0002000d08007986 */ /* 0x000fe2000c101904 */
[----:B------:R-:W-:Y:S02]  /*0410*/  FFMA.FTZ R27, R25, c[0x0][0x168], R18 ;  /* 0x00005a00191b7a23 */ /* 0x000fe40000010012 */
[C---:B------:R-:W-:Y:S02]  /*0420*/  @P0 FFMA.FTZ R0, -R10.reuse, R5, R3 ;  /* 0x000000050a000223 */ /* 0x040fe40000010103 */
[----:B------:R-:W-:-:S02]  /*0430*/  @P0 FFMA.FTZ R17, -R10, R15, R11 ;  /* 0x0000000f0a110223 */ /* 0x000fc4000001010b */
[C---:B------:R-:W-:Y:S02]  /*0440*/  @P0 FFMA.FTZ R16, -R10.reuse, R21, R19 ;  /* 0x000000150a100223 */ /* 0x040fe40000010113 */
[----:B------:R-:W-:Y:S01]  /*0450*/  @P0 FFMA.FTZ R27, -R10, R25, R23 ;  /* 0x000000190a1b0223 */ /* 0x000fe20000010117 */
[----:B------:R-:W-:-:S04]  /*0460*/  F2FP.BF16.PACK_AB R17, R17, R0 ;  /* 0x000000001111723e */ /* 0x000fc800000010ff */
[----:B------:R-:W-:Y:S01]  /*0470*/  F2FP.BF16.PACK_AB R27, R27, R16 ;  /* 0x000000101b1b723e */ /* 0x000fe200000010ff */
[----:B------:R-:W-:Y:S04]  /*0480*/  STG.E [R8.64+0x400], R17 ;  /* 0x0004001108007986 */ /* 0x000fe8000c101904 */
[----:B------:R-:W-:Y:S01]  /*0490*/  STG.E [R8.64+0x600], R27 ;  /* 0x0006001b08007986 */ /* 0x000fe2000c101904 */
[----:B------:R-:W-:Y:S05]  /*04a0*/  EXIT ;  /* 0x000000000000794d */ /* 0x000fea0003800000 */
.L_x_814:
[----:B------:R-:W0:Y:S01]  /*04b0*/  S2R R9, SR_TID.X ;  /* 0x0000000000097919 */ /* 0x000e220000002100 */
[----:B------:R-:W-:Y:S02]  /*04c0*/  PRMT R12, RZ, 0x7610, R12 ;  /* 0x00007610ff0c7816 */ /* 0x000fe4000000000c */
[----:B------:R-:W-:Y:S02]  /*04d0*/  PRMT R13, RZ, 0x7610, R13 ;  /* 0x00007610ff0d7816 */ /* 0x000fe4000000000d */
[----:B------:R-:W-:-:S02]  /*04e0*/  PRMT R11, RZ, 0x7610, R11 ;  /* 0x00007610ff0b7816 */ /* 0x000fc4000000000b */
[----:B------:R-:W-:Y:S02]  /*04f0*/  PRMT R10, RZ, 0x7610, R10 ;  /* 0x00007610ff0a7816 */ /* 0x000fe4000000000a */
[----:B0-----:R-:W-:Y:S02]  /*0500*/  ISETP.GE.AND P0, PT, R9, R8, PT ;  /* 0x000000080900720c */ /* 0x001fe40003f06270 */
[----:B------:R-:W-:-:S11]  /*0510*/  MOV R23, R9 ;  /* 0x0000000900177202 */ /* 0x000fd60000000f00 */
[----:B------:R-:W-:Y:S01]  /*0520*/  @!P0 IMAD.IADD R17, R0, 0x1, R23 ;  /* 0x0000000100118824 */ /* 0x000fe200078e0217 */
[----:B------:R-:W-:-:S04]  /*0530*/  @!P0 IADD3 R23, R23, 0x80, RZ ;  /* 0x0000008017178810 */ /* 0x000fc80007ffe0ff */
[----:B------:R-:W-:-:S13]  /*0540*/  ISETP.GE.AND P2, PT, R23, R8, PT ;  /* 0x000000081700720c */ /* 0x000fda0003f46270 */
[----:B------:R-:W-:Y:S01]  /*0550*/  @!P2 IMAD.IADD R4, R0, 0x1, R23 ;  /* 0x000000010004a824 */ /* 0x000fe200078e0217 */
[----:B------:R-:W-:Y:S01]  /*0560*/  @!P2 IADD3 R23, R23, 0x80, RZ ;  /* 0x000000801717a810 */ /* 0x000fe20007ffe0ff */
[----:B------:R-:W-:-:S03]  /*0570*/  @!P2 IMAD.MOV.U32 R5, RZ, RZ, 0x2 ;  /* 0x00000002ff05a424 */ /* 0x000fc600078e00ff */
[----:B------:R-:W-:Y:S01]  /*0580*/  ISETP.GE.AND P3, PT, R23, R8, PT ;  /* 0x000000081700720c */ /* 0x000fe20003f66270 */
[----:B------:R-:W-:Y:S01]  /*0590*/  @!P2 IMAD.WIDE.U32 R2, R4, R5, c[0x0][0x180] ;  /* 0x000060000402a625 */ /* 0x000fe200078e0005 */
[----:B------:R-:W-:-:S03]  /*05a0*/  PRMT R16, RZ, 0x7610, R16 ;  /* 0x00007610ff107816 */ /* 0x000fc60000000010 */
[----:B------:R-:W-:Y:S01]  /*05b0*/  @!P2 IMAD.WIDE.U32 R4, R4, R5, c[0x0][0x188] ;  /* 0x000062000404a625 */ /* 0x000fe200078e0005 */
[----:B------:R-:W-:Y:S01]  /*05c0*/  PRMT R15, RZ, 0x7610, R15 ;  /* 0x00007610ff0f7816 */ /* 0x000fe2000000000f */
[----:B------:R0:W5:Y:S01]  /*05d0*/  @!P2 LDG.E.U16 R10, [R2.64] ;  /* 0x00000004020aa981 */ /* 0x000162000c1e1500 */
[----:B------:R-:W-:-:S03]  /*05e0*/  PRMT R14, RZ, 0x7610, R14 ;  /* 0x00007610ff0e7816 */ /* 0x000fc6000000000e */
[----:B------:R1:W5:Y:S02]  /*05f0*/  @!P2 LDG.E.U16 R11, [R4.64] ;  /* 0x00000004040ba981 */ /* 0x000364000c1e1500 */
[----:B------:R-:W-:Y:S01]  /*0600*/  @!P3 IMAD.IADD R20, R0, 0x1, R23 ;  /* 0x000000010014b824 */ /* 0x000fe200078e0217 */
[----:B------:R-:W-:Y:S01]  /*0610*/  @!P3 IADD3 R23, R23, 0x80, RZ ;  /* 0x000000801717b810 */ /* 0x000fe20007ffe0ff */
[----:B------:R-:W-:-:S03]  /*0620*/  @!P3 IMAD.MOV.U32 R21, RZ, RZ, 0x2 ;  /* 0x00000002ff15b424 */ /* 0x000fc600078e00ff */
[----:B------:R-:W-:Y:S01]  /*0630*/  ISETP.GE.AND P4, PT, R23, R8, PT ;  /* 0x000000081700720c */ /* 0x000fe20003f86270 */
[----:B------:R-:W-:-:S04]  /*0640*/  @!P3 IMAD.WIDE.U32 R6, R20, R21, c[0x0][0x180] ;  /* 0x000060001406b625 */ /* 0x000fc800078e0015 */
[----:B------:R-:W-:Y:S01]  /*0650*/  @!P3 IMAD.WIDE.U32 R20, R20, R21, c[0x0][0x188] ;  /* 0x000062001414b625 */ /* 0x000fe200078e0015 */
[----:B------:R2:W5:Y:S04]  /*0660*/  @!P3 LDG.E.U16 R12, [R6.64] ;  /* 0x00000004060cb981 */ /* 0x000568000c1e1500 */
[----:B------:R3:W5:Y:S03]  /*0670*/  @!P3 LDG.E.U16 R13, [R20.64] ;  /* 0x00000004140db981 */ /* 0x000766000c1e1500 */
[----:B------:R-:W-:Y:S02]  /*0680*/  @!P4 IADD3 R19, R0, R23, RZ ;  /* 0x000000170013c210 */ /* 0x000fe40007ffe0ff */
[----:B------:R-:W-:-:S04]  /*0690*/  @!P4 IADD3 R23, R23, 0x80, RZ ;  /* 0x000000801717c810 */ /* 0x000fc80007ffe0ff */
[----:B------:R-:W-:-:S13]  /*06a0*/  ISETP.GE.AND P5, PT, R23, R8, PT ;  /* 0x000000081700720c */ /* 0x000fda0003fa6270 */
[----:B------:R-:W-:Y:S01]  /*06b0*/  @!P5 IMAD.IADD R18, R0, 0x1, R23 ;  /* 0x000000010012d824 */ /* 0x000fe200078e0217 */
[----:B------:R-:W-:-:S04]  /*06c0*/  @!P5 IADD3 R23, R23, 0x80, RZ ;  /* 0x000000801717d810 */ /* 0x000fc80007ffe0ff */
[----:B------:R-:W-:Y:S01]  /*06d0*/  ISETP.GE.AND P1, PT, R23, R8, PT ;  /* 0x000000081700720c */ /* 0x000fe20003f26270 */
[----:B------:R-:W-:-:S12]  /*06e0*/  @!P5 IMAD.MOV.U32 R25, RZ, RZ, 0x2 ;  /* 0x00000002ff19d424 */ /* 0x000fd800078e00ff */
[----:B------:R-:W-:Y:S01]  /*06f0*/  @!P1 IMAD.IADD R27, R0, 0x1, R23 ;  /* 0x00000001001b9824 */ /* 0x000fe200078e0217 */
[----:B------:R-:W-:-:S04]  /*0700*/  @!P1 IADD3 R23, R23, 0x80, RZ ;  /* 0x0000008017179810 */ /* 0x000fc80007ffe0ff */
[----:B------:R-:W-:Y:S01]  /*0710*/  ISETP.GE.AND P3, PT, R23, R8, PT ;  /* 0x000000081700720c */ /* 0x000fe20003f66270 */
[----:B--2---:R-:W-:Y:S01]  /*0720*/  @!P5 IMAD.WIDE.U32 R6, R18, R25, c[0x0][0x180] ;  /* 0x000060001206d625 */ /* 0x004fe200078e0019 */
[----:B------:R-:W-:-:S04]  /*0730*/  @!P4 MOV R22, 0x2 ;  /* 0x000000020016c802 */ /* 0x000fc80000000f00 */
[----:B------:R2:W5:Y:S01]  /*0740*/  @!P5 LDG.E.U16 R16, [R6.64] ;  /* 0x000000040610d981 */ /* 0x000562000c1e1500 */
[----:B-1----:R-:W-:Y:S01]  /*0750*/  @!P4 IMAD.WIDE.U32 R4, R19, R22, c[0x0][0x188] ;  /* 0x000062001304c625 */ /* 0x002fe200078e0016 */
[----:B------:R-:W-:-:S03]  /*0760*/  PRMT R26, RZ, 0x7610, R26 ;  /* 0x00007610ff1a7816 */ /* 0x000fc6000000001a */
[----:B0-----:R-:W-:Y:S01]  /*0770*/  @!P4 IMAD.WIDE.U32 R2, R19, R22, c[0x0][0x180] ;  /* 0x000060001302c625 */ /* 0x001fe200078e0016 */
[----:B------:R0:W5:Y:S01]  /*0780*/  @!P4 LDG.E.U16 R15, [R4.64] ;  /* 0x00000004040fc981 */ /* 0x000162000c1e1500 */
[----:B------:R-:W-:Y:S02]  /*0790*/  @!P3 IADD3 R29, R0, R23, RZ ;  /* 0x00000017001db210 */ /* 0x000fe40007ffe0ff */
[----:B--2---:R-:W-:Y:S01]  /*07a0*/  @!P3 IMAD.MOV.U32 R6, RZ, RZ, 0x2 ;  /* 0x00000002ff06b424 */ /* 0x004fe200078e00ff */
[----:B------:R1:W5:Y:S01]  /*07b0*/  @!P4 LDG.E.U16 R14, [R2.64] ;  /* 0x00000004020ec981 */ /* 0x000362000c1e1500 */
[----:B------:R-:W-:Y:S02]  /*07c0*/  @!P1 IMAD.MOV.U32 R28, RZ, RZ, 0x2 ;  /* 0x00000002ff1c9424 */ /* 0x000fe400078e00ff */
[----:B0-----:R-:W-:-:S04]  /*07d0*/  @!P3 IMAD.WIDE.U32 R4, R29, R6, c[0x0][0x180] ;  /* 0x000060001d04b625 */ /* 0x001fc800078e0006 */
[----:B------:R-:W-:Y:S01]  /*07e0*/  @!P5 IMAD.WIDE.U32 R18, R18, R25, c[0x0][0x188] ;  /* 0x000062001212d625 */ /* 0x000fe200078e0019 */
[----:B------:R-:W-:Y:S01]  /*07f0*/  PRMT R25, RZ, 0x7610, R25 ;  /* 0x00007610ff197816 */ /* 0x000fe20000000019 */
[----:B------:R0:W5:Y:S02]  /*0800*/  @!P3 LDG.E.U16 R26, [R4.64] ;  /* 0x00000004041ab981 */ /* 0x000164000c1e1500 */
[----:B---3--:R-:W-:-:S04]  /*0810*/  @!P1 IMAD.WIDE.U32 R20, R27, R28, c[0x0][0x180] ;  /* 0x000060001b149625 */ /* 0x008fc800078e001c */
[----:B-1----:R-:W-:Y:S01]  /*0820*/  @!P1 IMAD.WIDE.U32 R2, R27, R28, c[0x0][0x188] ;  /* 0x000062001b029625 */ /* 0x002fe200078e001c */
[----:B------:R-:W-:-:S03]  /*0830*/  PRMT R27, RZ, 0x7610, R27 ;  /* 0x00007610ff1b7816 */ /* 0x000fc6000000001b */
[----:B------:R-:W-:Y:S01]  /*0840*/  @!P3 IMAD.WIDE.U32 R6, R29, R6, c[0x0][0x188] ;  /* 0x000062001d06b625 */ /* 0x000fe200078e0006 */
[----:B0-----:R-:W-:Y:S01]  /*0850*/  @!P0 MOV R4, 0x2 ;  /* 0x0000000200048802 */ /* 0x001fe20000000f00 */
[----:B------:R0:W5:Y:S01]  /*0860*/  @!P1 LDG.E.U16 R25, [R2.64] ;  /* 0x0000000402199981 */ /* 0x000162000c1e1500 */
[----:B------:R-:W-:-:S03]  /*0870*/  PRMT R29, RZ, 0x7610, R29 ;  /* 0x00007610ff1d7816 */ /* 0x000fc6000000001d */
[----:B------:R1:W5:Y:S01]  /*0880*/  @!P3 LDG.E.U16 R27, [R6.64] ;  /* 0x00000004061bb981 */ /* 0x000362000c1e1500 */
[----:B0-----:R-:W-:Y:S01]  /*0890*/  @!P0 IMAD.WIDE.U32 R2, R17, R4, c[0x0][0x180] ;  /* 0x0000600011028625 */ /* 0x001fe200078e0004 */
[----:B-1----:R-:W-:-:S03]  /*08a0*/  PRMT R6, RZ, 0x7610, R6 ;  /* 0x00007610ff067816 */ /* 0x002fc60000000006 */
[----:B------:R-:W-:Y:S01]  /*08b0*/  @!P0 IMAD.WIDE.U32 R4, R17, R4, c[0x0][0x188] ;  /* 0x0000620011048625 */ /* 0x000fe200078e0004 */
[----:B------:R0:W5:Y:S04]  /*08c0*/  @!P0 LDG.E.U16 R29, [R2.64] ;  /* 0x00000004021d8981 */ /* 0x000168000c1e1500 */
[----:B------:R0:W5:Y:S01]  /*08d0*/  @!P0 LDG.E.U16 R6, [R4.64] ;  /* 0x0000000404068981 */ /* 0x000162000c1e1500 */
[----:B------:R-:W-:-:S04]  /*08e0*/  @!P3 IADD3 R23, R23, 0x80, RZ ;  /* 0x000000801717b810 */ /* 0x000fc80007ffe0ff */
[----:B------:R-:W-:Y:S02]  /*08f0*/  ISETP.GE.AND P2, PT, R23, R8, PT ;  /* 0x000000081700720c */ /* 0x000fe40003f46270 */
[----:B------:R-:W-:Y:S02]  /*0900*/  PRMT R22, RZ, 0x7610, R22 ;  /* 0x00007610ff167816 */ /* 0x000fe40000000016 */
[----:B------:R-:W-:-:S04]  /*0910*/  PRMT R24, RZ, 0x7610, R24 ;  /* 0x00007610ff187816 */ /* 0x000fc80000000018 */
[----:B------:R1:W5:Y:S04]  /*0920*/  @!P5 LDG.E.U16 R22, [R18.64] ;  /* 0x000000041216d981 */ /* 0x000368000c1e1500 */
[----:B------:R2:W5:Y:S01]  /*0930*/  @!P1 LDG.E.U16 R24, [R20.64] ;  /* 0x0000000414189981 */ /* 0x000562000c1e1500 */
[----:B------:R-:W-:Y:S02]  /*0940*/  @!P2 IMAD.IADD R23, R0, 0x1, R23 ;  /* 0x000000010017a824 */ /* 0x000fe400078e0217 */
[----:B------:R-:W-:-:S04]  /*0950*/  @!P2 IMAD.MOV.U32 R28, RZ, RZ, 0x2 ;  /* 0x00000002ff1ca424 */ /* 0x000fc800078e00ff */
[----:B-1----:R-:W-:-:S04]  /*0960*/  @!P2 IMAD.WIDE.U32 R18, R23, R28, c[0x0][0x180] ;  /* 0x000060001712a625 */ /* 0x002fc800078e001c */
[----:B--2---:R-:W-:Y:S01]  /*0970*/  @!P2 IMAD.WIDE.U32 R20, R23, R28, c[0x0][0x188] ;  /* 0x000062001714a625 */ /* 0x004fe200078e001c */
[----:B------:R-:W-:Y:S02]  /*0980*/  PRMT R28, RZ, 0x7610, R28 ;  /* 0x00007610ff1c7816 */ /* 0x000fe4000000001c */
[----:B------:R-:W-:Y:S02]  /*0990*/  PRMT R23, RZ, 0x7610, R23 ;  /* 0x00007610ff177816 */ /* 0x000fe40000000017 */
[C---:B------:R-:W-:Y:S02]  /*09a0*/  IADD3 R7, R9.reuse, 0x100, RZ ;  /* 0x0000010009077810 */ /* 0x040fe40007ffe0ff */
[----:B------:R0:W5:Y:S01]  /*09b0*/  @!P2 LDG.E.U16 R28, [R18.64] ;  /* 0x00000004121ca981 */ /* 0x000162000c1e1500 */
[----:B------:R-:W-:-:S03]  /*09c0*/  IADD3 R17, R9, 0x200, RZ ;  /* 0x0000020009117810 */ /* 0x000fc60007ffe0ff */
[----:B------:R0:W5:Y:S01]  /*09d0*/  @!P2 LDG.E.U16 R23, [R20.64] ;  /* 0x000000041417a981 */ /* 0x000162000c1e1500 */
[-C--:B------:R-:W-:Y:S01]  /*09e0*/  ISETP.GE.AND P2, PT, R7, R8.reuse, PT ;  /* 0x000000080700720c */ /* 0x080fe20003f46270 */
[----:B------:R-:W-:Y:S01]  /*09f0*/  BSSY B0, `(.L_x_815) ;  /* 0x000000e000007945 */ /* 0x000fe20003800000 */
[----:B------:R-:W-:Y:S02]  /*0a00*/  IADD3 R7, R9, 0x180, RZ ;  /* 0x0000018009077810 */ /* 0x000fe40007ffe0ff */
[-C--:B------:R-:W-:Y:S02]  /*0a10*/  ISETP.GE.AND P4, PT, R17, R8.reuse, PT ;  /* 0x000000081100720c */ /* 0x080fe40003f86270 */
[----:B------:R-:W-:Y:S01]  /*0a20*/  ISETP.GE.AND P3, PT, R7, R8, PT ;  /* 0x000000080700720c */ /* 0x000fe20003f66270 */
[----:B------:R-:W-:Y:S07]  /*0a30*/  @P0 BRA `(.L_x_816) ;  /* 0x0000009000000947 */ /* 0x000fee0003800000 */
[----:B0-----:R-:W-:Y:S01]  /*0a40*/  IMAD.MOV.U32 R3, RZ, RZ, c[0x0][0x168] ;  /* 0x00005a00ff037624 */ /* 0x001fe200078e00ff */
[----:B-----5:R-:W-:Y:S02]  /*0a50*/  PRMT R29, RZ, 0x5410, R29 ;  /* 0x00005410ff1d7816 */ /* 0x020fe4000000001d */
[----:B------:R-:W-:-:S02]  /*0a60*/  PRMT R6, RZ, 0x5410, R6 ;  /* 0x00005410ff067816 */ /* 0x000fc40000000006 */
[C---:B------:R-:W-:Y:S01]  /*0a70*/  FSETP.GEU.FTZ.AND P1, PT, |R3|.reuse, 0.5, PT ;  /* 0x3f0000000300780b */ /* 0x040fe20003f3e200 */
[----:B------:R-:W-:Y:S02]  /*0a80*/  FADD.FTZ R3, -R3, 1 ;  /* 0x3f80000003037421 */ /* 0x000fe40000010100 */
[----:B------:R-:W-:-:S04]  /*0a90*/  FADD.FTZ R2, -R29, R6 ;  /* 0x000000061d027221 */ /* 0x000fc80000010100 */
[----:B------:R-:W-:-:S06]  /*0aa0*/  FFMA.FTZ R4, R2, c[0x0][0x168], R29 ;  /* 0x00005a0002047a23 */ /* 0x000fcc000001001d */
[----:B------:R-:W-:-:S05]  /*0ab0*/  @P1 FFMA.FTZ R4, R2, -R3, R6 ;  /* 0x8000000302041223 */ /* 0x000fca0000010006 */
[----:B------:R-:W-:Y:S02]  /*0ac0*/  F2FP.BF16.PACK_AB R4, RZ, R4 ;  /* 0x00000004ff04723e */ /* 0x000fe400000010ff */
.L_x_816:
[----:B------:R-:W-:Y:S05]  /*0ad0*/  BSYNC B0 ;  /* 0x0000000000007941 */ /* 0x000fea0003800000 */
.L_x_815:
[C---:B0-----:R-:W-:Y:S01]  /*0ae0*/  IADD3 R5, R9.reuse, 0x80, RZ ;  /* 0x0000008009057810 */ /* 0x041fe20007ffe0ff */
[----:B------:R-:W-:Y:S01]  /*0af0*/  BSSY B0, `(.L_x_817) ;  /* 0x0000011000007945 */ /* 0x000fe20003800000 */
[----:B------:R-:W-:Y:S02]  /*0b00*/  IADD3 R3, R9, 0x280, RZ ;  /* 0x0000028009037810 */ /* 0x000fe40007ffe0ff */
[-C--:B------:R-:W-:Y:S02]  /*0b10*/  ISETP.GE.AND P6, PT, R5, R8.reuse, PT ;  /* 0x000000080500720c */ /* 0x080fe40003fc6270 */
[----:B------:R-:W-:Y:S02]  /*0b20*/  IADD3 R7, R9, 0x300, RZ ;  /* 0x0000030009077810 */ /* 0x000fe40007ffe0ff */
[-C--:B------:R-:W-:Y:S02]  /*0b30*/  ISETP.GE.AND P5, PT, R3, R8.reuse, PT ;  /* 0x000000080300720c */ /* 0x080fe40003fa6270 */
[----:B------:R-:W-:-:S02]  /*0b40*/  ISETP.GE.AND P1, PT, R7, R8, PT ;  /* 0x000000080700720c */ /* 0x000fc40003f26270 */
[----:B------:R-:W-:-:S05]  /*0b50*/  IADD3 R3, R9, 0x380, RZ ;  /* 0x0000038009037810 */ /* 0x000fca0007ffe0ff */
[----:B------:R-:W-:Y:S05]  /*0b60*/  @P6 BRA `(.L_x_818) ;  /* 0x0000009000006947 */ /* 0x000fea0003800000 */
[----:B-----5:R-:W-:Y:S01]  /*0b70*/  IMAD.MOV.U32 R6, RZ, RZ, c[0x0][0x168] ;  /* 0x00005a00ff067624 */ /* 0x020fe200078e00ff */
[----:B------:R-:W-:Y:S02]  /*0b80*/  PRMT R10, RZ, 0x5410, R10 ;  /* 0x00005410ff0a7816 */ /* 0x000fe4000000000a */
[----:B------:R-:W-:Y:S01]  /*0b90*/  PRMT R11, RZ, 0x5410, R11 ;  /* 0x00005410ff0b7816 */ /* 0x000fe2000000000b */
[C---:B------:R-:W-:Y:S01]  /*0ba0*/  FADD.FTZ R7, -R6.reuse, 1 ;  /* 0x3f80000006077421 */ /* 0x040fe20000010100 */
[----:B------:R-:W-:-:S03]  /*0bb0*/  FSETP.GEU.FTZ.AND P6, PT, |R6|, 0.5, PT ;  /* 0x3f0000000600780b */ /* 0x000fc60003fde200 */
[----:B------:R-:W-:-:S04]  /*0bc0*/  FADD.FTZ R2, -R10, R11 ;  /* 0x0000000b0a027221 */ /* 0x000fc80000010100 */
[----:B------:R-:W-:-:S06]  /*0bd0*/  FFMA.FTZ R6, R2, c[0x0][0x168], R10 ;  /* 0x00005a0002067a23 */ /* 0x000fcc000001000a */
[----:B------:R-:W-:-:S05]  /*0be0*/  @P6 FFMA.FTZ R6, R2, -R7, R11 ;  /* 0x8000000702066223 */ /* 0x000fca000001000b */
[----:B------:R-:W-:Y:S02]  /*0bf0*/  F2FP.BF16.PACK_AB R6, RZ, R6 ;  /* 0x00000006ff06723e */ /* 0x000fe400000010ff */
.L_x_818:
[----:B------:R-:W-:Y:S05]  /*0c00*/  BSYNC B0 ;  /* 0x0000000000007941 */ /* 0x000fea0003800000 */
.L_x_817:
[----:B------:R-:W-:Y:S01]  /*0c10*/  ISETP.GE.AND P6, PT, R3, R8, PT ;  /* 0x000000080300720c */ /* 0x000fe20003fc6270 */
[----:B------:R-:W-:Y:S01]  /*0c20*/  @!P0 IMAD.IADD R2, R0, 0x1, R9 ;  /* 0x0000000100028824 */ /* 0x000fe200078e0209 */
[----:B------:R-:W-:Y:S01]  /*0c30*/  @!P0 MOV R3, 0x2 ;  /* 0x0000000200038802 */ /* 0x000fe20000000f00 */
[----:B------:R-:W-:Y:S04]  /*0c40*/  BSSY B0, `(.L_x_819) ;  /* 0x000000c000007945 */ /* 0x000fe80003800000 */
[----:B------:R-:W-:Y:S01]  /*0c50*/  @!P0 IMAD.WIDE.U32 R2, R2, R3, c[0x0][0x178] ;  /* 0x00005e0002028625 */ /* 0x000fe200078e0003 */
[----:B------:R-:W-:Y:S05]  /*0c60*/  @P2 BRA `(.L_x_820) ;  /* 0x0000009000002947 */ /* 0x000fea0003800000 */
[----:B-----5:R-:W-:Y:S01]  /*0c70*/  IMAD.MOV.U32 R10, RZ, RZ, c[0x0][0x168] ;  /* 0x00005a00ff0a7624 */ /* 0x020fe200078e00ff */
[----:B------:R-:W-:Y:S02]  /*0c80*/  PRMT R12, RZ, 0x5410, R12 ;  /* 0x00005410ff0c7816 */ /* 0x000fe4000000000c */
[----:B------:R-:W-:-:S02]  /*0c90*/  PRMT R13, RZ, 0x5410, R13 ;  /* 0x00005410ff0d7816 */ /* 0x000fc4000000000d */
[C---:B------:R-:W-:Y:S01]  /*0ca0*/  FSETP.GEU.FTZ.AND P2, PT, |R10|.reuse, 0.5, PT ;  /* 0x3f0000000a00780b */ /* 0x040fe20003f5e200 */
[----:B------:R-:W-:Y:S02]  /*0cb0*/  FADD.FTZ R10, -R10, 1 ;  /* 0x3f8000000a0a7421 */ /* 0x000fe40000010100 */
[----:B------:R-:W-:-:S04]  /*0cc0*/  FADD.FTZ R7, -R12, R13 ;  /* 0x0000000d0c077221 */ /* 0x000fc80000010100 */
[----:B------:R-:W-:-:S06]  /*0cd0*/  FFMA.FTZ R12, R7, c[0x0][0x168], R12 ;  /* 0x00005a00070c7a23 */ /* 0x000fcc000001000c */
[----:B------:R-:W-:-:S05]  /*0ce0*/  @P2 FFMA.FTZ R12, R7, -R10, R13 ;  /* 0x8000000a070c2223 */ /* 0x000fca000001000d */
[----:B------:R-:W-:Y:S02]  /*0cf0*/  F2FP.BF16.PACK_AB R7, RZ, R12 ;  /* 0x0000000cff07723e */ /* 0x000fe400000010ff */
.L_x_820:
[----:B------:R-:W-:Y:S05]  /*0d00*/  BSYNC B0 ;  /* 0x0000000000007941 */ /* 0x000fea0003800000 */
.L_x_819:
        /* <DEDUP_REMOVED lines=9> */
[----:B------:R-:W-:-:S05]  /*0da0*/  @P2 FFMA.FTZ R14, R10, -R11, R15 ;  /* 0x8000000b0a0e2223 */ /* 0x000fca000001000f */
[----:B------:R-:W-:Y:S02]  /*0db0*/  F2FP.BF16.PACK_AB R10, RZ, R14 ;  /* 0x0000000eff0a723e */ /* 0x000fe400000010ff */
.L_x_822:
[----:B------:R-:W-:Y:S05]  /*0dc0*/  BSYNC B0 ;  /* 0x0000000000007941 */ /* 0x000fea0003800000 */
.L_x_821:
        /* <DEDUP_REMOVED lines=11> */
.L_x_824:
[----:B------:R-:W-:Y:S05]  /*0e80*/  BSYNC B0 ;  /* 0x0000000000007941 */ /* 0x000fea0003800000 */
.L_x_823:
[----:B------:R-:W-:Y:S01]  /*0e90*/  BSSY B0, `(.L_x_825) ;  /* 0x000000b000007945 */ /* 0x000fe20003800000 */
[----:B------:R-:W-:Y:S05]  /*0ea0*/  @P5 BRA `(.L_x_826) ;  /* 0x0000009000005947 */ /* 0x000fea0003800000 */
[----:B-----5:R-:W-:Y:S02]  /*0eb0*/  MOV R13, c[0x0][0x168] ;  /* 0x00005a00000d7a02 */ /* 0x020fe40000000f00 */
[----:B------:R-:W-:Y:S02]  /*0ec0*/  PRMT R24, RZ, 0x5410, R24 ;  /* 0x00005410ff187816 */ /* 0x000fe40000000018 */
[C---:B------:R-:W-:Y:S01]  /*0ed0*/  FSETP.GEU.FTZ.AND P2, PT, |R13|.reuse, 0.5, PT ;  /* 0x3f0000000d00780b */ /* 0x040fe20003f5e200 */
[----:B------:R-:W-:Y:S01]  /*0ee0*/  FADD.FTZ R13, -R13, 1 ;  /* 0x3f8000000d0d7421 */ /* 0x000fe20000010100 */
[----:B------:R-:W-:-:S05]  /*0ef0*/  PRMT R25, RZ, 0x5410, R25 ;  /* 0x00005410ff197816 */ /* 0x000fca0000000019 */
[----:B------:R-:W-:-:S04]  /*0f00*/  FADD.FTZ R12, -R24, R25 ;  /* 0x00000019180c7221 */ /* 0x000fc80000010100 */
[C---:B------:R-:W-:Y:S02]  /*0f10*/  FFMA.FTZ R24, R12.reuse, c[0x0][0x168], R24 ;  /* 0x00005a000c187a23 */ /* 0x040fe40000010018 */
[----:B------:R-:W-:-:S05]  /*0f20*/  @P2 FFMA.FTZ R24, R12, -R13, R25 ;  /* 0x8000000d0c182223 */ /* 0x000fca0000010019 */
[----:B------:R-:W-:Y:S02]  /*0f30*/  F2FP.BF16.PACK_AB R12, RZ, R24 ;  /* 0x00000018ff0c723e */ /* 0x000fe400000010ff */
.L_x_826:
[----:B------:R-:W-:Y:S05]  /*0f40*/  BSYNC B0 ;  /* 0x0000000000007941 */ /* 0x000fea0003800000 */
.L_x_825:
        /* <DEDUP_REMOVED lines=11> */
.L_x_828:
[----:B------:R-:W-:Y:S05]  /*1000*/  BSYNC B0 ;  /* 0x0000000000007941 */ /* 0x000fea0003800000 */
.L_x_827:
        /* <DEDUP_REMOVED lines=11> */
.L_x_830:
[----:B------:R-:W-:Y:S05]  /*10c0*/  BSYNC B0 ;  /* 0x0000000000007941 */ /* 0x000fea0003800000 */
.L_x_829:
[----:B------:R-:W-:Y:S01]  /*10d0*/  @!P0 IMAD.MOV.U32 R9, RZ, RZ, R5 ;  /* 0x000000ffff098224 */ /* 0x000fe200078e0005 */
[----:B------:R0:W-:Y:S01]  /*10e0*/  @!P0 STG.E.U16 [R2.64], R4 ;  /* 0x0000000402008986 */ /* 0x0001e2000c101504 */
[----:B------:R-:W-:Y:S01]  /*10f0*/  BSSY B0, `(.L_x_831) ;  /* 0x000002d000007945 */ /* 0x000fe20003800000 */
[----:B------:R-:W-:Y:S02]  /*1100*/  BSSY B1, `(.L_x_832) ;  /* 0x0000025000017945 */ /* 0x000fe40003800000 */
[----:B------:R-:W-:-:S13]  /*1110*/  ISETP.GE.AND P0, PT, R9, R8, PT ;  /* 0x000000080900720c */ /* 0x000fda0003f06270 */
[----:B------:R-:W-:Y:S05]  /*1120*/  @P0 BRA `(.L_x_833) ;  /* 0x000000c000000947 */ /* 0x000fea0003800000 */
[----:B0-----:R-:W-:Y:S01]  /*1130*/  IADD3 R2, R0, R9, RZ ;  /* 0x0000000900027210 */ /* 0x001fe20007ffe0ff */
[----:B------:R-:W-:Y:S01]  /*1140*/  IMAD.MOV.U32 R3, RZ, RZ, 0x2 ;  /* 0x00000002ff037424 */ /* 0x000fe200078e00ff */
[----:B------:R-:W-:-:S03]  /*1150*/  IADD3 R9, R9, 0x80, RZ ;  /* 0x0000008009097810 */ /* 0x000fc60007ffe0ff */
[----:B------:R-:W-:Y:S01]  /*1160*/  IMAD.WIDE.U32 R2, R2, R3, c[0x0][0x178] ;  /* 0x00005e0002027625 */ /* 0x000fe200078e0003 */
[----:B------:R-:W-:-:S04]  /*1170*/  ISETP.GE.AND P0, PT, R9, R8, PT ;  /* 0x000000080900720c */ /* 0x000fc80003f06270 */
[----:B-----5:R0:W-:Y:S09]  /*1180*/  STG.E.U16 [R2.64], R6 ;  /* 0x0000000602007986 */ /* 0x0201f2000c101504 */
[----:B------:R-:W-:Y:S05]  /*1190*/  @P0 BRA `(.L_x_834) ;  /* 0x000000c000000947 */ /* 0x000fea0003800000 */
[----:B0-----:R-:W-:Y:S01]  /*11a0*/  IMAD.IADD R2, R0, 0x1, R9 ;  /* 0x0000000100027824 */ /* 0x001fe200078e0209 */
[----:B------:R-:W-:Y:S01]  /*11b0*/  IADD3 R9, R9, 0x80, RZ ;  /* 0x0000008009097810 */ /* 0x000fe20007ffe0ff */
[----:B------:R-:W-:-:S04]  /*11c0*/  IMAD.MOV.U32 R3, RZ, RZ, 0x2 ;  /* 0x00000002ff037424 */ /* 0x000fc800078e00ff */
[----:B------:R-:W-:-:S05]  /*11d0*/  IMAD.WIDE.U32 R2, R2, R3, c[0x0][0x178] ;  /* 0x00005e0002027625 */ /* 0x000fca00078e0003 */
[----:B------:R0:W-:Y:S02]  /*11e0*/  STG.E.U16 [R2.64], R7 ;  /* 0x0000000702007986 */ /* 0x0001e4000c101504 */
.L_x_833:
[----:B0-----:R-:W-:-:S13]  /*11f0*/  ISETP.GE.AND P0, PT, R9, R8, PT ;  /* 0x000000080900720c */ /* 0x001fda0003f06270 */
[----:B------:R-:W-:Y:S05]  /*1200*/  @P0 BRA `(.L_x_835) ;  /* 0x000000c000000947 */ /* 0x000fea0003800000 */
[----:B------:R-:W-:Y:S01]  /*1210*/  IADD3 R2, R0, R9, RZ ;  /* 0x0000000900027210 */ /* 0x000fe20007ffe0ff */
[----:B------:R-:W-:Y:S01]  /*1220*/  IMAD.MOV.U32 R3, RZ, RZ, 0x2 ;  /* 0x00000002ff037424 */ /* 0x000fe200078e00ff */
[----:B------:R-:W-:-:S03]  /*1230*/  IADD3 R9, R9, 0x80, RZ ;  /* 0x0000008009097810 */ /* 0x000fc60007ffe0ff */
[----:B------:R-:W-:-:S05]  /*1240*/  IMAD.WIDE.U32 R2, R2, R3, c[0x0][0x178] ;  /* 0x00005e0002027625 */ /* 0x000fca00078e0003 */
[----:B-----5:R0:W-:Y:S02]  /*1250*/  STG.E.U16 [R2.64], R10 ;  /* 0x0000000a02007986 */ /* 0x0201e4000c101504 */
.L_x_834:
[----:B------:R-:W-:-:S13]  /*1260*/  ISETP.GE.AND P0, PT, R9, R8, PT ;  /* 0x000000080900720c */ /* 0x000fda0003f06270 */
[----:B------:R-:W-:Y:S05]  /*1270*/  @P0 BRA `(.L_x_836) ;  /* 0x000000d000000947 */ /* 0x000fea0003800000 */
[----:B0-----:R-:W-:Y:S01]  /*1280*/  IMAD.IADD R2, R0, 0x1, R9 ;  /* 0x0000000100027824 */ /* 0x001fe200078e0209 */
[----:B------:R-:W-:Y:S01]  /*1290*/  IADD3 R9, R9, 0x80, RZ ;  /* 0x0000008009097810 */ /* 0x000fe20007ffe0ff */
[----:B------:R-:W-:-:S04]  /*12a0*/  IMAD.MOV.U32 R3, RZ, RZ, 0x2 ;  /* 0x00000002ff037424 */ /* 0x000fc800078e00ff */
[----:B------:R-:W-:-:S05]  /*12b0*/  IMAD.WIDE.U32 R2, R2, R3, c[0x0][0x178] ;  /* 0x00005e0002027625 */ /* 0x000fca00078e0003 */
[----:B------:R0:W-:Y:S02]  /*12c0*/  STG.E.U16 [R2.64], R11 ;  /* 0x0000000b02007986 */ /* 0x0001e4000c101504 */
.L_x_835:
[----:B------:R-:W-:-:S13]  /*12d0*/  ISETP.GE.AND P0, PT, R9, R8, PT ;  /* 0x000000080900720c */ /* 0x000fda0003f06270 */
[----:B------:R-:W-:Y:S01]  /*12e0*/  @P0 BREAK B1 ;  /* 0x0000000000010942 */ /* 0x000fe20003800000 */
[----:B------:R-:W-:Y:S05]  /*12f0*/  @P0 BRA `(.L_x_837) ;  /* 0x000000c000000947 */ /* 0x000fea0003800000 */
[----:B0-----:R-:W-:Y:S01]  /*1300*/  IADD3 R2, R0, R9, RZ ;  /* 0x0000000900027210 */ /* 0x001fe20007ffe0ff */
[----:B------:R-:W-:Y:S01]  /*1310*/  IMAD.MOV.U32 R3, RZ, RZ, 0x2 ;  /* 0x00000002ff037424 */ /* 0x000fe200078e00ff */
[----:B------:R-:W-:-:S03]  /*1320*/  IADD3 R9, R9, 0x80, RZ ;  /* 0x0000008009097810 */ /* 0x000fc60007ffe0ff */
[----:B------:R-:W-:-:S05]  /*1330*/  IMAD.WIDE.U32 R2, R2, R3, c[0x0][0x178] ;  /* 0x00005e0002027625 */ /* 0x000fca00078e0003 */
[----:B-----5:R0:W-:Y:S02]  /*1340*/  STG.E.U16 [R2.64], R12 ;  /* 0x0000000c02007986 */ /* 0x0201e4000c101504 */
.L_x_836:
[----:B------:R-:W-:Y:S05]  /*1350*/  BSYNC B1 ;  /* 0x0000000000017941 */ /* 0x000fea0003800000 */
.L_x_832:
[----:B------:R-:W-:-:S13]  /*1360*/  ISETP.GE.AND P0, PT, R9, R8, PT ;  /* 0x000000080900720c */ /* 0x000fda0003f06270 */
[----:B0-----:R-:W-:Y:S01]  /*1370*/  @!P0 IMAD.IADD R2, R0, 0x1, R9 ;  /* 0x0000000100028824 */ /* 0x001fe200078e0209 */
[----:B------:R-:W-:Y:S01]  /*1380*/  @!P0 IADD3 R9, R9, 0x80, RZ ;  /* 0x0000008009098810 */ /* 0x000fe20007ffe0ff */
[----:B------:R-:W-:-:S04]  /*1390*/  @!P0 IMAD.MOV.U32 R3, RZ, RZ, 0x2 ;  /* 0x00000002ff038424 */ /* 0x000fc800078e00ff */
[----:B------:R-:W-:-:S05]  /*13a0*/  @!P0 IMAD.WIDE.U32 R2, R2, R3, c[0x0][0x178] ;  /* 0x00005e0002028625 */ /* 0x000fca00078e0003 */
[----:B------:R0:W-:Y:S02]  /*13b0*/  @!P0 STG.E.U16 [R2.64], R13 ;  /* 0x0000000d02008986 */ /* 0x0001e4000c101504 */
.L_x_837:
[----:B------:R-:W-:Y:S05]  /*13c0*/  BSYNC B0 ;  /* 0x0000000000007941 */ /* 0x000fea0003800000 */
.L_x_831:
[----:B------:R-:W-:Y:S01]  /*13d0*/  WARPSYNC 0xffffffff ;  /* 0xffffffff00007948 */ /* 0x000fe20003800000 */
[----:B------:R-:W-:-:S13]  /*13e0*/  ISETP.GE.AND P0, PT, R9, R8, PT ;  /* 0x000000080900720c */ /* 0x000fda0003f06270 */
[----:B------:R-:W-:Y:S05]  /*13f0*/  @P0 EXIT ;  /* 0x000000000000094d */ /* 0x000fea0003800000 */
[----:B0-----:R-:W-:Y:S01]  /*1400*/  IADD3 R2, R0, R9, RZ ;  /* 0x0000000900027210 */ /* 0x001fe20007ffe0ff */
[----:B------:R-:W-:-:S04]  /*1410*/  IMAD.MOV.U32 R3, RZ, RZ, 0x2 ;  /* 0x00000002ff037424 */ /* 0x000fc800078e00ff */
[----:B------:R-:W-:-:S05]  /*1420*/  IMAD.WIDE.U32 R2, R2, R3, c[0x0][0x178] ;  /* 0x00005e0002027625 */ /* 0x000fca00078e0003 */
[----:B-----5:R-:W-:Y:S01]  /*1430*/  STG.E.U16 [R2.64], R14 ;  /* 0x0000000e02007986 */ /* 0x020fe2000c101504 */
[----:B------:R-:W-:Y:S05]  /*1440*/  EXIT ;  /* 0x000000000000794d */ /* 0x000fea0003800000 */
.L_x_838:
        /* <DEDUP_REMOVED lines=11> */
.L_x_7594:


//--------------------- .text._ZN2at6native29vectorized_elementwise_kernelILi4EZZZNS0_44_GLOBAL__N__40a83637_7_Lerp_cu_1520ed90_301318lerp_scalar_kernelERNS_18TensorIteratorBaseERKN3c106ScalarEENKUlvE0_clEvENKUlvE2_clEvEUlNS5_8BFloat16ESB_E_St5arrayIPcLm3EEEEviT0_T1_ --------------------------
	.section	.text._ZN2at6native29vectorized_elementwise_kernelILi4EZZZNS0_44_GLOBAL__N__40a83637_7_Lerp_cu_1520ed90_301318lerp_scalar_kernelERNS_18TensorIteratorBaseERKN3c106ScalarEENKUlvE0_clEvENKUlvE2_clEvEUlNS5_8BFloat16ESB_E_St5arrayIPcLm3EEEEviT0_T1_,"ax",@progbits
	.sectioninfo	@"SHI_REGISTERS=32"
	.align	128
        .global         _ZN2at6native29vectorized_elementwise_kernelILi4EZZZNS0_44_GLOBAL__N__40a83637_7_Lerp_cu_1520ed90_301318lerp_scalar_kernelERNS_18TensorIteratorBaseERKN3c106ScalarEENKUlvE0_clEvENKUlvE2_clEvEUlNS5_8BFloat16ESB_E_St5arrayIPcLm3EEEEviT0_T1_
        .type           _ZN2at6native29vectorized_elementwise_kernelILi4EZZZNS0_44_GLOBAL__N__40a83637_7_Lerp_cu_1520ed90_301318lerp_scalar_kernelERNS_18TensorIteratorBaseERKN3c106ScalarEENKUlvE0_clEvENKUlvE2_clEvEUlNS5_8BFloat16ESB_E_St5arrayIPcLm3EEEEviT0_T1_,@function
        .size           _ZN2at6native29vectorized_elementwise_kernelILi4EZZZNS0_44_GLOBAL__N__40a83637_7_Lerp_cu_1520ed90_301318lerp_scalar_kernelERNS_18TensorIteratorBaseERKN3c106ScalarEENKUlvE0_clEvENKUlvE2_clEvEUlNS5_8BFloat16ESB_E_St5arrayIPcLm3EEEEviT0_T1_,(.L_x_7595 - _ZN2at6native29vectorized_elementwise_kernelILi4EZZZNS0_44_GLOBAL__N__40a83637_7_Lerp_cu_1520ed90_301318lerp_scalar_kernelERNS_18TensorIteratorBaseERKN3c106ScalarEENKUlvE0_clEvENKUlvE2_clEvEUlNS5_8BFloat16ESB_E_St5arrayIPcLm3EEEEviT0_T1_)
        .other          _ZN2at6native29vectorized_elementwise_kernelILi4EZZZNS0_44_GLOBAL__N__40a83637_7_Lerp_cu_1520ed90_301318lerp_scalar_kernelERNS_18TensorIteratorBaseERKN3c106ScalarEENKUlvE0_clEvENKUlvE2_clEvEUlNS5_8BFloat16ESB_E_St5arrayIPcLm3EEEEviT0_T1_,@"STO_CUDA_ENTRY STV_DEFAULT"
_ZN2at6native29vectorized_elementwise_kernelILi4EZZZNS0_44_GLOBAL__N__40a83637_7_Lerp_cu_1520ed90_301318lerp_scalar_kernelERNS_18TensorIteratorBaseERKN3c106ScalarEENKUlvE0_clEvENKUlvE2_clEvEUlNS5_8BFloat16ESB_E_St5arrayIPcLm3EEEEviT0_T1_:
.text._ZN2at6native29vectorized_elementwise_kernelILi4EZZZNS0_44_GLOBAL__N__40a83637_7_Lerp_cu_1520ed90_301318lerp_scalar_kernelERNS_18TensorIteratorBaseERKN3c106ScalarEENKUlvE0_clEvENKUlvE2_clEvEUlNS5_8BFloat16ESB_E_St5arrayIPcLm3EEEEviT0_T1_:
        /* <DEDUP_REMOVED lines=13> */
[----:B------:R0:W2:Y:S04]  /*00d0*/  LDG.E.64 R14, [R10.64] ;  /* 0x000000040a0e7981 */ /* 0x0000a8000c1e1b00 */
[----:B------:R-:W3:Y:S04]  /*00e0*/  LDG.E.64 R8, [R12.64] ;  /* 0x000000040c087981 */ /* 0x000ee8000c1e1b00 */
[----:B------:R3:W4:Y:S04]  /*00f0*/  LDG.E.64 R4, [R12.64+0x400] ;  /* 0x000400040c047981 */ /* 0x000728000c1e1b00 */
[----:B------:R0:W5:Y:S01]  /*0100*/  LDG.E.64 R2, [R10.64+0x400] ;  /* 0x000400040a027981 */ /* 0x000162000c1e1b00 */
[----:B------:R-:W-:-:S05]  /*0110*/  IMAD.MOV.U32 R17, RZ, RZ, c[0x0][0x168] ;  /* 0x00005a00ff117624 */ /* 0x000fca00078e00ff */
[C---:B------:R-:W-:Y:S01]  /*0120*/  FSETP.GEU.FTZ.AND P0, PT, |R17|.reuse, 0.5, PT ;  /* 0x3f0000001100780b */ /* 0x040fe20003f1e200 */
[----:B0-----:R-:W-:Y:S01]  /*0130*/  FADD.FTZ R10, -R17, 1 ;  /* 0x3f800000110a7421 */ /* 0x001fe20000010100 */
[----:B--2---:R-:W-:Y:S02]  /*0140*/  PRMT R11, RZ, 0x5410, R14 ;  /* 0x00005410ff0b7816 */ /* 0x004fe4000000000e */
[--C-:B------:R-:W-:Y:S02]  /*0150*/  PRMT R16, RZ, 0x5410, R15.reuse ;  /* 0x00005410ff107816 */ /* 0x100fe4000000000f */
[----:B------:R-:W-:Y:S02]  /*0160*/  PRMT R18, RZ, 0x7610, R15 ;  /* 0x00007610ff127816 */ /* 0x000fe4000000000f */
[----:B---3--:R-:W-:Y:S02]  /*0170*/  PRMT R13, RZ, 0x5410, R8 ;  /* 0x00005410ff0d7816 */ /* 0x008fe40000000008 */
[----:B------:R-:W-:-:S02]  /*0180*/  PRMT R12, RZ, 0x7610, R14 ;  /* 0x00007610ff0c7816 */ /* 0x000fc4000000000e */
[----:B------:R-:W-:Y:S02]  /*0190*/  PRMT R15, RZ, 0x7610, R8 ;  /* 0x00007610ff0f7816 */ /* 0x000fe40000000008 */
[--C-:B------:R-:W-:Y:S02]  /*01a0*/  PRMT R19, RZ, 0x5410, R9.reuse ;  /* 0x00005410ff137816 */ /* 0x100fe40000000009 */
[----:B------:R-:W-:Y:S01]  /*01b0*/  PRMT R23, RZ, 0x7610, R9 ;  /* 0x00007610ff177816 */ /* 0x000fe20000000009 */
[----:B------:R-:W-:Y:S02]  /*01c0*/  FADD.FTZ R14, -R11, R13 ;  /* 0x0000000d0b0e7221 */ /* 0x000fe40000010100 */
[----:B------:R-:W-:Y:S02]  /*01d0*/  FADD.FTZ R17, -R12, R15 ;  /* 0x0000000f0c117221 */ /* 0x000fe40000010100 */
[----:B------:R-:W-:Y:S02]  /*01e0*/  FADD.FTZ R21, -R16, R19 ;  /* 0x0000001310157221 */ /* 0x000fe40000010100 */
[----:B------:R-:W-:-:S02]  /*01f0*/  FADD.FTZ R25, -R18, R23 ;  /* 0x0000001712197221 */ /* 0x000fc40000010100 */
[----:B------:R-:W-:Y:S02]  /*0200*/  FFMA.FTZ R8, R14, c[0x0][0x168], R11 ;  /* 0x00005a000e087a23 */ /* 0x000fe4000001000b */
[----:B------:R-:W-:Y:S02]  /*0210*/  FFMA.FTZ R9, R17, c[0x0][0x168], R12 ;  /* 0x00005a0011097a23 */ /* 0x000fe4000001000c */
[C---:B------:R-:W-:Y:S01]  /*0220*/  @P0 FFMA.FTZ R8, -R10.reuse, R14, R13 ;  /* 0x0000000e0a080223 */ /* 0x040fe2000001010d */
[----:B----4-:R-:W-:Y:S01]  /*0230*/  PRMT R14, RZ, 0x5410, R4 ;  /* 0x00005410ff0e7816 */ /* 0x010fe20000000004 */
[----:B------:R-:W-:Y:S01]  /*0240*/  FFMA.FTZ R11, R21, c[0x0][0x168], R16 ;  /* 0x00005a00150b7a23 */ /* 0x000fe20000010010 */
[----:B------:R-:W-:Y:S01]  /*0250*/  PRMT R4, RZ, 0x7610, R4 ;  /* 0x00007610ff047816 */ /* 0x000fe20000000004 */
[C---:B------:R-:W-:Y:S01]  /*0260*/  @P0 FFMA.FTZ R9, -R10.reuse, R17, R15 ;  /* 0x000000110a090223 */ /* 0x040fe2000001010f */
[----:B-----5:R-:W-:Y:S01]  /*0270*/  PRMT R15, RZ, 0x7610, R2 ;  /* 0x00007610ff0f7816 */ /* 0x020fe20000000002 */
[----:B------:R-:W-:Y:S01]  /*0280*/  FFMA.FTZ R12, R25, c[0x0][0x168], R18 ;  /* 0x00005a00190c7a23 */ /* 0x000fe20000010012 */
[----:B------:R-:W-:Y:S01]  /*0290*/  PRMT R13, RZ, 0x5410, R2 ;  /* 0x00005410ff0d7816 */ /* 0x000fe20000000002 */
[----:B------:R-:W-:Y:S01]  /*02a0*/  @P0 FFMA.FTZ R11, -R10, R21, R19 ;  /* 0x000000150a0b0223 */ /* 0x000fe20000010113 */
[----:B------:R-:W-:-:S02]  /*02b0*/  PRMT R16, RZ, 0x5410, R3 ;  /* 0x00005410ff107816 */ /* 0x000fc40000000003 */
[----:B------:R-:W-:Y:S02]  /*02c0*/  PRMT R18, RZ, 0x7610, R3 ;  /* 0x00007610ff127816 */ /* 0x000fe40000000003 */
[--C-:B------:R-:W-:Y:S02]  /*02d0*/  PRMT R17, RZ, 0x5410, R5.reuse ;  /* 0x00005410ff117816 */ /* 0x100fe40000000005 */
[----:B------:R-:W-:Y:S01]  /*02e0*/  PRMT R21, RZ, 0x7610, R5 ;  /* 0x00007610ff157816 */ /* 0x000fe20000000005 */
[----:B------:R-:W-:-:S04]  /*02f0*/  IMAD.WIDE.U32 R2, R0, R7, c[0x0][0x178] ;  /* 0x00005e0000027625 */ /* 0x000fc800078e0007 */
[----:B------:R-:W-:Y:S02]  /*0300*/  @P0 FFMA.FTZ R12, -R10, R25, R23 ;  /* 0x000000190a0c0223 */ /* 0x000fe40000010117 */
[----:B------:R-:W-:Y:S02]  /*0310*/  FADD.FTZ R7, -R15, R4 ;  /* 0x000000040f077221 */ /* 0x000fe40000010100 */
[----:B------:R-:W-:Y:S02]  /*0320*/  FADD.FTZ R5, -R13, R14 ;  /* 0x0000000e0d057221 */ /* 0x000fe40000010100 */
[----:B------:R-:W-:Y:S02]  /*0330*/  FADD.FTZ R19, -R16, R17 ;  /* 0x0000001110137221 */ /* 0x000fe40000010100 */
[----:B------:R-:W-:Y:S02]  /*0340*/  FADD.FTZ R23, -R18, R21 ;  /* 0x0000001512177221 */ /* 0x000fe40000010100 */
[----:B------:R-:W-:-:S02]  /*0350*/  FFMA.FTZ R0, R7, c[0x0][0x168], R15 ;  /* 0x00005a0007007a23 */ /* 0x000fc4000001000f */
[----:B------:R-:W-:Y:S02]  /*0360*/  FFMA.FTZ R13, R5, c[0x0][0x168], R13 ;  /* 0x00005a00050d7a23 */ /* 0x000fe4000001000d */
[----:B------:R-:W-:Y:S02]  /*0370*/  FFMA.FTZ R16, R19, c[0x0][0x168], R16 ;  /* 0x00005a0013107a23 */ /* 0x000fe40000010010 */
[----:B------:R-:W-:Y:S02]  /*0380*/  FFMA.FTZ R15, R23, c[0x0][0x168], R18 ;  /* 0x00005a00170f7a23 */ /* 0x000fe40000010012 */
[C---:B------:R-:W-:Y:S02]  /*0390*/  @P0 FFMA.FTZ R13, -R10.reuse, R5, R14 ;  /* 0x000000050a0d0223 */ /* 0x040fe4000001010e */
[C---:B------:R-:W-:Y:S02]  /*03a0*/  @P0 FFMA.FTZ R0, -R10.reuse, R7, R4 ;  /* 0x000000070a000223 */ /* 0x040fe40000010104 */
[----:B------:R-:W-:-:S02]  /*03b0*/  @P0 FFMA.FTZ R16, -R10, R19, R17 ;  /* 0x000000130a100223 */ /* 0x000fc40000010111 */
[----:B------:R-:W-:Y:S01]  /*03c0*/  @P0 FFMA.FTZ R15, -R10, R23, R21 ;  /* 0x000000170a0f0223 */ /* 0x000fe20000010115 */
[----:B------:R-:W-:Y:S01]  /*03d0*/  F2FP.BF16.PACK_AB R8, R9, R8 ;  /* 0x000000080908723e */ /* 0x000fe200000010ff */
[----:B------:R-:W-:Y:S01]  /*03e0*/  IMAD.WIDE R2, R6, 0x8, R2 ;  /* 0x0000000806027825 */ /* 0x000fe200078e0202 */
[----:B------:R-:W-:Y:S02]  /*03f0*/  F2FP.BF16.PACK_AB R9, R12, R11 ;  /* 0x0000000b0c09723e */ /* 0x000fe400000010ff */
[----:B------:R-:W-:Y:S02]  /*0400*/  F2FP.BF16.PACK_AB R14, R0, R13 ;  /* 0x0000000d000e723e */ /* 0x000fe400000010ff */
[----:B------:R-:W-:Y:S01]  /*0410*/  F2FP.BF16.PACK_AB R15, R15, R16 ;  /* 0x000000100f0f723e */ /* 0x000fe200000010ff */
[----:B------:R-:W-:Y:S04]  /*0420*/  STG.E.64 [R2.64], R8 ;  /* 0x0000000802007986 */ /* 0x000fe8000c101b04 */
[----:B------:R-:W-:Y:S01]  /*0430*/  STG.E.64 [R2.64+0x400], R14 ;  /* 0x0004000e02007986 */ /* 0x000fe2000c101b04 */
[----:B------:R-:W-:Y:S05]  /*0440*/  EXIT ;  /* 0x000000000000794d */ /* 0x000fea0003800000 */
.L_x_839:
[----:B------:R-:W0:Y:S01]  /*0450*/  S2R R9, SR_TID.X ;  /* 0x0000000000097919 */ /* 0x000e220000002100 */
[----:B------:R-:W-:-:S02]  /*0460*/  PRMT R12, RZ, 0x7610, R12 ;  /* 0x00007610ff0c7816 */ /* 0x000fc4000000000c */
[----:B------:R-:W-:Y:S02]  /*0470*/  PRMT R13, RZ, 0x7610, R13 ;  /* 0x00007610ff0d7816 */ /* 0x000fe4000000000d */
[----:B------:R-:W-:Y:S02]  /*0480*/  PRMT R11, RZ, 0x7610, R11 ;  /* 0x00007610ff0b7816 */ /* 0x000fe4000000000b */
        /* <DEDUP_REMOVED lines=94> */
.L_x_841:
[----:B------:R-:W-:Y:S05]  /*0a70*/  BSYNC B0 ;  /* 0x0000000000007941 */ /* 0x000fea0003800000 */
.L_x_840:
        /* <DEDUP_REMOVED lines=18> */
.L_x_843:
[----:B------:R-:W-:Y:S05]  /*0ba0*/  BSYNC B0 ;  /* 0x0000000000007941 */ /* 0x000fea0003800000 */
.L_x_842:
        /* <DEDUP_REMOVED lines=15> */
.L_x_845:
[----:B------:R-:W-:Y:S05]  /*0ca0*/  BSYNC B0 ;  /* 0x0000000000007941 */ /* 0x000fea0003800000 */
.L_x_844:
        /* <DEDUP_REMOVED lines=11> */
.L_x_847:
[----:B------:R-:W-:Y:S05]  /*0d60*/  BSYNC B0 ;  /* 0x0000000000007941 */ /* 0x000fea0003800000 */
.L_x_846:
        /* <DEDUP_REMOVED lines=11> */
.L_x_849:
[----:B------:R-:W-:Y:S05]  /*0e20*/  BSYNC B0 ;  /* 0x0000000000007941 */ /* 0x000fea0003800000 */
.L_x_848:
        /* <DEDUP_REMOVED lines=11> */
.L_x_851:
[----:B------:R-:W-:Y:S05]  /*0ee0*/  BSYNC B0 ;  /* 0x0000000000007941 */ /* 0x000fea0003800000 */
.L_x_850:
        /* <DEDUP_REMOVED lines=11> */
.L_x_853:
[----:B------:R-:W-:Y:S05]  /*0fa0*/  BSYNC B0 ;  /* 0x0000000000007941 */ /* 0x000fea0003800000 */
.L_x_852:
        /* <DEDUP_REMOVED lines=11> */
.L_x_855:
[----:B------:R-:W-:Y:S05]  /*1060*/  BSYNC B0 ;  /* 0x0000000000007941 */ /* 0x000fea0003800000 */
.L_x_854:
        /* <DEDUP_REMOVED lines=18> */
.L_x_858:
[----:B0-----:R-:W-:-:S13]  /*1190*/  ISETP.GE.AND P0, PT, R9, R8, PT ;  /* 0x000000080900720c */ /* 0x001fda0003f06270 */
[----:B------:R-:W-:Y:S05]  /*11a0*/  @P0 BRA `(.L_x_860) ;  /* 0x000000c000000947 */ /* 0x000fea0003800000 */
[----:B------:R-:W-:Y:S01]  /*11b0*/  IADD3 R2, R0, R9, RZ ;  /* 0x0000000900027210 */ /* 0x000fe20007ffe0ff */
[----:B------:R-:W-:Y:S01]  /*11c0*/  IMAD.MOV.U32 R3, RZ, RZ, 0x2 ;  /* 0x00000002ff037424 */ /* 0x000fe200078e00ff */
[----:B------:R-:W-:-:S03]  /*11d0*/  IADD3 R9, R9, 0x80, RZ ;  /* 0x0000008009097810 */ /* 0x000fc60007ffe0ff */
[----:B------:R-:W-:-:S05]  /*11e0*/  IMAD.WIDE.U32 R2, R2, R3, c[0x0][0x178] ;  /* 0x00005e0002027625 */ /* 0x000fca00078e0003 */
[----:B-----5:R0:W-:Y:S02]  /*11f0*/  STG.E.U16 [R2.64], R10 ;  /* 0x0000000a02007986 */ /* 0x0201e4000c101504 */
.L_x_859:
[----:B------:R-:W-:-:S13]  /*1200*/  ISETP.GE.AND P0, PT, R9, R8, PT ;  /* 0x000000080900720c */ /* 0x000fda0003f06270 */
[----:B------:R-:W-:Y:S05]  /*1210*/  @P0 BRA `(.L_x_861) ;  /* 0x000000d000000947 */ /* 0x000fea0003800000 */
[----:B0-----:R-:W-:Y:S01]  /*1220*/  IMAD.IADD R2, R0, 0x1, R9 ;  /* 0x0000000100027824 */ /* 0x001fe200078e0209 */
[----:B------:R-:W-:Y:S01]  /*1230*/  IADD3 R9, R9, 0x80, RZ ;  /* 0x0000008009097810 */ /* 0x000fe20007ffe0ff */
[----:B------:R-:W-:-:S04]  /*1240*/  IMAD.MOV.U32 R3, RZ, RZ, 0x2 ;  /* 0x00000002ff037424 */ /* 0x000fc800078e00ff */
[----:B------:R-:W-:-:S05]  /*1250*/  IMAD.WIDE.U32 R2, R2, R3, c[0x0][0x178] ;  /* 0x00005e0002027625 */ /* 0x000fca00078e0003 */
[----:B------:R0:W-:Y:S02]  /*1260*/  STG.E.U16 [R2.64], R11 ;  /* 0x0000000b02007986 */ /* 0x0001e4000c101504 */
.L_x_860:
        /* <DEDUP_REMOVED lines=8> */
.L_x_861:
[----:B------:R-:W-:Y:S05]  /*12f0*/  BSYNC B1 ;  /* 0x0000000000017941 */ /* 0x000fea0003800000 */
.L_x_857:
[----:B------:R-:W-:-:S13]  /*1300*/  ISETP.GE.AND P0, PT, R9, R8, PT ;  /* 0x000000080900720c */ /* 0x000fda0003f06270 */
[----:B0-----:R-:W-:Y:S01]  /*1310*/  @!P0 IMAD.IADD R2, R0, 0x1, R9 ;  /* 0x0000000100028824 */ /* 0x001fe200078e0209 */
[----:B------:R-:W-:Y:S01]  /*1320*/  @!P0 IADD3 R9, R9, 0x80, RZ ;  /* 0x0000008009098810 */ /* 0x000fe20007ffe0ff */
[----:B------:R-:W-:-:S04]  /*1330*/  @!P0 IMAD.MOV.U32 R3, RZ, RZ, 0x2 ;  /* 0x00000002ff038424 */ /* 0x000fc800078e00ff */
[----:B------:R-:W-:-:S05]  /*1340*/  @!P0 IMAD.WIDE.U32 R2, R2, R3, c[0x0][0x178] ;  /* 0x00005e0002028625 */ /* 0x000fca00078e0003 */
[----:B------:R0:W-:Y:S02]  /*1350*/  @!P0 STG.E.U16 [R2.64], R13 ;  /* 0x0000000d02008986 */ /* 0x0001e4000c101504 */
.L_x_862:
[----:B------:R-:W-:Y:S05]  /*1360*/  BSYNC B0 ;  /* 0x0000000000007941 */ /* 0x000fea0003800000 */
.L_x_856:
        /* <DEDUP_REMOVED lines=8> */
.L_x_863:
        /* <DEDUP_REMOVED lines=9> */
.L_x_7595:


//--------------------- .text._ZN2at6native29vectorized_elementwise_kernelILi8EZZZNS0_44_GLOBAL__N__40a83637_7_Lerp_cu_1520ed90_301318lerp_scalar_kernelERNS_18TensorIteratorBaseERKN3c106ScalarEENKUlvE0_clEvENKUlvE2_clEvEUlNS5_8BFloat16ESB_E_St5arrayIPcLm3EEEEviT0_T1_ --------------------------
	.section	.text._ZN2at6native29vectorized_elementwise_kernelILi8EZZZNS0_44_GLOBAL__N__40a83637_7_Lerp_cu_1520ed90_301318lerp_scalar_kernelERNS_18TensorIteratorBaseERKN3c106ScalarEENKUlvE0_clEvENKUlvE2_clEvEUlNS5_8BFloat16ESB_E_St5arrayIPcLm3EEEEviT0_T1_,"ax",@progbits
	.sectioninfo	@"SHI_REGISTERS=4"
	.align	128
        .global         _ZN2at6native29vectorized_elementwise_kernelILi8EZZZNS0_44_GLOBAL__N__40a83637_7_Lerp_cu_1520ed90_301318lerp_scalar_kernelERNS_18TensorIteratorBaseERKN3c106ScalarEENKUlvE0_clEvENKUlvE2_clEvEUlNS5_8BFloat16ESB_E_St5arrayIPcLm3EEEEviT0_T1_
        .type           _ZN2at6native29vectorized_elementwise_kernelILi8EZZZNS0_44_GLOBAL__N__40a83637_7_Lerp_cu_1520ed90_301318lerp_scalar_kernelERNS_18TensorIteratorBaseERKN3c106ScalarEENKUlvE0_clEvENKUlvE2_clEvEUlNS5_8BFloat16ESB_E_St5arrayIPcLm3EEEEviT0_T1_,@function
        .size           _ZN2at6native29vectorized_elementwise_kernelILi8EZZZNS0_44_GLOBAL__N__40a83637_7_Lerp_cu_1520ed90_301318lerp_scalar_kernelERNS_18TensorIteratorBaseERKN3c106ScalarEENKUlvE0_clEvENKUlvE2_clEvEUlNS5_8BFloat16ESB_E_St5arrayIPcLm3EEEEviT0_T1_,(.L_x_7596 - _ZN2at6native29vectorized_elementwise_kernelILi8EZZZNS0_44_GLOBAL__N__40a83637_7_Lerp_cu_1520ed90_301318lerp_scalar_kernelERNS_18TensorIteratorBaseERKN3c106ScalarEENKUlvE0_clEvENKUlvE2_clEvEUlNS5_8BFloat16ESB_E_St5arrayIPcLm3EEEEviT0_T1_)
        .other          _ZN2at6native29vectorized_elementwise_kernelILi8EZZZNS0_44_GLOBAL__N__40a83637_7_Lerp_cu_1520ed90_301318lerp_scalar_kernelERNS_18TensorIteratorBaseERKN3c106ScalarEENKUlvE0_clEvENKUlvE2_clEvEUlNS5_8BFloat16ESB_E_St5arrayIPcLm3EEEEviT0_T1_,@"STO_CUDA_ENTRY STV_DEFAULT"
_ZN2at6native29vectorized_elementwise_kernelILi8EZZZNS0_44_GLOBAL__N__40a83637_7_Lerp_cu_1520ed90_301318lerp_scalar_kernelERNS_18TensorIteratorBaseERKN3c106ScalarEENKUlvE0_clEvENKUlvE2_clEvEUlNS5_8BFloat16ESB_E_St5arrayIPcLm3EEEEviT0_T1_:
.text._ZN2at6native29vectorized_elementwise_kernelILi8EZZZNS0_44_GLOBAL__N__40a83637_7_Lerp_cu_1520ed90_301318lerp_scalar_kernelERNS_18TensorIteratorBaseERKN3c106ScalarEENKUlvE0_clEvENKUlvE2_clEvEUlNS5_8BFloat16ESB_E_St5arrayIPcLm3EEEEviT0_T1_:
[----:B------:R-:W-:Y:S02]  /*0000*/  MOV R1, c[0x0][0x28] ;  /* 0x00000a0000017a02 */ /* 0x000fe40000000f00 */
[----:B------:R-:W-:Y:S05]  /*0010*/  EXIT ;  /* 0x000000000000794d */ /* 0x000fea0003800000 */
.L_x_864:
        /* <DEDUP_REMOVED lines=14> */
.L_x_7596:


//--------------------- .text._ZN2at6native18elementwise_kernelILi128ELi4EZNS0_15gpu_kernel_implIZZZNS0_44_GLOBAL__N__40a83637_7_Lerp_cu_1520ed90_301318lerp_scalar_kernelERNS_18TensorIteratorBaseERKN3c106ScalarEENKUlvE0_clEvENKUlvE1_clEvEUlNS6_4HalfESC_E_EEvS5_RKT_EUliE_EEviT1_ --------------------------
	.section	.text._ZN2at6native18elementwise_kernelILi128ELi4EZNS0_15gpu_kernel_implIZZZNS0_44_GLOBAL__N__40a83637_7_Lerp_cu_1520ed90_301318lerp_scalar_kernelERNS_18TensorIteratorBaseERKN3c106ScalarEENKUlvE0_clEvENKUlvE1_clEvEUlNS6_4HalfESC_E_EEvS5_RKT_EUliE_EEviT1_,"ax",@progbits
	.sectioninfo	@"SHI_REGISTERS=26"
	.align	128
        .global         _ZN2at6native18elementwise_kernelILi128ELi4EZNS0_15gpu_kernel_implIZZZNS0_44_GLOBAL__N__40a83637_7_Lerp_cu_1520ed90_301318lerp_scalar_kernelERNS_18TensorIteratorBaseERKN3c106ScalarEENKUlvE0_clEvENKUlvE1_clEvEUlNS6_4HalfESC_E_EEvS5_RKT_EUliE_EEviT1_
        .type           _ZN2at6native18elementwise_kernelILi128ELi4EZNS0_15gpu_kernel_implIZZZNS0_44_GLOBAL__N__40a83637_7_Lerp_cu_1520ed90_301318lerp_scalar_kernelERNS_18TensorIteratorBaseERKN3c106ScalarEENKUlvE0_clEvENKUlvE1_clEvEUlNS6_4HalfESC_E_EEvS5_RKT_EUliE_EEviT1_,@function
        .size           _ZN2at6native18elementwise_kernelILi128ELi4EZNS0_15gpu_kernel_implIZZZNS0_44_GLOBAL__N__40a83637_7_Lerp_cu_1520ed90_301318lerp_scalar_kernelERNS_18TensorIteratorBaseERKN3c106ScalarEENKUlvE0_clEvENKUlvE1_clEvEUlNS6_4HalfESC_E_EEvS5_RKT_EUliE_EEviT1_,(.L_x_7597 - _ZN2at6native18elementwise_kernelILi128ELi4EZNS0_15gpu_kernel_implIZZZNS0_44_GLOBAL__N__40a83637_7_Lerp_cu_1520ed90_301318lerp_scalar_kernelERNS_18TensorIteratorBaseERKN3c106ScalarEENKUlvE0_clEvENKUlvE1_clEvEUlNS6_4HalfESC_E_EEvS5_RKT_EUliE_EEviT1_)
        .other          _ZN2at6native18elementwise_kernelILi128ELi4EZNS0_15gpu_kernel_implIZZZNS0_44_GLOBAL__N__40a83637_7_Lerp_cu_1520ed90_301318lerp_scalar_kernelERNS_18TensorIteratorBaseERKN3c106ScalarEENKUlvE0_clEvENKUlvE1_clEvEUlNS6_4HalfESC_E_EEvS5_RKT_EUliE_EEviT1_,@"STO_CUDA_ENTRY STV_DEFAULT"
_ZN2at6native18elementwise_kernelILi128ELi4EZNS0_15gpu_kernel_implIZZZNS0_44_GLOBAL__N__40a83637_7_Lerp_cu_1520ed90_301318lerp_scalar_kernelERNS_18TensorIteratorBaseERKN3c106ScalarEENKUlvE0_clEvENKUlvE1_clEvEUlNS6_4HalfESC_E_EEvS5_RKT_EUliE_EEviT1_:
.text._ZN2at6native18elementwise_kernelILi128ELi4EZNS0_15gpu_kernel_implIZZZNS0_44_GLOBAL__N__40a83637_7_Lerp_cu_1520ed90_301318lerp_scalar_kernelERNS_18TensorIteratorBaseERKN3c106ScalarEENKUlvE0_clEvENKUlvE1_clEvEUlNS6_4HalfESC_E_EEvS5_RKT_EUliE_EEviT1_:
        /* <DEDUP_REMOVED lines=263> */
.L_x_867:
        /* <DEDUP_REMOVED lines=18> */
[----:B0-----:R-:W-:-:S04]  /*1190*/  F2FP.PACK_AB R0, RZ, R0 ;  /* 0x00000000ff00723e */ /* 0x001fc800000000ff */
[----:B------:R-:W-:Y:S01]  /*11a0*/  PRMT R23, R0, 0x7610, R23 ;  /* 0x0000761000177816 */ /* 0x000fe20000000017 */
[----:B------:R-:W-:Y:S05]  /*11b0*/  BRA `(.L_x_873) ;  /* 0x00000f2000007947 */ /* 0x000fea0003800000 */
.L_x_871:
[----:B------:R-:W2:Y:S02]  /*11c0*/  LDG.E.U8 R2, [R2.64] ;  /* 0x0000002402027981 */ /* 0x000ea4000c1e1100 */
[----:B--2---:R-:W0:Y:S02]  /*11d0*/  I2F.U16 R0, R2 ;  /* 0x0000000200007306 */ /* 0x004e240000101000 */
[----:B0-----:R-:W-:-:S04]  /*11e0*/  F2FP.PACK_AB R0, RZ, R0 ;  /* 0x00000000ff00723e */ /* 0x001fc800000000ff */
[----:B------:R-:W-:Y:S01]  /*11f0*/  PRMT R23, R0, 0x7610, R23 ;  /* 0x0000761000177816 */ /* 0x000fe20000000017 */
[----:B------:R-:W-:Y:S05]  /*1200*/  BRA `(.L_x_873) ;  /* 0x00000ed000007947 */ /* 0x000fea0003800000 */
.L_x_870:
        /* <DEDUP_REMOVED lines=8> */
[----:B0-----:R-:W-:-:S04]  /*1290*/  F2FP.PACK_AB R0, RZ, R0 ;  /* 0x00000000ff00723e */ /* 0x001fc800000000ff */
[----:B------:R-:W-:Y:S01]  /*12a0*/  PRMT R23, R0, 0x7610, R23 ;  /* 0x0000761000177816 */ /* 0x000fe20000000017 */
[----:B------:R-:W-:Y:S05]  /*12b0*/  BRA `(.L_x_873) ;  /* 0x00000e2000007947 */ /* 0x000fea0003800000 */
.L_x_875:
[----:B------:R-:W2:Y:S02]  /*12c0*/  LDG.E R2, [R2.64] ;  /* 0x0000002402027981 */ /* 0x000ea4000c1e1900 */
[----:B--2---:R-:W0:Y:S02]  /*12d0*/  I2F R0, R2 ;  /* 0x0000000200007306 */ /* 0x004e240000201400 */
[----:B0-----:R-:W-:-:S04]  /*12e0*/  F2FP.PACK_AB R0, RZ, R0 ;  /* 0x00000000ff00723e */ /* 0x001fc800000000ff */
[----:B------:R-:W-:Y:S01]  /*12f0*/  PRMT R23, R0, 0x7610, R23 ;  /* 0x0000761000177816 */ /* 0x000fe20000000017 */
[----:B------:R-:W-:Y:S05]  /*1300*/  BRA `(.L_x_873) ;  /* 0x00000dd000007947 */ /* 0x000fea0003800000 */
.L_x_874:
[----:B------:R-:W2:Y:S02]  /*1310*/  LDG.E.U16 R2, [R2.64] ;  /* 0x0000002402027981 */ /* 0x000ea4000c1e1500 */
[----:B--2---:R-:W0:Y:S02]  /*1320*/  I2F.S16 R0, R2 ;  /* 0x0000000200007306 */ /* 0x004e240000101400 */
[----:B0-----:R-:W-:-:S04]  /*1330*/  F2FP.PACK_AB R0, RZ, R0 ;  /* 0x00000000ff00723e */ /* 0x001fc800000000ff */
[----:B------:R-:W-:Y:S01]  /*1340*/  PRMT R23, R0, 0x7610, R23 ;  /* 0x0000761000177816 */ /* 0x000fe20000000017 */
[----:B------:R-:W-:Y:S05]  /*1350*/  BRA `(.L_x_873) ;  /* 0x00000d8000007947 */ /* 0x000fea0003800000 */
.L_x_869:
[----:B------:R-:W-:-:S13]  /*1360*/  ISETP.GT.AND P0, PT, R4, 0x6, PT ;  /* 0x000000060400780c */ /* 0x000fda0003f04270 */
[----:B------:R-:W-:Y:S05]  /*1370*/  @P0 BRA `(.L_x_876) ;  /* 0x0000009000000947 */ /* 0x000fea0003800000 */
[----:B------:R-:W-:-:S13]  /*1380*/  ISETP.NE.AND P0, PT, R4, 0x5, PT ;  /* 0x000000050400780c */ /* 0x000fda0003f05270 */
[----:B------:R-:W-:Y:S05]  /*1390*/  @!P0 BRA `(.L_x_877) ;  /* 0x0000005000008947 */ /* 0x000fea0003800000 */
[----:B------:R-:W-:-:S13]  /*13a0*/  ISETP.NE.AND P0, PT, R4, 0x6, PT ;  /* 0x000000060400780c */ /* 0x000fda0003f05270 */
[----:B------:R-:W-:Y:S05]  /*13b0*/  @P0 BRA `(.L_x_872) ;  /* 0x00000b4000000947 */ /* 0x000fea0003800000 */
[----:B------:R-:W2:Y:S02]  /*13c0*/  LDG.E R2, [R2.64] ;  /* 0x0000002402027981 */ /* 0x000ea4000c1e1900 */
[----:B--2---:R-:W-:Y:S01]  /*13d0*/  F2FP.PACK_AB R23, RZ, R2 ;  /* 0x00000002ff17723e */ /* 0x004fe200000000ff */
[----:B------:R-:W-:Y:S05]  /*13e0*/  BRA `(.L_x_873) ;  /* 0x00000cf000007947 */ /* 0x000fea0003800000 */
.L_x_877:
[----:B------:R0:W5:Y:S01]  /*13f0*/  LDG.E.U16 R23, [R2.64] ;  /* 0x0000002402177981 */ /* 0x000162000c1e1500 */
[----:B------:R-:W-:Y:S05]  /*1400*/  BRA `(.L_x_873) ;  /* 0x00000cd000007947 */ /* 0x000fea0003800000 */
.L_x_876:
[----:B------:R-:W-:-:S13]  /*1410*/  ISETP.NE.AND P0, PT, R4, 0x7, PT ;  /* 0x000000070400780c */ /* 0x000fda0003f05270 */
[----:B------:R-:W-:Y:S05]  /*1420*/  @!P0 BRA `(.L_x_878) ;  /* 0x0000009000008947 */ /* 0x000fea0003800000 */
[----:B------:R-:W-:-:S13]  /*1430*/  ISETP.NE.AND P0, PT, R4, 0x8, PT ;  /* 0x000000080400780c */ /* 0x000fda0003f05270 */
[----:B------:R-:W-:Y:S05]  /*1440*/  @!P0 BRA `(.L_x_879) ;  /* 0x0000005000008947 */ /* 0x000fea0003800000 */
[----:B------:R-:W-:-:S13]  /*1450*/  ISETP.NE.AND P0, PT, R4, 0x9, PT ;  /* 0x000000090400780c */ /* 0x000fda0003f05270 */
[----:B------:R-:W-:Y:S05]  /*1460*/  @P0 BRA `(.L_x_872) ;  /* 0x00000a9000000947 */ /* 0x000fea0003800000 */
[----:B------:R-:W2:Y:S02]  /*1470*/  LDG.E R2, [R2.64] ;  /* 0x0000002402027981 */ /* 0x000ea4000c1e1900 */
[----:B--2---:R-:W-:Y:S01]  /*1480*/  F2FP.PACK_AB R23, RZ, R2 ;  /* 0x00000002ff17723e */ /* 0x004fe200000000ff */
[----:B------:R-:W-:Y:S05]  /*1490*/  BRA `(.L_x_873) ;  /* 0x00000c4000007947 */ /* 0x000fea0003800000 */
.L_x_879:
[----:B------:R0:W5:Y:S01]  /*14a0*/  LDG.E.U16 R23, [R2.64] ;  /* 0x0000002402177981 */ /* 0x000162000c1e1500 */
[----:B------:R-:W-:Y:S05]  /*14b0*/  BRA `(.L_x_873) ;  /* 0x00000c2000007947 */ /* 0x000fea0003800000 */
.L_x_878:
[----:B------:R-:W2:Y:S02]  /*14c0*/  LDG.E.64 R2, [R2.64] ;  /* 0x0000002402027981 */ /* 0x000ea4000c1e1b00 */
[----:B--2---:R-:W0:Y:S01]  /*14d0*/  F2F.F32.F64 R0, R2 ;  /* 0x0000000200007310 */ /* 0x004e220000301000 */
[----:B------:R-:W0:-:S14]  /*14e0*/  DSETP.GEU.AND P0, PT, |R2|, c[0x2][0x0], PT ;  /* 0x008000000200762a */ /* 0x000e1c0003f0e200 */
[----:B0-----:R-:W-:-:S05]  /*14f0*/  @!P0 FMUL R0, R0, 1.175494350822287508e-38 ;  /* 0x0080000000008820 */ /* 0x001fca0000400000 */
[----:B------:R-:W-:-:S04]  /*1500*/  F2FP.PACK_AB R0, RZ, R0 ;  /* 0x00000000ff00723e */ /* 0x000fc800000000ff */
[----:B------:R-:W-:Y:S01]  /*1510*/  PRMT R23, R0, 0x7610, R23 ;  /* 0x0000761000177816 */ /* 0x000fe20000000017 */
[----:B------:R-:W-:Y:S05]  /*1520*/  BRA `(.L_x_873) ;  /* 0x00000bb000007947 */ /* 0x000fea0003800000 */
.L_x_868:
        /* <DEDUP_REMOVED lines=11> */
[----:B------:R-:W-:-:S04]  /*15e0*/  F2FP.PACK_AB R0, RZ, R0 ;  /* 0x00000000ff00723e */ /* 0x000fc800000000ff */
[----:B------:R-:W-:Y:S01]  /*15f0*/  PRMT R23, R0, 0x7610, R23 ;  /* 0x0000761000177816 */ /* 0x000fe20000000017 */
[----:B------:R-:W-:Y:S05]  /*1600*/  BRA `(.L_x_873) ;  /* 0x00000ad000007947 */ /* 0x000fea0003800000 */
.L_x_882:
[----:B------:R-:W2:Y:S02]  /*1610*/  LDG.E.64 R2, [R2.64] ;  /* 0x0000002402027981 */ /* 0x000ea4000c1e1b00 */
[----:B--2---:R-:W0:Y:S01]  /*1620*/  F2F.F32.F64 R0, R2 ;  /* 0x0000000200007310 */ /* 0x004e220000301000 */
[----:B------:R-:W0:-:S14]  /*1630*/  DSETP.GEU.AND P0, PT, |R2|, c[0x2][0x0], PT ;  /* 0x008000000200762a */ /* 0x000e1c0003f0e200 */
[----:B0-----:R-:W-:-:S05]  /*1640*/  @!P0 FMUL R0, R0, 1.175494350822287508e-38 ;  /* 0x0080000000008820 */ /* 0x001fca0000400000 */
[----:B------:R-:W-:-:S04]  /*1650*/  F2FP.PACK_AB R0, RZ, R0 ;  /* 0x00000000ff00723e */ /* 0x000fc800000000ff */
[----:B------:R-:W-:Y:S01]  /*1660*/  PRMT R23, R0, 0x7610, R23 ;  /* 0x0000761000177816 */ /* 0x000fe20000000017 */
[----:B------:R-:W-:Y:S05]  /*1670*/  BRA `(.L_x_873) ;  /* 0x00000a6000007947 */ /* 0x000fea0003800000 */
.L_x_881:
        /* <DEDUP_REMOVED lines=25> */
[----:B------:R-:W-:-:S04]  /*1810*/  F2FP.PACK_AB R5, RZ, R5 ;  /* 0x00000005ff05723e */ /* 0x000fc800000000ff */
[----:B------:R-:W-:Y:S01]  /*1820*/  PRMT R23, R5, 0x7610, R23 ;  /* 0x0000761005177816 */ /* 0x000fe20000000017 */
[----:B------:R-:W-:Y:S05]  /*1830*/  BRA `(.L_x_873) ;  /* 0x000008a000007947 */ /* 0x000fea0003800000 */
.L_x_884:
        /* <DEDUP_REMOVED lines=12> */
[----:B------:R-:W-:-:S04]  /*1900*/  F2FP.PACK_AB R4, RZ, R4 ;  /* 0x00000004ff04723e */ /* 0x000fc800000000ff */
[----:B------:R-:W-:Y:S01]  /*1910*/  PRMT R23, R4, 0x7610, R23 ;  /* 0x0000761004177816 */ /* 0x000fe20000000017 */
[----:B------:R-:W-:Y:S05]  /*1920*/  BRA `(.L_x_873) ;  /* 0x000007b000007947 */ /* 0x000fea0003800000 */
.L_x_883:
[----:B------:R-:W2:Y:S02]  /*1930*/  LDG.E.U16 R0, [R2.64] ;  /* 0x0000002402007981 */ /* 0x000ea4000c1e1500 */
[----:B--2---:R-:W-:-:S04]  /*1940*/  PRMT R0, RZ, 0x5410, R0 ;  /* 0x00005410ff007816 */ /* 0x004fc80000000000 */
[----:B------:R-:W-:-:S04]  /*1950*/  F2FP.PACK_AB R0, RZ, R0 ;  /* 0x00000000ff00723e */ /* 0x000fc800000000ff */
[----:B------:R-:W-:Y:S01]  /*1960*/  PRMT R23, R0, 0x7610, R23 ;  /* 0x0000761000177816 */ /* 0x000fe20000000017 */
[----:B------:R-:W-:Y:S05]  /*1970*/  BRA `(.L_x_873) ;  /* 0x0000076000007947 */ /* 0x000fea0003800000 */
.L_x_880:
        /* <DEDUP_REMOVED lines=10> */
[----:B0-----:R-:W-:Y:S01]  /*1a20*/  F2FP.PACK_AB R23, RZ, R0 ;  /* 0x00000000ff17723e */ /* 0x001fe200000000ff */
[----:B------:R-:W-:Y:S05]  /*1a30*/  BRA `(.L_x_873) ;  /* 0x000006a000007947 */ /* 0x000fea0003800000 */
.L_x_887:
        /* <DEDUP_REMOVED lines=21> */
.L_x_891:
[----:B------:R-:W-:Y:S05]  /*1b90*/  BSYNC B1 ;  /* 0x0000000000017941 */ /* 0x000fea0003800000 */
.L_x_890:
[----:B------:R-:W-:Y:S01]  /*1ba0*/  LEA R3, R0, 0x3b800000, 0x17 ;  /* 0x3b80000000037811 */ /* 0x000fe200078eb8ff */
[----:B------:R-:W-:-:S05]  /*1bb0*/  IMAD.SHL.U32 R0, R2, 0x100000, RZ ;  /* 0x0010000002007824 */ /* 0x000fca00078e00ff */
[----:B------:R-:W-:Y:S02]  /*1bc0*/  LOP3.LUT R0, R3, R0, R4, 0xfe, !PT ;  /* 0x0000000003007212 */ /* 0x000fe400078efe04 */
.L_x_889:
[----:B------:R-:W-:Y:S05]  /*1bd0*/  BSYNC B0 ;  /* 0x0000000000007941 */ /* 0x000fea0003800000 */
.L_x_888:
[----:B------:R-:W-:-:S04]  /*1be0*/  F2FP.PACK_AB R0, RZ, R0 ;  /* 0x00000000ff00723e */ /* 0x000fc800000000ff */
[----:B------:R-:W-:Y:S01]  /*1bf0*/  PRMT R23, R0, 0x7610, R23 ;  /* 0x0000761000177816 */ /* 0x000fe20000000017 */
[----:B------:R-:W-:Y:S05]  /*1c00*/  BRA `(.L_x_873) ;  /* 0x000004d000007947 */ /* 0x000fea0003800000 */
.L_x_886:
        /* <DEDUP_REMOVED lines=21> */
.L_x_895:
[----:B------:R-:W-:Y:S05]  /*1d60*/  BSYNC B1 ;  /* 0x0000000000017941 */ /* 0x000fea0003800000 */
.L_x_894:
[----:B------:R-:W-:Y:S01]  /*1d70*/  LEA R3, R0, 0x37800000, 0x17 ;  /* 0x3780000000037811 */ /* 0x000fe200078eb8ff */
[----:B------:R-:W-:-:S05]  /*1d80*/  IMAD.SHL.U32 R0, R2, 0x200000, RZ ;  /* 0x0020000002007824 */ /* 0x000fca00078e00ff */
[----:B------:R-:W-:Y:S02]  /*1d90*/  LOP3.LUT R0, R3, R0, R4, 0xfe, !PT ;  /* 0x0000000003007212 */ /* 0x000fe400078efe04 */
.L_x_893:
[----:B------:R-:W-:Y:S05]  /*1da0*/  BSYNC B0 ;  /* 0x0000000000007941 */ /* 0x000fea0003800000 */
.L_x_892:
[----:B------:R-:W-:-:S04]  /*1db0*/  F2FP.PACK_AB R0, RZ, R0 ;  /* 0x00000000ff00723e */ /* 0x000fc800000000ff */
[----:B------:R-:W-:Y:S01]  /*1dc0*/  PRMT R23, R0, 0x7610, R23 ;  /* 0x0000761000177816 */ /* 0x000fe20000000017 */
[----:B------:R-:W-:Y:S05]  /*1dd0*/  BRA `(.L_x_873) ;  /* 0x0000030000007947 */ /* 0x000fea0003800000 */
.L_x_885:
        /* <DEDUP_REMOVED lines=14> */
.L_x_899:
[----:B------:R-:W-:Y:S05]  /*1ec0*/  BSYNC B0 ;  /* 0x0000000000007941 */ /* 0x000fea0003800000 */
.L_x_898:
[----:B------:R-:W-:-:S04]  /*1ed0*/  F2FP.PACK_AB R0, RZ, R0 ;  /* 0x00000000ff00723e */ /* 0x000fc800000000ff */
[----:B------:R-:W-:Y:S01]  /*1ee0*/  PRMT R23, R0, 0x7610, R23 ;  /* 0x0000761000177816 */ /* 0x000fe20000000017 */
[----:B------:R-:W-:Y:S05]  /*1ef0*/  BRA `(.L_x_873) ;  /* 0x000001e000007947 */ /* 0x000fea0003800000 */
.L_x_872:
        /* <DEDUP_REMOVED lines=21> */
.L_x_897:
[----:B------:R-:W2:Y:S02]  /*2050*/  LDG.E.64 R2, [R2.64] ;  /* 0x0000002402027981 */ /* 0x000ea4000c1e1b00 */
[----:B--2---:R-:W0:Y:S02]  /*2060*/  I2F.U64 R0, R2 ;  /* 0x0000000200007312 */ /* 0x004e240000301000 */
[----:B0-----:R-:W-:-:S04]  /*2070*/  F2FP.PACK_AB R0, RZ, R0 ;  /* 0x00000000ff00723e */ /* 0x001fc800000000ff */
[----:B------:R-:W-:Y:S01]  /*2080*/  PRMT R23, R0, 0x7610, R23 ;  /* 0x0000761000177816 */ /* 0x000fe20000000017 */
[----:B------:R-:W-:Y:S05]  /*2090*/  BRA `(.L_x_873) ;  /* 0x0000004000007947 */ /* 0x000fea0003800000 */
.L_x_896:
[----:B------:R-:W2:Y:S02]  /*20a0*/  LDG.E R2, [R2.64] ;  /* 0x0000002402027981 */ /* 0x000ea4000c1e1900 */
[----:B--2---:R-:W0:Y:S02]  /*20b0*/  I2F.U32 R0, R2 ;  /* 0x0000000200007306 */ /* 0x004e240000201000 */
[----:B0-----:R-:W-:-:S04]  /*20c0*/  F2FP.PACK_AB R0, RZ, R0 ;  /* 0x00000000ff00723e */ /* 0x001fc800000000ff */
[----:B------:R-:W-:Y:S02]  /*20d0*/  PRMT R23, R0, 0x7610, R23 ;  /* 0x0000761000177816 */ /* 0x000fe40000000017 */
.L_x_873:
        /* <DEDUP_REMOVED lines=16> */
[----:B0-----:R-:W-:Y:S01]  /*21e0*/  F2FP.PACK_AB R0, RZ, R0 ;  /* 0x00000000ff00723e */ /* 0x001fe200000000ff */
[----:B------:R-:W-:Y:S05]  /*21f0*/  BRA `(.L_x_905) ;  /* 0x00000e5000007947 */ /* 0x000fea0003800000 */
.L_x_903:
[----:B------:R-:W2:Y:S02]  /*2200*/  LDG.E.U8 R2, [R2.64] ;  /* 0x0000002402027981 */ /* 0x000ea4000c1e1100 */
[----:B--2---:R-:W0:Y:S02]  /*2210*/  I2F.U16 R0, R2 ;  /* 0x0000000200007306 */ /* 0x004e240000101000 */
[----:B0-----:R-:W-:Y:S01]  /*2220*/  F2FP.PACK_AB R0, RZ, R0 ;  /* 0x00000000ff00723e */ /* 0x001fe200000000ff */
[----:B------:R-:W-:Y:S05]  /*2230*/  BRA `(.L_x_905) ;  /* 0x00000e1000007947 */ /* 0x000fea0003800000 */
.L_x_902:
        /* <DEDUP_REMOVED lines=8> */
[----:B0-----:R-:W-:Y:S01]  /*22c0*/  F2FP.PACK_AB R0, RZ, R0 ;  /* 0x00000000ff00723e */ /* 0x001fe200000000ff */
[----:B------:R-:W-:Y:S05]  /*22d0*/  BRA `(.L_x_905) ;  /* 0x00000d7000007947 */ /* 0x000fea0003800000 */
.L_x_907:
[----:B------:R-:W2:Y:S02]  /*22e0*/  LDG.E R2, [R2.64] ;  /* 0x0000002402027981 */ /* 0x000ea4000c1e1900 */
[----:B--2---:R-:W0:Y:S02]  /*22f0*/  I2F R0, R2 ;  /* 0x0000000200007306 */ /* 0x004e240000201400 */
[----:B0-----:R-:W-:Y:S01]  /*2300*/  F2FP.PACK_AB R0, RZ, R0 ;  /* 0x00000000ff00723e */ /* 0x001fe200000000ff */
[----:B------:R-:W-:Y:S05]  /*2310*/  BRA `(.L_x_905) ;  /* 0x00000d3000007947 */ /* 0x000fea0003800000 */
.L_x_906:
[----:B------:R-:W2:Y:S02]  /*2320*/  LDG.E.U16 R2, [R2.64] ;  /* 0x0000002402027981 */ /* 0x000ea4000c1e1500 */
[----:B--2---:R-:W0:Y:S02]  /*2330*/  I2F.S16 R0, R2 ;  /* 0x0000000200007306 */ /* 0x004e240000101400 */
[----:B0-----:R-:W-:Y:S01]  /*2340*/  F2FP.PACK_AB R0, RZ, R0 ;  /* 0x00000000ff00723e */ /* 0x001fe200000000ff */
[----:B------:R-:W-:Y:S05]  /*2350*/  BRA `(.L_x_905) ;  /* 0x00000cf000007947 */ /* 0x000fea0003800000 */
.L_x_901:
        /* <DEDUP_REMOVED lines=9> */
.L_x_909:
[----:B------:R0:W5:Y:S01]  /*23f0*/  LDG.E.U16 R0, [R2.64] ;  /* 0x0000002402007981 */ /* 0x000162000c1e1500 */
[----:B------:R-:W-:Y:S05]  /*2400*/  BRA `(.L_x_905) ;  /* 0x00000c4000007947 */ /* 0x000fea0003800000 */
.L_x_908:
        /* <DEDUP_REMOVED lines=9> */
.L_x_911:
[----:B------:R0:W5:Y:S01]  /*24a0*/  LDG.E.U16 R0, [R2.64] ;  /* 0x0000002402007981 */ /* 0x000162000c1e1500 */
[----:B------:R-:W-:Y:S05]  /*24b0*/  BRA `(.L_x_905) ;  /* 0x00000b9000007947 */ /* 0x000fea0003800000 */
.L_x_910:
[----:B------:R-:W2:Y:S02]  /*24c0*/  LDG.E.64 R2, [R2.64] ;  /* 0x0000002402027981 */ /* 0x000ea4000c1e1b00 */
[----:B--2---:R-:W0:Y:S01]  /*24d0*/  F2F.F32.F64 R0, R2 ;  /* 0x0000000200007310 */ /* 0x004e220000301000 */
[----:B------:R-:W0:-:S14]  /*24e0*/  DSETP.GEU.AND P0, PT, |R2|, c[0x2][0x0], PT ;  /* 0x008000000200762a */ /* 0x000e1c0003f0e200 */
[----:B0-----:R-:W-:-:S05]  /*24f0*/  @!P0 FMUL R0, R0, 1.175494350822287508e-38 ;  /* 0x0080000000008820 */ /* 0x001fca0000400000 */
[----:B------:R-:W-:Y:S01]  /*2500*/  F2FP.PACK_AB R0, RZ, R0 ;  /* 0x00000000ff00723e */ /* 0x000fe200000000ff */
[----:B------:R-:W-:Y:S05]  /*2510*/  BRA `(.L_x_905) ;  /* 0x00000b3000007947 */ /* 0x000fea0003800000 */
.L_x_900:
        /* <DEDUP_REMOVED lines=11> */
[----:B------:R-:W-:Y:S01]  /*25d0*/  F2FP.PACK_AB R0, RZ, R0 ;  /* 0x00000000ff00723e */ /* 0x000fe200000000ff */
[----:B------:R-:W-:Y:S05]  /*25e0*/  BRA `(.L_x_905) ;  /* 0x00000a6000007947 */ /* 0x000fea0003800000 */
.L_x_914:
[----:B------:R-:W2:Y:S02]  /*25f0*/  LDG.E.64 R2, [R2.64] ;  /* 0x0000002402027981 */ /* 0x000ea4000c1e1b00 */
[----:B--2---:R-:W0:Y:S01]  /*2600*/  F2F.F32.F64 R0, R2 ;  /* 0x0000000200007310 */ /* 0x004e220000301000 */
[----:B------:R-:W0:-:S14]  /*2610*/  DSETP.GEU.AND P0, PT, |R2|, c[0x2][0x0], PT ;  /* 0x008000000200762a */ /* 0x000e1c0003f0e200 */
[----:B0-----:R-:W-:-:S05]  /*2620*/  @!P0 FMUL R0, R0, 1.175494350822287508e-38 ;  /* 0x0080000000008820 */ /* 0x001fca0000400000 */
[----:B------:R-:W-:Y:S01]  /*2630*/  F2FP.PACK_AB R0, RZ, R0 ;  /* 0x00000000ff00723e */ /* 0x000fe200000000ff */
[----:B------:R-:W-:Y:S05]  /*2640*/  BRA `(.L_x_905) ;  /* 0x00000a0000007947 */ /* 0x000fea0003800000 */
.L_x_913:
        /* <DEDUP_REMOVED lines=28> */
.L_x_916:
        /* <DEDUP_REMOVED lines=15> */
.L_x_915:
[----:B------:R-:W2:Y:S02]  /*2900*/  LDG.E.U16 R0, [R2.64] ;  /* 0x0000002402007981 */ /* 0x000ea4000c1e1500 */
[----:B--2---:R-:W-:-:S04]  /*2910*/  PRMT R0, RZ, 0x5410, R0 ;  /* 0x00005410ff007816 */ /* 0x004fc80000000000 */
[----:B------:R-:W-:Y:S01]  /*2920*/  F2FP.PACK_AB R0, RZ, R0 ;  /* 0x00000000ff00723e */ /* 0x000fe200000000ff */
[----:B------:R-:W-:Y:S05]  /*2930*/  BRA `(.L_x_905) ;  /* 0x0000071000007947 */ /* 0x000fea0003800000 */
.L_x_912:
        /* <DEDUP_REMOVED lines=12> */
.L_x_919:
        /* <DEDUP_REMOVED lines=21> */
.L_x_923:
[----:B------:R-:W-:Y:S05]  /*2b50*/  BSYNC B1 ;  /* 0x0000000000017941 */ /* 0x000fea0003800000 */
.L_x_922:
[----:B------:R-:W-:Y:S01]  /*2b60*/  LEA R3, R0, 0x3b800000, 0x17 ;  /* 0x3b80000000037811 */ /* 0x000fe200078eb8ff */
[----:B------:R-:W-:-:S05]  /*2b70*/  IMAD.SHL.U32 R0, R2, 0x100000, RZ ;  /* 0x0010000002007824 */ /* 0x000fca00078e00ff */
[----:B------:R-:W-:Y:S02]  /*2b80*/  LOP3.LUT R0, R3, R0, R4, 0xfe, !PT ;  /* 0x0000000003007212 */ /* 0x000fe400078efe04 */
.L_x_921:
[----:B------:R-:W-:Y:S05]  /*2b90*/  BSYNC B0 ;  /* 0x0000000000007941 */ /* 0x000fea0003800000 */
.L_x_920:
[----:B------:R-:W-:Y:S01]  /*2ba0*/  F2FP.PACK_AB R0, RZ, R0 ;  /* 0x00000000ff00723e */ /* 0x000fe200000000ff */
[----:B------:R-:W-:Y:S05]  /*2bb0*/  BRA `(.L_x_905) ;  /* 0x0000049000007947 */ /* 0x000fea0003800000 */
.L_x_918:
        /* <DEDUP_REMOVED lines=21> */
.L_x_927:
[----:B------:R-:W-:Y:S05]  /*2d10*/  BSYNC B1 ;  /* 0x0000000000017941 */ /* 0x000fea0003800000 */
.L_x_926:
[----:B------:R-:W-:Y:S01]  /*2d20*/  LEA R3, R0, 0x37800000, 0x17 ;  /* 0x3780000000037811 */ /* 0x000fe200078eb8ff */
[----:B------:R-:W-:-:S05]  /*2d30*/  IMAD.SHL.U32 R0, R2, 0x200000, RZ ;  /* 0x0020000002007824 */ /* 0x000fca00078e00ff */
[----:B------:R-:W-:Y:S02]  /*2d40*/  LOP3.LUT R0, R3, R0, R4, 0xfe, !PT ;  /* 0x0000000003007212 */ /* 0x000fe400078efe04 */
.L_x_925:
[----:B------:R-:W-:Y:S05]  /*2d50*/  BSYNC B0 ;  /* 0x0000000000007941 */ /* 0x000fea0003800000 */
.L_x_924:
[----:B------:R-:W-:Y:S01]  /*2d60*/  F2FP.PACK_AB R0, RZ, R0 ;  /* 0x00000000ff00723e */ /* 0x000fe200000000ff */
[----:B------:R-:W-:Y:S05]  /*2d70*/  BRA `(.L_x_905) ;  /* 0x000002d000007947 */ /* 0x000fea0003800000 */
.L_x_917:
        /* <DEDUP_REMOVED lines=14> */
.L_x_931:
[----:B------:R-:W-:Y:S05]  /*2e60*/  BSYNC B0 ;  /* 0x0000000000007941 */ /* 0x000fea0003800000 */
.L_x_930:
[----:B------:R-:W-:Y:S01]  /*2e70*/  F2FP.PACK_AB R0, RZ, R0 ;  /* 0x00000000ff00723e */ /* 0x000fe200000000ff */
[----:B------:R-:W-:Y:S05]  /*2e80*/  BRA `(.L_x_905) ;  /* 0x000001c000007947 */ /* 0x000fea0003800000 */
.L_x_904:
        /* <DEDUP_REMOVED lines=21> */
.L_x_929:
[----:B------:R-:W2:Y:S02]  /*2fe0*/  LDG.E.64 R2, [R2.64] ;  /* 0x0000002402027981 */ /* 0x000ea4000c1e1b00 */
[----:B--2---:R-:W0:Y:S02]  /*2ff0*/  I2F.U64 R0, R2 ;  /* 0x0000000200007312 */ /* 0x004e240000301000 */
[----:B0-----:R-:W-:Y:S01]  /*3000*/  F2FP.PACK_AB R0, RZ, R0 ;  /* 0x00000000ff00723e */ /* 0x001fe200000000ff */
[----:B------:R-:W-:Y:S05]  /*3010*/  BRA `(.L_x_905) ;  /* 0x0000003000007947 */ /* 0x000fea0003800000 */
.L_x_928:
[----:B------:R-:W2:Y:S02]  /*3020*/  LDG.E R2, [R2.64] ;  /* 0x0000002402027981 */ /* 0x000ea4000c1e1900 */
[----:B--2---:R-:W0:Y:S02]  /*3030*/  I2F.U32 R0, R2 ;  /* 0x0000000200007306 */ /* 0x004e240000201000 */
[----:B0-----:R-:W-:-:S06]  /*3040*/  F2FP.PACK_AB R0, RZ, R0 ;  /* 0x00000000ff00723e */ /* 0x001fcc00000000ff */
.L_x_905:
[----:B------:R-:W1:Y:S01]  /*3050*/  LDC.U8 R5, c[0x0][0x3f0] ;  /* 0x0000fc00ff057b82 */ /* 0x000e620000000000 */
[----:B0-----:R-:W-:Y:S01]  /*3060*/  IMAD.MOV.U32 R3, RZ, RZ, c[0x0][0x3e0] ;  /* 0x0000f800ff037624 */ /* 0x001fe200078e00ff */
[----:B-----5:R-:W-:-:S02]  /*3070*/  HADD2.F32 R23, -RZ, R23.H0_H0 ;  /* 0x20000017ff177230 */ /* 0x020fc40000004100 */
[----:B------:R-:W-:Y:S02]  /*3080*/  HADD2.F32 R0, -RZ, R0.H0_H0 ;  /* 0x20000000ff007230 */ /* 0x000fe40000004100 */
[C---:B------:R-:W-:Y:S01]  /*3090*/  FSETP.GEU.FTZ.AND P0, PT, |R3|.reuse, 0.5, PT ;  /* 0x3f0000000300780b */ /* 0x040fe20003f1e200 */
[----:B------:R-:W-:Y:S02]  /*30a0*/  FADD.FTZ R3, -R3, 1 ;  /* 0x3f80000003037421 */ /* 0x000fe40000010100 */
[----:B------:R-:W-:-:S04]  /*30b0*/  FADD.FTZ R2, -R23, R0 ;  /* 0x0000000017027221 */ /* 0x000fc80000010100 */
[----:B------:R-:W-:-:S06]  /*30c0*/  FFMA.FTZ R23, R2, c[0x0][0x3e0], R23 ;  /* 0x0000f80002177a23 */ /* 0x000fcc0000010017 */
[----:B------:R-:W-:Y:S01]  /*30d0*/  @P0 FFMA.FTZ R23, R2, -R3, R0 ;  /* 0x8000000302170223 */ /* 0x000fe20000010000 */
[----:B-1----:R-:W-:-:S04]  /*30e0*/  PRMT R4, R5, 0x9910, RZ ;  /* 0x0000991005047816 */ /* 0x002fc800000000ff */
[----:B------:R-:W-:Y:S02]  /*30f0*/  F2FP.PACK_AB R23, RZ, R23 ;  /* 0x00000017ff17723e */ /* 0x000fe400000000ff */
        /* <DEDUP_REMOVED lines=10> */
[----:B------:R-:W-:-:S04]  /*31a0*/  HADD2.F32 R0, -RZ, R23.H0_H0 ;  /* 0x20000017ff007230 */ /* 0x000fc80000004100 */
[----:B------:R-:W0:Y:S02]  /*31b0*/  F2I.FTZ.TRUNC.NTZ R3, R0 ;  /* 0x0000000000037305 */ /* 0x000e24000021f100 */
[----:B0-----:R0:W-:Y:S01]  /*31c0*/  STG.E.U8 [R16.64], R3 ;  /* 0x0000000310007986 */ /* 0x0011e2000c101124 */
[----:B------:R-:W-:Y:S05]  /*31d0*/  BRA `(.L_x_937) ;  /* 0x00000e8000007947 */ /* 0x000fea0003800000 */
.L_x_935:
[----:B------:R-:W-:-:S06]  /*31e0*/  HADD2.F32 R3, -RZ, R23.H0_H0 ;  /* 0x20000017ff037230 */ /* 0x000fcc0000004100 */
[----:B------:R-:W0:Y:S02]  /*31f0*/  F2I.S64.TRUNC R2, R3 ;  /* 0x0000000300027311 */ /* 0x000e24000020d900 */
[----:B0-----:R0:W-:Y:S01]  /*3200*/  STG.E.U8 [R16.64], R2 ;  /* 0x0000000210007986 */ /* 0x0011e2000c101124 */
[----:B------:R-:W-:Y:S05]  /*3210*/  BRA `(.L_x_937) ;  /* 0x00000e4000007947 */ /* 0x000fea0003800000 */
.L_x_934:
[----:B------:R-:W-:-:S13]  /*3220*/  ISETP.NE.AND P0, PT, R4, 0x2, PT ;  /* 0x000000020400780c */ /* 0x000fda0003f05270 */
[----:B------:R-:W-:Y:S05]  /*3230*/  @!P0 BRA `(.L_x_938) ;  /* 0x000000c000008947 */ /* 0x000fea0003800000 */
[----:B------:R-:W-:-:S13]  /*3240*/  ISETP.NE.AND P0, PT, R4, 0x3, PT ;  /* 0x000000030400780c */ /* 0x000fda0003f05270 */
[----:B------:R-:W-:Y:S05]  /*3250*/  @!P0 BRA `(.L_x_939) ;  /* 0x0000006000008947 */ /* 0x000fea0003800000 */
[----:B------:R-:W-:-:S13]  /*3260*/  ISETP.NE.AND P0, PT, R4, 0x4, PT ;  /* 0x000000040400780c */ /* 0x000fda0003f05270 */
[----:B------:R-:W-:Y:S05]  /*3270*/  @P0 BRA `(.L_x_936) ;  /* 0x00000c3000000947 */ /* 0x000fea0003800000 */
[----:B------:R-:W-:-:S06]  /*3280*/  HADD2.F32 R2, -RZ, R23.H0_H0 ;  /* 0x20000017ff027230 */ /* 0x000fcc0000004100 */
[----:B------:R-:W0:Y:S02]  /*3290*/  F2I.S64.TRUNC R2, R2 ;  /* 0x0000000200027311 */ /* 0x000e24000020d900 */
[----:B0-----:R0:W-:Y:S01]  /*32a0*/  STG.E.64 [R16.64], R2 ;  /* 0x0000000210007986 */ /* 0x0011e2000c101b24 */
[----:B------:R-:W-:Y:S05]  /*32b0*/  BRA `(.L_x_937) ;  /* 0x00000da000007947 */ /* 0x000fea0003800000 */
.L_x_939:
[----:B------:R-:W-:-:S06]  /*32c0*/  HADD2.F32 R23, -RZ, R23.H0_H0 ;  /* 0x20000017ff177230 */ /* 0x000fcc0000004100 */
[----:B------:R-:W0:Y:S02]  /*32d0*/  F2I.FTZ.TRUNC.NTZ R23, R23 ;  /* 0x0000001700177305 */ /* 0x000e24000021f100 */
[----:B0-----:R0:W-:Y:S01]  /*32e0*/  STG.E [R16.64], R23 ;  /* 0x0000001710007986 */ /* 0x0011e2000c101924 */
[----:B------:R-:W-:Y:S05]  /*32f0*/  BRA `(.L_x_937) ;  /* 0x00000d6000007947 */ /* 0x000fea0003800000 */
.L_x_938:
[----:B------:R-:W-:-:S06]  /*3300*/  HADD2.F32 R23, -RZ, R23.H0_H0 ;  /* 0x20000017ff177230 */ /* 0x000fcc0000004100 */
[----:B------:R-:W0:Y:S02]  /*3310*/  F2I.FTZ.TRUNC.NTZ R23, R23 ;  /* 0x0000001700177305 */ /* 0x000e24000021f100 */
[----:B0-----:R0:W-:Y:S01]  /*3320*/  STG.E.U16 [R16.64], R23 ;  /* 0x0000001710007986 */ /* 0x0011e2000c101524 */
[----:B------:R-:W-:Y:S05]  /*3330*/  BRA `(.L_x_937) ;  /* 0x00000d2000007947 */ /* 0x000fea0003800000 */
.L_x_933:
[----:B------:R-:W-:-:S13]  /*3340*/  ISETP.GT.AND P0, PT, R4, 0x6, PT ;  /* 0x000000060400780c */ /* 0x000fda0003f04270 */
[----:B------:R-:W-:Y:S05]  /*3350*/  @P0 BRA `(.L_x_940) ;  /* 0x0000009000000947 */ /* 0x000fea0003800000 */
[----:B------:R-:W-:-:S13]  /*3360*/  ISETP.NE.AND P0, PT, R4, 0x5, PT ;  /* 0x000000050400780c */ /* 0x000fda0003f05270 */
[----:B------:R-:W-:Y:S05]  /*3370*/  @!P0 BRA `(.L_x_941) ;  /* 0x0000005000008947 */ /* 0x000fea0003800000 */
[----:B------:R-:W-:-:S13]  /*3380*/  ISETP.NE.AND P0, PT, R4, 0x6, PT ;  /* 0x000000060400780c */ /* 0x000fda0003f05270 */
[----:B------:R-:W-:Y:S05]  /*3390*/  @P0 BRA `(.L_x_936) ;  /* 0x00000b1000000947 */ /* 0x000fea0003800000 */
[----:B------:R-:W-:-:S05]  /*33a0*/  HADD2.F32 R23, -RZ, R23.H0_H0 ;  /* 0x20000017ff177230 */ /* 0x000fca0000004100 */
[----:B------:R0:W-:Y:S01]  /*33b0*/  STG.E [R16.64], R23 ;  /* 0x0000001710007986 */ /* 0x0001e2000c101924 */
[----:B------:R-:W-:Y:S05]  /*33c0*/  BRA `(.L_x_937) ;  /* 0x00000c9000007947 */ /* 0x000fea0003800000 */
.L_x_941:
[----:B------:R0:W-:Y:S01]  /*33d0*/  STG.E.U16 [R16.64], R23 ;  /* 0x0000001710007986 */ /* 0x0001e2000c101524 */
[----:B------:R-:W-:Y:S05]  /*33e0*/  BRA `(.L_x_937) ;  /* 0x00000c7000007947 */ /* 0x000fea0003800000 */
.L_x_940:
[----:B------:R-:W-:-:S13]  /*33f0*/  ISETP.NE.AND P0, PT, R4, 0x7, PT ;  /* 0x000000070400780c */ /* 0x000fda0003f05270 */
[----:B------:R-:W-:Y:S05]  /*3400*/  @!P0 BRA `(.L_x_942) ;  /* 0x000000d000008947 */ /* 0x000fea0003800000 */
[----:B------:R-:W-:-:S13]  /*3410*/  ISETP.NE.AND P0, PT, R4, 0x8, PT ;  /* 0x000000080400780c */ /* 0x000fda0003f05270 */
[----:B------:R-:W-:Y:S05]  /*3420*/  @!P0 BRA `(.L_x_943) ;  /* 0x0000006000008947 */ /* 0x000fea0003800000 */
[----:B------:R-:W-:-:S13]  /*3430*/  ISETP.NE.AND P0, PT, R4, 0x9, PT ;  /* 0x000000090400780c */ /* 0x000fda0003f05270 */
[----:B------:R-:W-:Y:S05]  /*3440*/  @P0 BRA `(.L_x_936) ;  /* 0x00000a6000000947 */ /* 0x000fea0003800000 */
[----:B------:R-:W-:Y:S01]  /*3450*/  HADD2.F32 R2, -RZ, R23.H0_H0 ;  /* 0x20000017ff027230 */ /* 0x000fe20000004100 */
[----:B------:R-:W-:-:S05]  /*3460*/  IMAD.MOV.U32 R3, RZ, RZ, RZ ;  /* 0x000000ffff037224 */ /* 0x000fca00078e00ff */
[----:B------:R0:W-:Y:S01]  /*3470*/  STG.E.64 [R16.64], R2 ;  /* 0x0000000210007986 */ /* 0x0001e2000c101b24 */
[----:B------:R-:W-:Y:S05]  /*3480*/  BRA `(.L_x_937) ;  /* 0x00000bd000007947 */ /* 0x000fea0003800000 */
.L_x_943:
[----:B------:R-:W-:-:S05]  /*3490*/  HADD2.F32 R0, -RZ, R23.H0_H0 ;  /* 0x20000017ff007230 */ /* 0x000fca0000004100 */
[----:B------:R-:W-:-:S04]  /*34a0*/  F2FP.PACK_AB R0, RZ, R0 ;  /* 0x00000000ff00723e */ /* 0x000fc800000000ff */
[----:B------:R-:W-:-:S05]  /*34b0*/  PRMT R0, R0, 0x5410, RZ ;  /* 0x0000541000007816 */ /* 0x000fca00000000ff */
[----:B------:R0:W-:Y:S01]  /*34c0*/  STG.E [R16.64], R0 ;  /* 0x0000000010007986 */ /* 0x0001e2000c101924 */
[----:B------:R-:W-:Y:S05]  /*34d0*/  BRA `(.L_x_937) ;  /* 0x00000b8000007947 */ /* 0x000fea0003800000 */
.L_x_942:
[----:B------:R-:W-:-:S05]  /*34e0*/  HADD2.F32 R2, -RZ, R23.H0_H0 ;  /* 0x20000017ff027230 */ /* 0x000fca0000004100 */
[----:B------:R-:W-:-:S06]  /*34f0*/  FMUL.FTZ R2, R2, 1 ;  /* 0x3f80000002027820 */ /* 0x000fcc0000410000 */
[----:B------:R-:W0:Y:S02]  /*3500*/  F2F.F64.F32 R2, R2 ;  /* 0x0000000200027310 */ /* 0x000e240000201800 */
[----:B0-----:R0:W-:Y:S01]  /*3510*/  STG.E.64 [R16.64], R2 ;  /* 0x0000000210007986 */ /* 0x0011e2000c101b24 */
[----:B------:R-:W-:Y:S05]  /*3520*/  BRA `(.L_x_937) ;  /* 0x00000b3000007947 */ /* 0x000fea0003800000 */
.L_x_932:
        /* <DEDUP_REMOVED lines=8> */
[----:B------:R-:W-:-:S05]  /*35b0*/  HADD2.F32 R23, -RZ, R23.H0_H0 ;  /* 0x20000017ff177230 */ /* 0x000fca0000004100 */
[----:B------:R-:W-:-:S04]  /*35c0*/  FSETP.NEU.FTZ.AND P0, PT, R23, RZ, PT ;  /* 0x000000ff1700720b */ /* 0x000fc80003f1d000 */
[----:B------:R-:W-:-:S05]  /*35d0*/  SEL R3, RZ, 0x1, !P0 ;  /* 0x00000001ff037807 */ /* 0x000fca0004000000 */
[----:B------:R0:W-:Y:S01]  /*35e0*/  STG.E.U8 [R16.64], R3 ;  /* 0x0000000310007986 */ /* 0x0001e2000c101124 */
[----:B------:R-:W-:Y:S05]  /*35f0*/  BRA `(.L_x_937) ;  /* 0x00000a6000007947 */ /* 0x000fea0003800000 */
.L_x_946:
[----:B------:R-:W-:Y:S01]  /*3600*/  HADD2.F32 R23, -RZ, R23.H0_H0 ;  /* 0x20000017ff177230 */ /* 0x000fe20000004100 */
[----:B------:R-:W-:-:S04]  /*3610*/  CS2R R6, SRZ ;  /* 0x0000000000067805 */ /* 0x000fc8000001ff00 */
[----:B------:R-:W-:-:S06]  /*3620*/  FMUL.FTZ R4, R23, 1 ;  /* 0x3f80000017047820 */ /* 0x000fcc0000410000 */
[----:B------:R-:W0:Y:S02]  /*3630*/  F2F.F64.F32 R4, R4 ;  /* 0x0000000400047310 */ /* 0x000e240000201800 */
[----:B0-----:R0:W-:Y:S01]  /*3640*/  STG.E.128 [R16.64], R4 ;  /* 0x0000000410007986 */ /* 0x0011e2000c101d24 */
[----:B------:R-:W-:Y:S05]  /*3650*/  BRA `(.L_x_937) ;  /* 0x00000a0000007947 */ /* 0x000fea0003800000 */
.L_x_945:
[----:B------:R-:W-:-:S13]  /*3660*/  ISETP.NE.AND P0, PT, R4, 0xf, PT ;  /* 0x0000000f0400780c */ /* 0x000fda0003f05270 */
[----:B------:R-:W-:Y:S05]  /*3670*/  @!P0 BRA `(.L_x_947) ;  /* 0x000002d000008947 */ /* 0x000fea0003800000 */
[----:B------:R-:W-:-:S13]  /*3680*/  ISETP.NE.AND P0, PT, R4, 0x17, PT ;  /* 0x000000170400780c */ /* 0x000fda0003f05270 */
[----:B------:R-:W-:Y:S05]  /*3690*/  @!P0 BRA `(.L_x_948) ;  /* 0x0000015000008947 */ /* 0x000fea0003800000 */
[----:B------:R-:W-:-:S13]  /*36a0*/  ISETP.NE.AND P0, PT, R4, 0x18, PT ;  /* 0x000000180400780c */ /* 0x000fda0003f05270 */
[----:B------:R-:W-:Y:S05]  /*36b0*/  @P0 BRA `(.L_x_936) ;  /* 0x000007f000000947 */ /* 0x000fea0003800000 */
[----:B------:R-:W-:Y:S01]  /*36c0*/  HADD2.F32 R23, -RZ, R23.H0_H0 ;  /* 0x20000017ff177230 */ /* 0x000fe20000004100 */
[----:B------:R-:W-:Y:S04]  /*36d0*/  BSSY B0, `(.L_x_949) ;  /* 0x000000e000007945 */ /* 0x000fe80003800000 */
        /* <DEDUP_REMOVED lines=13> */
.L_x_950:
[----:B------:R-:W-:Y:S05]  /*37b0*/  BSYNC B0 ;  /* 0x0000000000007941 */ /* 0x000fea0003800000 */
.L_x_949:
[----:B------:R-:W-:-:S05]  /*37c0*/  LOP3.LUT R3, R0, R3, RZ, 0xfc, !PT ;  /* 0x0000000300037212 */ /* 0x000fca00078efcff */
[----:B------:R0:W-:Y:S01]  /*37d0*/  STG.E.U8 [R16.64], R3 ;  /* 0x0000000310007986 */ /* 0x0001e2000c101124 */
[----:B------:R-:W-:Y:S05]  /*37e0*/  BRA `(.L_x_937) ;  /* 0x0000087000007947 */ /* 0x000fea0003800000 */
.L_x_948:
[----:B------:R-:W-:Y:S01]  /*37f0*/  HADD2.F32 R23, -RZ, R23.H0_H0 ;  /* 0x20000017ff177230 */ /* 0x000fe20000004100 */
[----:B------:R-:W-:Y:S04]  /*3800*/  BSSY B0, `(.L_x_951) ;  /* 0x000000f000007945 */ /* 0x000fe80003800000 */
        /* <DEDUP_REMOVED lines=11> */
.L_x_952:
[----:B------:R-:W-:Y:S01]  /*38c0*/  IMAD.MOV.U32 R0, RZ, RZ, 0x7f ;  /* 0x0000007fff007424 */ /* 0x000fe200078e00ff */
[----:B------:R-:W-:-:S04]  /*38d0*/  ISETP.GT.U32.AND P0, PT, R2, 0x7f800000, PT ;  /* 0x7f8000000200780c */ /* 0x000fc80003f04070 */
[----:B------:R-:W-:-:S04]  /*38e0*/  SEL R0, R0, 0x7c, P0 ;  /* 0x0000007c00007807 */ /* 0x000fc80000000000 */
.L_x_953:
[----:B------:R-:W-:Y:S05]  /*38f0*/  BSYNC B0 ;  /* 0x0000000000007941 */ /* 0x000fea0003800000 */
.L_x_951:
[----:B------:R-:W-:-:S04]  /*3900*/  LOP3.LUT R2, R23, 0x80000000, RZ, 0xc0, !PT ;  /* 0x8000000017027812 */ /* 0x000fc800078ec0ff */
[----:B------:R-:W-:-:S04]  /*3910*/  SHF.R.U32.HI R3, RZ, 0x18, R2 ;  /* 0x00000018ff037819 */ /* 0x000fc80000011602 */
[----:B------:R-:W-:-:S05]  /*3920*/  LOP3.LUT R3, R0, R3, RZ, 0xfc, !PT ;  /* 0x0000000300037212 */ /* 0x000fca00078efcff */
[----:B------:R0:W-:Y:S01]  /*3930*/  STG.E.U8 [R16.64], R3 ;  /* 0x0000000310007986 */ /* 0x0001e2000c101124 */
[----:B------:R-:W-:Y:S05]  /*3940*/  BRA `(.L_x_937) ;  /* 0x0000071000007947 */ /* 0x000fea0003800000 */
.L_x_947:
[----:B------:R-:W-:-:S05]  /*3950*/  HADD2.F32 R0, -RZ, R23.H0_H0 ;  /* 0x20000017ff007230 */ /* 0x000fca0000004100 */
[----:B------:R-:W-:-:S05]  /*3960*/  F2FP.BF16.PACK_AB R0, RZ, R0 ;  /* 0x00000000ff00723e */ /* 0x000fca00000010ff */
[----:B------:R0:W-:Y:S01]  /*3970*/  STG.E.U16 [R16.64], R0 ;  /* 0x0000000010007986 */ /* 0x0001e2000c101524 */
[----:B------:R-:W-:Y:S05]  /*3980*/  BRA `(.L_x_937) ;  /* 0x000006d000007947 */ /* 0x000fea0003800000 */
.L_x_944:
        /* <DEDUP_REMOVED lines=8> */
[----:B------:R-:W-:-:S06]  /*3a10*/  HADD2.F32 R3, -RZ, R23.H0_H0 ;  /* 0x20000017ff037230 */ /* 0x000fcc0000004100 */
[----:B------:R-:W0:Y:S02]  /*3a20*/  F2I.FTZ.U32.TRUNC.NTZ R3, R3 ;  /* 0x0000000300037305 */ /* 0x000e24000021f000 */
[----:B0-----:R0:W-:Y:S01]  /*3a30*/  STG.E.U16 [R16.64], R3 ;  /* 0x0000000310007986 */ /* 0x0011e2000c101524 */
[----:B------:R-:W-:Y:S05]  /*3a40*/  BRA `(.L_x_937) ;  /* 0x0000061000007947 */ /* 0x000fea0003800000 */
.L_x_956:
[----:B------:R-:W-:Y:S01]  /*3a50*/  HADD2.F32 R23, -RZ, R23.H0_H0 ;  /* 0x20000017ff177230 */ /* 0x000fe20000004100 */
[----:B------:R-:W-:Y:S01]  /*3a60*/  BSSY B0, `(.L_x_957) ;  /* 0x0000014000007945 */ /* 0x000fe20003800000 */
[----:B------:R-:W-:-:S03]  /*3a70*/  IMAD.MOV.U32 R8, RZ, RZ, 0x80 ;  /* 0x00000080ff087424 */ /* 0x000fc600078e00ff */
        /* <DEDUP_REMOVED lines=14> */
.L_x_959:
[----:B------:R-:W-:-:S04]  /*3b60*/  LOP3.LUT R2, R23, 0x80000000, RZ, 0xc0, !PT ;  /* 0x8000000017027812 */ /* 0x000fc800078ec0ff */
[----:B------:R-:W-:-:S04]  /*3b70*/  SHF.R.U32.HI R3, RZ, 0x18, R2 ;  /* 0x00000018ff037819 */ /* 0x000fc80000011602 */
[----:B------:R-:W-:-:S04]  /*3b80*/  LOP3.LUT R0, R0, R3, RZ, 0xfc, !PT ;  /* 0x0000000300007212 */ /* 0x000fc800078efcff */
[----:B------:R-:W-:Y:S02]  /*3b90*/  PRMT R8, R0, 0x7610, R8 ;  /* 0x0000761000087816 */ /* 0x000fe40000000008 */
.L_x_958:
[----:B------:R-:W-:Y:S05]  /*3ba0*/  BSYNC B0 ;  /* 0x0000000000007941 */ /* 0x000fea0003800000 */
.L_x_957:
[----:B------:R0:W-:Y:S01]  /*3bb0*/  STG.E.U8 [R16.64], R8 ;  /* 0x0000000810007986 */ /* 0x0001e2000c101124 */
[----:B------:R-:W-:Y:S05]  /*3bc0*/  BRA `(.L_x_937) ;  /* 0x0000049000007947 */ /* 0x000fea0003800000 */
.L_x_955:
        /* <DEDUP_REMOVED lines=17> */
.L_x_962:
[----:B------:R-:W-:-:S04]  /*3ce0*/  LOP3.LUT R2, R23, 0x80000000, RZ, 0xc0, !PT ;  /* 0x8000000017027812 */ /* 0x000fc800078ec0ff */
[----:B------:R-:W-:-:S04]  /*3cf0*/  SHF.R.U32.HI R3, RZ, 0x18, R2 ;  /* 0x00000018ff037819 */ /* 0x000fc80000011602 */
[----:B------:R-:W-:-:S04]  /*3d00*/  LOP3.LUT R0, R0, R3, RZ, 0xfc, !PT ;  /* 0x0000000300007212 */ /* 0x000fc800078efcff */
[----:B------:R-:W-:Y:S02]  /*3d10*/  PRMT R8, R0, 0x7610, R8 ;  /* 0x0000761000087816 */ /* 0x000fe40000000008 */
.L_x_961:
[----:B------:R-:W-:Y:S05]  /*3d20*/  BSYNC B0 ;  /* 0x0000000000007941 */ /* 0x000fea0003800000 */
.L_x_960:
[----:B------:R0:W-:Y:S01]  /*3d30*/  STG.E.U8 [R16.64], R8 ;  /* 0x0000000810007986 */ /* 0x0001e2000c101124 */
[----:B------:R-:W-:Y:S05]  /*3d40*/  BRA `(.L_x_937) ;  /* 0x0000031000007947 */ /* 0x000fea0003800000 */
.L_x_954:
[----:B------:R-:W-:-:S13]  /*3d50*/  ISETP.NE.AND P0, PT, R4, 0x1c, PT ;  /* 0x0000001c0400780c */ /* 0x000fda0003f05270 */
[----:B------:R-:W-:Y:S05]  /*3d60*/  @!P0 BRA `(.L_x_963) ;  /* 0x000002c000008947 */ /* 0x000fea0003800000 */
[----:B------:R-:W-:-:S13]  /*3d70*/  ISETP.NE.AND P0, PT, R4, 0x1d, PT ;  /* 0x0000001d0400780c */ /* 0x000fda0003f05270 */
[----:B------:R-:W-:Y:S05]  /*3d80*/  @!P0 BRA `(.L_x_964) ;  /* 0x0000026000008947 */ /* 0x000fea0003800000 */
[----:B------:R-:W-:-:S13]  /*3d90*/  ISETP.NE.AND P0, PT, R4, 0x2c, PT ;  /* 0x0000002c0400780c */ /* 0x000fda0003f05270 */
[----:B------:R-:W-:Y:S05]  /*3da0*/  @P0 BRA `(.L_x_936) ;  /* 0x0000010000000947 */ /* 0x000fea0003800000 */
[----:B------:R-:W-:Y:S01]  /*3db0*/  HADD2.F32 R23, -RZ, R23.H0_H0 ;  /* 0x20000017ff177230 */ /* 0x000fe20000004100 */
[----:B------:R-:W-:Y:S01]  /*3dc0*/  PLOP3.LUT P0, PT, PT, PT, PT, 0x80, 0x0 ;  /* 0x000000000000781c */ /* 0x000fe20003f0f070 */
[----:B------:R-:W-:-:S03]  /*3dd0*/  IMAD.MOV.U32 R3, RZ, RZ, 0xff ;  /* 0x000000ffff037424 */ /* 0x000fc600078e00ff */
        /* <DEDUP_REMOVED lines=13> */
.L_x_936:
        /* <DEDUP_REMOVED lines=20> */
.L_x_964:
[----:B------:R-:W-:-:S06]  /*3ff0*/  HADD2.F32 R2, -RZ, R23.H0_H0 ;  /* 0x20000017ff027230 */ /* 0x000fcc0000004100 */
[----:B------:R-:W0:Y:S02]  /*4000*/  F2I.U64.TRUNC R2, R2 ;  /* 0x0000000200027311 */ /* 0x000e24000020d800 */
[----:B0-----:R0:W-:Y:S01]  /*4010*/  STG.E.64 [R16.64], R2 ;  /* 0x0000000210007986 */ /* 0x0011e2000c101b24 */
[----:B------:R-:W-:Y:S05]  /*4020*/  BRA `(.L_x_937) ;  /* 0x0000003000007947 */ /* 0x000fea0003800000 */
.L_x_963:
[----:B------:R-:W-:-:S06]  /*4030*/  HADD2.F32 R23, -RZ, R23.H0_H0 ;  /* 0x20000017ff177230 */ /* 0x000fcc0000004100 */
[----:B------:R-:W0:Y:S02]  /*4040*/  F2I.FTZ.U32.TRUNC.NTZ R23, R23 ;  /* 0x0000001700177305 */ /* 0x000e24000021f000 */
[----:B0-----:R0:W-:Y:S02]  /*4050*/  STG.E [R16.64], R23 ;  /* 0x0000001710007986 */ /* 0x0011e4000c101924 */
.L_x_937:
[----:B------:R-:W-:-:S05]  /*4060*/  IMAD R18, R19, 0x200, R18 ;  /* 0x0000020013127824 */ /* 0x000fca00078e0212 */
[----:B0-----:R-:W-:Y:S02]  /*4070*/  IADD3 R23, R18, 0x80, RZ ;  /* 0x0000008012177810 */ /* 0x001fe40007ffe0ff */
.L_x_866:
[----:B------:R-:W-:Y:S05]  /*4080*/  BSYNC B6 ;  /* 0x0000000000067941 */ /* 0x000fea0003800000 */
.L_x_865:
        /* <DEDUP_REMOVED lines=258> */
.L_x_967:
        /* <DEDUP_REMOVED lines=21> */
.L_x_971:
[----:B------:R-:W2:Y:S02]  /*5200*/  LDG.E.U8 R2, [R2.64] ;  /* 0x0000002402027981 */ /* 0x000ea4000c1e1100 */
[----:B--2---:R-:W0:Y:S02]  /*5210*/  I2F.U16 R0, R2 ;  /* 0x0000000200007306 */ /* 0x004e240000101000 */
[----:B0-----:R-:W-:-:S04]  /*5220*/  F2FP.PACK_AB R0, RZ, R0 ;  /* 0x00000000ff00723e */ /* 0x001fc800000000ff */
[----:B------:R-:W-:Y:S01]  /*5230*/  PRMT R19, R0, 0x7610, R19 ;  /* 0x0000761000137816 */ /* 0x000fe20000000013 */
[----:B------:R-:W-:Y:S05]  /*5240*/  BRA `(.L_x_973) ;  /* 0x00000ed000007947 */ /* 0x000fea0003800000 */
.L_x_970:
        /* <DEDUP_REMOVED lines=11> */
.L_x_975:
[----:B------:R-:W2:Y:S02]  /*5300*/  LDG.E R2, [R2.64] ;  /* 0x0000002402027981 */ /* 0x000ea4000c1e1900 */
[----:B--2---:R-:W0:Y:S02]  /*5310*/  I2F R0, R2 ;  /* 0x0000000200007306 */ /* 0x004e240000201400 */
[----:B0-----:R-:W-:-:S04]  /*5320*/  F2FP.PACK_AB R0, RZ, R0 ;  /* 0x00000000ff00723e */ /* 0x001fc800000000ff */
[----:B------:R-:W-:Y:S01]  /*5330*/  PRMT R19, R0, 0x7610, R19 ;  /* 0x0000761000137816 */ /* 0x000fe20000000013 */
[----:B------:R-:W-:Y:S05]  /*5340*/  BRA `(.L_x_973) ;  /* 0x00000dd000007947 */ /* 0x000fea0003800000 */
.L_x_974:
[----:B------:R-:W2:Y:S02]  /*5350*/  LDG.E.U16 R2, [R2.64] ;  /* 0x0000002402027981 */ /* 0x000ea4000c1e1500 */
[----:B--2---:R-:W0:Y:S02]  /*5360*/  I2F.S16 R0, R2 ;  /* 0x0000000200007306 */ /* 0x004e240000101400 */
[----:B0-----:R-:W-:-:S04]  /*5370*/  F2FP.PACK_AB R0, RZ, R0 ;  /* 0x00000000ff00723e */ /* 0x001fc800000000ff */
[----:B------:R-:W-:Y:S01]  /*5380*/  PRMT R19, R0, 0x7610, R19 ;  /* 0x0000761000137816 */ /* 0x000fe20000000013 */
[----:B------:R-:W-:Y:S05]  /*5390*/  BRA `(.L_x_973) ;  /* 0x00000d8000007947 */ /* 0x000fea0003800000 */
.L_x_969:
        /* <DEDUP_REMOVED lines=9> */
.L_x_977:
[----:B------:R0:W5:Y:S01]  /*5430*/  LDG.E.U16 R19, [R2.64] ;  /* 0x0000002402137981 */ /* 0x000162000c1e1500 */
[----:B------:R-:W-:Y:S05]  /*5440*/  BRA `(.L_x_973) ;  /* 0x00000cd000007947 */ /* 0x000fea0003800000 */
.L_x_976:
        /* <DEDUP_REMOVED lines=9> */
.L_x_979:
[----:B------:R0:W5:Y:S01]  /*54e0*/  LDG.E.U16 R19, [R2.64] ;  /* 0x0000002402137981 */ /* 0x000162000c1e1500 */
[----:B------:R-:W-:Y:S05]  /*54f0*/  BRA `(.L_x_973) ;  /* 0x00000c2000007947 */ /* 0x000fea0003800000 */
.L_x_978:
[----:B------:R-:W2:Y:S02]  /*5500*/  LDG.E.64 R2, [R2.64] ;  /* 0x0000002402027981 */ /* 0x000ea4000c1e1b00 */
[----:B--2---:R-:W0:Y:S01]  /*5510*/  F2F.F32.F64 R0, R2 ;  /* 0x0000000200007310 */ /* 0x004e220000301000 */
[----:B------:R-:W0:-:S14]  /*5520*/  DSETP.GEU.AND P0, PT, |R2|, c[0x2][0x0], PT ;  /* 0x008000000200762a */ /* 0x000e1c0003f0e200 */
[----:B0-----:R-:W-:-:S05]  /*5530*/  @!P0 FMUL R0, R0, 1.175494350822287508e-38 ;  /* 0x0080000000008820 */ /* 0x001fca0000400000 */
[----:B------:R-:W-:-:S04]  /*5540*/  F2FP.PACK_AB R0, RZ, R0 ;  /* 0x00000000ff00723e */ /* 0x000fc800000000ff */
[----:B------:R-:W-:Y:S01]  /*5550*/  PRMT R19, R0, 0x7610, R19 ;  /* 0x0000761000137816 */ /* 0x000fe20000000013 */
[----:B------:R-:W-:Y:S05]  /*5560*/  BRA `(.L_x_973) ;  /* 0x00000bb000007947 */ /* 0x000fea0003800000 */
.L_x_968:
        /* <DEDUP_REMOVED lines=14> */
.L_x_982:
[----:B------:R-:W2:Y:S02]  /*5650*/  LDG.E.64 R2, [R2.64] ;  /* 0x0000002402027981 */ /* 0x000ea4000c1e1b00 */
[----:B--2---:R-:W0:Y:S01]  /*5660*/  F2F.F32.F64 R0, R2 ;  /* 0x0000000200007310 */ /* 0x004e220000301000 */
[----:B------:R-:W0:-:S14]  /*5670*/  DSETP.GEU.AND P0, PT, |R2|, c[0x2][0x0], PT ;  /* 0x008000000200762a */ /* 0x000e1c0003f0e200 */
[----:B0-----:R-:W-:-:S05]  /*5680*/  @!P0 FMUL R0, R0, 1.175494350822287508e-38 ;  /* 0x0080000000008820 */ /* 0x001fca0000400000 */
[----:B------:R-:W-:-:S04]  /*5690*/  F2FP.PACK_AB R0, RZ, R0 ;  /* 0x00000000ff00723e */ /* 0x000fc800000000ff */
[----:B------:R-:W-:Y:S01]  /*56a0*/  PRMT R19, R0, 0x7610, R19 ;  /* 0x0000761000137816 */ /* 0x000fe20000000013 */
[----:B------:R-:W-:Y:S05]  /*56b0*/  BRA `(.L_x_973) ;  /* 0x00000a6000007947 */ /* 0x000fea0003800000 */
.L_x_981:
        /* <DEDUP_REMOVED lines=28> */
.L_x_984:
        /* <DEDUP_REMOVED lines=15> */
.L_x_983:
[----:B------:R-:W2:Y:S02]  /*5970*/  LDG.E.U16 R0, [R2.64] ;  /* 0x0000002402007981 */ /* 0x000ea4000c1e1500 */
[----:B--2---:R-:W-:-:S04]  /*5980*/  PRMT R0, RZ, 0x5410, R0 ;  /* 0x00005410ff007816 */ /* 0x004fc80000000000 */
[----:B------:R-:W-:-:S04]  /*5990*/  F2FP.PACK_AB R0, RZ, R0 ;  /* 0x00000000ff00723e */ /* 0x000fc800000000ff */
[----:B------:R-:W-:Y:S01]  /*59a0*/  PRMT R19, R0, 0x7610, R19 ;  /* 0x0000761000137816 */ /* 0x000fe20000000013 */
[----:B------:R-:W-:Y:S05]  /*59b0*/  BRA `(.L_x_973) ;  /* 0x0000076000007947 */ /* 0x000fea0003800000 */
.L_x_980:
        /* <DEDUP_REMOVED lines=12> */
.L_x_987:
        /* <DEDUP_REMOVED lines=21> */
.L_x_991:
[----:B------:R-:W-:Y:S05]  /*5bd0*/  BSYNC B1 ;  /* 0x0000000000017941 */ /* 0x000fea0003800000 */
.L_x_990:
[----:B------:R-:W-:Y:S01]  /*5be0*/  LEA R3, R0, 0x3b800000, 0x17 ;  /* 0x3b80000000037811 */ /* 0x000fe200078eb8ff */
[----:B------:R-:W-:-:S05]  /*5bf0*/  IMAD.SHL.U32 R0, R2, 0x100000, RZ ;  /* 0x0010000002007824 */ /* 0x000fca00078e00ff */
[----:B------:R-:W-:Y:S02]  /*5c00*/  LOP3.LUT R0, R3, R0, R4, 0xfe, !PT ;  /* 0x0000000003007212 */ /* 0x000fe400078efe04 */
.L_x_989:
[----:B------:R-:W-:Y:S05]  /*5c10*/  BSYNC B0 ;  /* 0x0000000000007941 */ /* 0x000fea0003800000 */
.L_x_988:
[----:B------:R-:W-:-:S04]  /*5c20*/  F2FP.PACK_AB R0, RZ, R0 ;  /* 0x00000000ff00723e */ /* 0x000fc800000000ff */
[----:B------:R-:W-:Y:S01]  /*5c30*/  PRMT R19, R0, 0x7610, R19 ;  /* 0x0000761000137816 */ /* 0x000fe20000000013 */
[----:B------:R-:W-:Y:S05]  /*5c40*/  BRA `(.L_x_973) ;  /* 0x000004d000007947 */ /* 0x000fea0003800000 */
.L_x_986:
        /* <DEDUP_REMOVED lines=21> */
.L_x_995:
[----:B------:R-:W-:Y:S05]  /*5da0*/  BSYNC B1 ;  /* 0x0000000000017941 */ /* 0x000fea0003800000 */
.L_x_994:
[----:B------:R-:W-:Y:S01]  /*5db0*/  LEA R3, R0, 0x37800000, 0x17 ;  /* 0x3780000000037811 */ /* 0x000fe200078eb8ff */
[----:B------:R-:W-:-:S05]  /*5dc0*/  IMAD.SHL.U32 R0, R2, 0x200000, RZ ;  /* 0x0020000002007824 */ /* 0x000fca00078e00ff */
[----:B------:R-:W-:Y:S02]  /*5dd0*/  LOP3.LUT R0, R3, R0, R4, 0xfe, !PT ;  /* 0x0000000003007212 */ /* 0x000fe400078efe04 */
.L_x_993:
[----:B------:R-:W-:Y:S05]  /*5de0*/  BSYNC B0 ;  /* 0x0000000000007941 */ /* 0x000fea0003800000 */
.L_x_992:
[----:B------:R-:W-:-:S04]  /*5df0*/  F2FP.PACK_AB R0, RZ, R0 ;  /* 0x00000000ff00723e */ /* 0x000fc800000000ff */
[----:B------:R-:W-:Y:S01]  /*5e00*/  PRMT R19, R0, 0x7610, R19 ;  /* 0x0000761000137816 */ /* 0x000fe20000000013 */
[----:B------:R-:W-:Y:S05]  /*5e10*/  BRA `(.L_x_973) ;  /* 0x0000030000007947 */ /* 0x000fea0003800000 */
.L_x_985:
        /* <DEDUP_REMOVED lines=14> */
.L_x_999:
[----:B------:R-:W-:Y:S05]  /*5f00*/  BSYNC B0 ;  /* 0x0000000000007941 */ /* 0x000fea0003800000 */
.L_x_998:
[----:B------:R-:W-:-:S04]  /*5f10*/  F2FP.PACK_AB R0, RZ, R0 ;  /* 0x00000000ff00723e */ /* 0x000fc800000000ff */
[----:B------:R-:W-:Y:S01]  /*5f20*/  PRMT R19, R0, 0x7610, R19 ;  /* 0x0000761000137816 */ /* 0x000fe20000000013 */
[----:B------:R-:W-:Y:S05]  /*5f30*/  BRA `(.L_x_973) ;  /* 0x000001e000007947 */ /* 0x000fea0003800000 */
.L_x_972:
        /* <DEDUP_REMOVED lines=21> */
.L_x_997:
[----:B------:R-:W2:Y:S02]  /*6090*/  LDG.E.64 R2, [R2.64] ;  /* 0x0000002402027981 */ /* 0x000ea4000c1e1b00 */
[----:B--2---:R-:W0:Y:S02]  /*60a0*/  I2F.U64 R0, R2 ;  /* 0x0000000200007312 */ /* 0x004e240000301000 */
[----:B0-----:R-:W-:-:S04]  /*60b0*/  F2FP.PACK_AB R0, RZ, R0 ;  /* 0x00000000ff00723e */ /* 0x001fc800000000ff */
[----:B------:R-:W-:Y:S01]  /*60c0*/  PRMT R19, R0, 0x7610, R19 ;  /* 0x0000761000137816 */ /* 0x000fe20000000013 */
[----:B------:R-:W-:Y:S05]  /*60d0*/  BRA `(.L_x_973) ;  /* 0x0000004000007947 */ /* 0x000fea0003800000 */
.L_x_996:
[----:B------:R-:W2:Y:S02]  /*60e0*/  LDG.E R2, [R2.64] ;  /* 0x0000002402027981 */ /* 0x000ea4000c1e1900 */
[----:B--2---:R-:W0:Y:S02]  /*60f0*/  I2F.U32 R0, R2 ;  /* 0x0000000200007306 */ /* 0x004e240000201000 */
[----:B0-----:R-:W-:-:S04]  /*6100*/  F2FP.PACK_AB R0, RZ, R0 ;  /* 0x00000000ff00723e */ /* 0x001fc800000000ff */
[----:B------:R-:W-:Y:S02]  /*6110*/  PRMT R19, R0, 0x7610, R19 ;  /* 0x0000761000137816 */ /* 0x000fe40000000013 */
.L_x_973:
        /* <DEDUP_REMOVED lines=18> */
.L_x_1003:
[----:B------:R-:W2:Y:S02]  /*6240*/  LDG.E.U8 R2, [R2.64] ;  /* 0x0000002402027981 */ /* 0x000ea4000c1e1100 */
[----:B--2---:R-:W0:Y:S02]  /*6250*/  I2F.U16 R0, R2 ;  /* 0x0000000200007306 */ /* 0x004e240000101000 */
[----:B0-----:R-:W-:Y:S01]  /*6260*/  F2FP.PACK_AB R0, RZ, R0 ;  /* 0x00000000ff00723e */ /* 0x001fe200000000ff */
[----:B------:R-:W-:Y:S05]  /*6270*/  BRA `(.L_x_1005) ;  /* 0x00000e1000007947 */ /* 0x000fea0003800000 */
.L_x_1002:
        /* <DEDUP_REMOVED lines=10> */
.L_x_1007:
[----:B------:R-:W2:Y:S02]  /*6320*/  LDG.E R2, [R2.64] ;  /* 0x0000002402027981 */ /* 0x000ea4000c1e1900 */
[----:B--2---:R-:W0:Y:S02]  /*6330*/  I2F R0, R2 ;  /* 0x0000000200007306 */ /* 0x004e240000201400 */
[----:B0-----:R-:W-:Y:S01]  /*6340*/  F2FP.PACK_AB R0, RZ, R0 ;  /* 0x00000000ff00723e */ /* 0x001fe200000000ff */
[----:B------:R-:W-:Y:S05]  /*6350*/  BRA `(.L_x_1005) ;  /* 0x00000d3000007947 */ /* 0x000fea0003800000 */
.L_x_1006:
[----:B------:R-:W2:Y:S02]  /*6360*/  LDG.E.U16 R2, [R2.64] ;  /* 0x0000002402027981 */ /* 0x000ea4000c1e1500 */
[----:B--2---:R-:W0:Y:S02]  /*6370*/  I2F.S16 R0, R2 ;  /* 0x0000000200007306 */ /* 0x004e240000101400 */
[----:B0-----:R-:W-:Y:S01]  /*6380*/  F2FP.PACK_AB R0, RZ, R0 ;  /* 0x00000000ff00723e */ /* 0x001fe200000000ff */
[----:B------:R-:W-:Y:S05]  /*6390*/  BRA `(.L_x_1005) ;  /* 0x00000cf000007947 */ /* 0x000fea0003800000 */
.L_x_1001:
        /* <DEDUP_REMOVED lines=9> */
.L_x_1009:
[----:B------:R0:W5:Y:S01]  /*6430*/  LDG.E.U16 R0, [R2.64] ;  /* 0x0000002402007981 */ /* 0x000162000c1e1500 */
[----:B------:R-:W-:Y:S05]  /*6440*/  BRA `(.L_x_1005) ;  /* 0x00000c4000007947 */ /* 0x000fea0003800000 */
.L_x_1008:
        /* <DEDUP_REMOVED lines=9> */
.L_x_1011:
[----:B------:R0:W5:Y:S01]  /*64e0*/  LDG.E.U16 R0, [R2.64] ;  /* 0x0000002402007981 */ /* 0x000162000c1e1500 */
[----:B------:R-:W-:Y:S05]  /*64f0*/  BRA `(.L_x_1005) ;  /* 0x00000b9000007947 */ /* 0x000fea0003800000 */
.L_x_1010:
[----:B------:R-:W2:Y:S02]  /*6500*/  LDG.E.64 R2, [R2.64] ;  /* 0x0000002402027981 */ /* 0x000ea4000c1e1b00 */
[----:B--2---:R-:W0:Y:S01]  /*6510*/  F2F.F32.F64 R0, R2 ;  /* 0x0000000200007310 */ /* 0x004e220000301000 */
[----:B------:R-:W0:-:S14]  /*6520*/  DSETP.GEU.AND P0, PT, |R2|, c[0x2][0x0], PT ;  /* 0x008000000200762a */ /* 0x000e1c0003f0e200 */
[----:B0-----:R-:W-:-:S05]  /*6530*/  @!P0 FMUL R0, R0, 1.175494350822287508e-38 ;  /* 0x0080000000008820 */ /* 0x001fca0000400000 */
[----:B------:R-:W-:Y:S01]  /*6540*/  F2FP.PACK_AB R0, RZ, R0 ;  /* 0x00000000ff00723e */ /* 0x000fe200000000ff */
[----:B------:R-:W-:Y:S05]  /*6550*/  BRA `(.L_x_1005) ;  /* 0x00000b3000007947 */ /* 0x000fea0003800000 */
.L_x_1000:
        /* <DEDUP_REMOVED lines=13> */
.L_x_1014:
[----:B------:R-:W2:Y:S02]  /*6630*/  LDG.E.64 R2, [R2.64] ;  /* 0x0000002402027981 */ /* 0x000ea4000c1e1b00 */
[----:B--2---:R-:W0:Y:S01]  /*6640*/  F2F.F32.F64 R0, R2 ;  /* 0x0000000200007310 */ /* 0x004e220000301000 */
[----:B------:R-:W0:-:S14]  /*6650*/  DSETP.GEU.AND P0, PT, |R2|, c[0x2][0x0], PT ;  /* 0x008000000200762a */ /* 0x000e1c0003f0e200 */
[----:B0-----:R-:W-:-:S05]  /*6660*/  @!P0 FMUL R0, R0, 1.175494350822287508e-38 ;  /* 0x0080000000008820 */ /* 0x001fca0000400000 */
[----:B------:R-:W-:Y:S01]  /*6670*/  F2FP.PACK_AB R0, RZ, R0 ;  /* 0x00000000ff00723e */ /* 0x000fe200000000ff */
[----:B------:R-:W-:Y:S05]  /*6680*/  BRA `(.L_x_1005) ;  /* 0x00000a0000007947 */ /* 0x000fea0003800000 */
.L_x_1013:
        /* <DEDUP_REMOVED lines=28> */
.L_x_1016:
        /* <DEDUP_REMOVED lines=15> */
.L_x_1015:
[----:B------:R-:W2:Y:S02]  /*6940*/  LDG.E.U16 R0, [R2.64] ;  /* 0x0000002402007981 */ /* 0x000ea4000c1e1500 */
[----:B--2---:R-:W-:-:S04]  /*6950*/  PRMT R0, RZ, 0x5410, R0 ;  /* 0x00005410ff007816 */ /* 0x004fc80000000000 */
[----:B------:R-:W-:Y:S01]  /*6960*/  F2FP.PACK_AB R0, RZ, R0 ;  /* 0x00000000ff00723e */ /* 0x000fe200000000ff */
[----:B------:R-:W-:Y:S05]  /*6970*/  BRA `(.L_x_1005) ;  /* 0x0000071000007947 */ /* 0x000fea0003800000 */
.L_x_1012:
        /* <DEDUP_REMOVED lines=12> */
.L_x_1019:
        /* <DEDUP_REMOVED lines=21> */
.L_x_1023:
[----:B------:R-:W-:Y:S05]  /*6b90*/  BSYNC B1 ;  /* 0x0000000000017941 */ /* 0x000fea0003800000 */
.L_x_1022:
[----:B------:R-:W-:Y:S01]  /*6ba0*/  LEA R3, R0, 0x3b800000, 0x17 ;  /* 0x3b80000000037811 */ /* 0x000fe200078eb8ff */
[----:B------:R-:W-:-:S05]  /*6bb0*/  IMAD.SHL.U32 R0, R2, 0x100000, RZ ;  /* 0x0010000002007824 */ /* 0x000fca00078e00ff */
[----:B------:R-:W-:Y:S02]  /*6bc0*/  LOP3.LUT R0, R3, R0, R4, 0xfe, !PT ;  /* 0x0000000003007212 */ /* 0x000fe400078efe04 */
.L_x_1021:
[----:B------:R-:W-:Y:S05]  /*6bd0*/  BSYNC B0 ;  /* 0x0000000000007941 */ /* 0x000fea0003800000 */
.L_x_1020:
[----:B------:R-:W-:Y:S01]  /*6be0*/  F2FP.PACK_AB R0, RZ, R0 ;  /* 0x00000000ff00723e */ /* 0x000fe200000000ff */
[----:B------:R-:W-:Y:S05]  /*6bf0*/  BRA `(.L_x_1005) ;  /* 0x0000049000007947 */ /* 0x000fea0003800000 */
.L_x_1018:
        /* <DEDUP_REMOVED lines=21> */
.L_x_1027:
[----:B------:R-:W-:Y:S05]  /*6d50*/  BSYNC B1 ;  /* 0x0000000000017941 */ /* 0x000fea0003800000 */
.L_x_1026:
[----:B------:R-:W-:Y:S01]  /*6d60*/  LEA R3, R0, 0x37800000, 0x17 ;  /* 0x3780000000037811 */ /* 0x000fe200078eb8ff */
[----:B------:R-:W-:-:S05]  /*6d70*/  IMAD.SHL.U32 R0, R2, 0x200000, RZ ;  /* 0x0020000002007824 */ /* 0x000fca00078e00ff */
[----:B------:R-:W-:Y:S02]  /*6d80*/  LOP3.LUT R0, R3, R0, R4, 0xfe, !PT ;  /* 0x0000000003007212 */ /* 0x000fe400078efe04 */
.L_x_1025:
[----:B------:R-:W-:Y:S05]  /*6d90*/  BSYNC B0 ;  /* 0x0000000000007941 */ /* 0x000fea0003800000 */
.L_x_1024:
[----:B------:R-:W-:Y:S01]  /*6da0*/  F2FP.PACK_AB R0, RZ, R0 ;  /* 0x00000000ff00723e */ /* 0x000fe200000000ff */
[----:B------:R-:W-:Y:S05]  /*6db0*/  BRA `(.L_x_1005) ;  /* 0x000002d000007947 */ /* 0x000fea0003800000 */
.L_x_1017:
        /* <DEDUP_REMOVED lines=14> */
.L_x_1031:
[----:B------:R-:W-:Y:S05]  /*6ea0*/  BSYNC B0 ;  /* 0x0000000000007941 */ /* 0x000fea0003800000 */
.L_x_1030:
[----:B------:R-:W-:Y:S01]  /*6eb0*/  F2FP.PACK_AB R0, RZ, R0 ;  /* 0x00000000ff00723e */ /* 0x000fe200000000ff */
[----:B------:R-:W-:Y:S05]  /*6ec0*/  BRA `(.L_x_1005) ;  /* 0x000001c000007947 */ /* 0x000fea0003800000 */
.L_x_1004:
        /* <DEDUP_REMOVED lines=21> */
.L_x_1029:
[----:B------:R-:W2:Y:S02]  /*7020*/  LDG.E.64 R2, [R2.64] ;  /* 0x0000002402027981 */ /* 0x000ea4000c1e1b00 */
[----:B--2---:R-:W0:Y:S02]  /*7030*/  I2F.U64 R0, R2 ;  /* 0x0000000200007312 */ /* 0x004e240000301000 */
[----:B0-----:R-:W-:Y:S01]  /*7040*/  F2FP.PACK_AB R0, RZ, R0 ;  /* 0x00000000ff00723e */ /* 0x001fe200000000ff */
[----:B------:R-:W-:Y:S05]  /*7050*/  BRA `(.L_x_1005) ;  /* 0x0000003000007947 */ /* 0x000fea0003800000 */
.L_x_1028:
[----:B------:R-:W2:Y:S02]  /*7060*/  LDG.E R2, [R2.64] ;  /* 0x0000002402027981 */ /* 0x000ea4000c1e1900 */
[----:B--2---:R-:W0:Y:S02]  /*7070*/  I2F.U32 R0, R2 ;  /* 0x0000000200007306 */ /* 0x004e240000201000 */
[----:B0-----:R-:W-:-:S06]  /*7080*/  F2FP.PACK_AB R0, RZ, R0 ;  /* 0x00000000ff00723e */ /* 0x001fcc00000000ff */
.L_x_1005:
        /* <DEDUP_REMOVED lines=8> */
[----:B------:R-:W-:Y:S01]  /*7110*/  @P0 FFMA.FTZ R19, -R3, R2, R0 ;  /* 0x0000000203130223 */ /* 0x000fe20000010100 */
        /* <DEDUP_REMOVED lines=16> */
.L_x_1035:
[----:B------:R-:W-:-:S06]  /*7220*/  HADD2.F32 R3, -RZ, R19.H0_H0 ;  /* 0x20000013ff037230 */ /* 0x000fcc0000004100 */
[----:B------:R-:W0:Y:S02]  /*7230*/  F2I.S64.TRUNC R2, R3 ;  /* 0x0000000300027311 */ /* 0x000e24000020d900 */
[----:B0-----:R0:W-:Y:S01]  /*7240*/  STG.E.U8 [R16.64], R2 ;  /* 0x0000000210007986 */ /* 0x0011e2000c101124 */
[----:B------:R-:W-:Y:S05]  /*7250*/  BRA `(.L_x_1037) ;  /* 0x00000e4000007947 */ /* 0x000fea0003800000 */
.L_x_1034:
        /* <DEDUP_REMOVED lines=10> */
.L_x_1039:
[----:B------:R-:W-:-:S06]  /*7300*/  HADD2.F32 R19, -RZ, R19.H0_H0 ;  /* 0x20000013ff137230 */ /* 0x000fcc0000004100 */
[----:B------:R-:W0:Y:S02]  /*7310*/  F2I.FTZ.TRUNC.NTZ R19, R19 ;  /* 0x0000001300137305 */ /* 0x000e24000021f100 */
[----:B0-----:R0:W-:Y:S01]  /*7320*/  STG.E [R16.64], R19 ;  /* 0x0000001310007986 */ /* 0x0011e2000c101924 */
[----:B------:R-:W-:Y:S05]  /*7330*/  BRA `(.L_x_1037) ;  /* 0x00000d6000007947 */ /* 0x000fea0003800000 */
.L_x_1038:
[----:B------:R-:W-:-:S06]  /*7340*/  HADD2.F32 R19, -RZ, R19.H0_H0 ;  /* 0x20000013ff137230 */ /* 0x000fcc0000004100 */
[----:B------:R-:W0:Y:S02]  /*7350*/  F2I.FTZ.TRUNC.NTZ R19, R19 ;  /* 0x0000001300137305 */ /* 0x000e24000021f100 */
[----:B0-----:R0:W-:Y:S01]  /*7360*/  STG.E.U16 [R16.64], R19 ;  /* 0x0000001310007986 */ /* 0x0011e2000c101524 */
[----:B------:R-:W-:Y:S05]  /*7370*/  BRA `(.L_x_1037) ;  /* 0x00000d2000007947 */ /* 0x000fea0003800000 */
.L_x_1033:
        /* <DEDUP_REMOVED lines=9> */
.L_x_1041:
[----:B------:R0:W-:Y:S01]  /*7410*/  STG.E.U16 [R16.64], R19 ;  /* 0x0000001310007986 */ /* 0x0001e2000c101524 */
[----:B------:R-:W-:Y:S05]  /*7420*/  BRA `(.L_x_1037) ;  /* 0x00000c7000007947 */ /* 0x000fea0003800000 */
.L_x_1040:
        /* <DEDUP_REMOVED lines=10> */
.L_x_1043:
[----:B------:R-:W-:-:S05]  /*74d0*/  HADD2.F32 R0, -RZ, R19.H0_H0 ;  /* 0x20000013ff007230 */ /* 0x000fca0000004100 */
[----:B------:R-:W-:-:S04]  /*74e0*/  F2FP.PACK_AB R0, RZ, R0 ;  /* 0x00000000ff00723e */ /* 0x000fc800000000ff */
[----:B------:R-:W-:-:S05]  /*74f0*/  PRMT R0, R0, 0x5410, RZ ;  /* 0x0000541000007816 */ /* 0x000fca00000000ff */
[----:B------:R0:W-:Y:S01]  /*7500*/  STG.E [R16.64], R0 ;  /* 0x0000000010007986 */ /* 0x0001e2000c101924 */
[----:B------:R-:W-:Y:S05]  /*7510*/  BRA `(.L_x_1037) ;  /* 0x00000b8000007947 */ /* 0x000fea0003800000 */
.L_x_1042:
[----:B------:R-:W-:-:S05]  /*7520*/  HADD2.F32 R2, -RZ, R19.H0_H0 ;  /* 0x20000013ff027230 */ /* 0x000fca0000004100 */
[----:B------:R-:W-:-:S06]  /*7530*/  FMUL.FTZ R2, R2, 1 ;  /* 0x3f80000002027820 */ /* 0x000fcc0000410000 */
[----:B------:R-:W0:Y:S02]  /*7540*/  F2F.F64.F32 R2, R2 ;  /* 0x0000000200027310 */ /* 0x000e240000201800 */
[----:B0-----:R0:W-:Y:S01]  /*7550*/  STG.E.64 [R16.64], R2 ;  /* 0x0000000210007986 */ /* 0x0011e2000c101b24 */
[----:B------:R-:W-:Y:S05]  /*7560*/  BRA `(.L_x_1037) ;  /* 0x00000b3000007947 */ /* 0x000fea0003800000 */
.L_x_1032:
        /* <DEDUP_REMOVED lines=13> */
.L_x_1046:
[----:B------:R-:W-:Y:S01]  /*7640*/  HADD2.F32 R19, -RZ, R19.H0_H0 ;  /* 0x20000013ff137230 */ /* 0x000fe20000004100 */
[----:B------:R-:W-:-:S04]  /*7650*/  CS2R R6, SRZ ;  /* 0x0000000000067805 */ /* 0x000fc8000001ff00 */
[----:B------:R-:W-:-:S06]  /*7660*/  FMUL.FTZ R4, R19, 1 ;  /* 0x3f80000013047820 */ /* 0x000fcc0000410000 */
[----:B------:R-:W0:Y:S02]  /*7670*/  F2F.F64.F32 R4, R4 ;  /* 0x0000000400047310 */ /* 0x000e240000201800 */
[----:B0-----:R0:W-:Y:S01]  /*7680*/  STG.E.128 [R16.64], R4 ;  /* 0x0000000410007986 */ /* 0x0011e2000c101d24 */
[----:B------:R-:W-:Y:S05]  /*7690*/  BRA `(.L_x_1037) ;  /* 0x00000a0000007947 */ /* 0x000fea0003800000 */
.L_x_1045:
        /* <DEDUP_REMOVED lines=21> */
.L_x_1050:
[----:B------:R-:W-:Y:S05]  /*77f0*/  BSYNC B0 ;  /* 0x0000000000007941 */ /* 0x000fea0003800000 */
.L_x_1049:
[----:B------:R-:W-:-:S05]  /*7800*/  LOP3.LUT R3, R0, R3, RZ, 0xfc, !PT ;  /* 0x0000000300037212 */ /* 0x000fca00078efcff */
[----:B------:R0:W-:Y:S01]  /*7810*/  STG.E.U8 [R16.64], R3 ;  /* 0x0000000310007986 */ /* 0x0001e2000c101124 */
[----:B------:R-:W-:Y:S05]  /*7820*/  BRA `(.L_x_1037) ;  /* 0x0000087000007947 */ /* 0x000fea0003800000 */
.L_x_1048:
        /* <DEDUP_REMOVED lines=13> */
.L_x_1052:
[----:B------:R-:W-:Y:S01]  /*7900*/  IMAD.MOV.U32 R0, RZ, RZ, 0x7f ;  /* 0x0000007fff007424 */ /* 0x000fe200078e00ff */
[----:B------:R-:W-:-:S04]  /*7910*/  ISETP.GT.U32.AND P0, PT, R2, 0x7f800000, PT ;  /* 0x7f8000000200780c */ /* 0x000fc80003f04070 */
[----:B------:R-:W-:-:S04]  /*7920*/  SEL R0, R0, 0x7c, P0 ;  /* 0x0000007c00007807 */ /* 0x000fc80000000000 */
.L_x_1053:
[----:B------:R-:W-:Y:S05]  /*7930*/  BSYNC B0 ;  /* 0x0000000000007941 */ /* 0x000fea0003800000 */
.L_x_1051:
[----:B------:R-:W-:-:S04]  /*7940*/  LOP3.LUT R2, R19, 0x80000000, RZ, 0xc0, !PT ;  /* 0x8000000013027812 */ /* 0x000fc800078ec0ff */
[----:B------:R-:W-:-:S04]  /*7950*/  SHF.R.U32.HI R3, RZ, 0x18, R2 ;  /* 0x00000018ff037819 */ /* 0x000fc80000011602 */
[----:B------:R-:W-:-:S05]  /*7960*/  LOP3.LUT R3, R0, R3, RZ, 0xfc, !PT ;  /* 0x0000000300037212 */ /* 0x000fca00078efcff */
[----:B------:R0:W-:Y:S01]  /*7970*/  STG.E.U8 [R16.64], R3 ;  /* 0x0000000310007986 */ /* 0x0001e2000c101124 */
[----:B------:R-:W-:Y:S05]  /*7980*/  BRA `(.L_x_1037) ;  /* 0x0000071000007947 */ /* 0x000fea0003800000 */
.L_x_1047:
[----:B------:R-:W-:-:S05]  /*7990*/  HADD2.F32 R0, -RZ, R19.H0_H0 ;  /* 0x20000013ff007230 */ /* 0x000fca0000004100 */
[----:B------:R-:W-:-:S05]  /*79a0*/  F2FP.BF16.PACK_AB R0, RZ, R0 ;  /* 0x00000000ff00723e */ /* 0x000fca00000010ff */
[----:B------:R0:W-:Y:S01]  /*79b0*/  STG.E.U16 [R16.64], R0 ;  /* 0x0000000010007986 */ /* 0x0001e2000c101524 */
[----:B------:R-:W-:Y:S05]  /*79c0*/  BRA `(.L_x_1037) ;  /* 0x000006d000007947 */ /* 0x000fea0003800000 */
.L_x_1044:
        /* <DEDUP_REMOVED lines=12> */
.L_x_1056:
        /* <DEDUP_REMOVED lines=17> */
.L_x_1059:
[----:B------:R-:W-:-:S04]  /*7ba0*/  LOP3.LUT R2, R19, 0x80000000, RZ, 0xc0, !PT ;  /* 0x8000000013027812 */ /* 0x000fc800078ec0ff */
[----:B------:R-:W-:-:S04]  /*7bb0*/  SHF.R.U32.HI R3, RZ, 0x18, R2 ;  /* 0x00000018ff037819 */ /* 0x000fc80000011602 */
[----:B------:R-:W-:-:S04]  /*7bc0*/  LOP3.LUT R0, R0, R3, RZ, 0xfc, !PT ;  /* 0x0000000300007212 */ /* 0x000fc800078efcff */
[----:B------:R-:W-:Y:S02]  /*7bd0*/  PRMT R8, R0, 0x7610, R8 ;  /* 0x0000761000087816 */ /* 0x000fe40000000008 */
.L_x_1058:
[----:B------:R-:W-:Y:S05]  /*7be0*/  BSYNC B0 ;  /* 0x0000000000007941 */ /* 0x000fea0003800000 */
.L_x_1057:
[----:B------:R0:W-:Y:S01]  /*7bf0*/  STG.E.U8 [R16.64], R8 ;  /* 0x0000000810007986 */ /* 0x0001e2000c101124 */
[----:B------:R-:W-:Y:S05]  /*7c00*/  BRA `(.L_x_1037) ;  /* 0x0000049000007947 */ /* 0x000fea0003800000 */
.L_x_1055:
        /* <DEDUP_REMOVED lines=17> */
.L_x_1062:
[----:B------:R-:W-:-:S04]  /*7d20*/  LOP3.LUT R2, R19, 0x80000000, RZ, 0xc0, !PT ;  /* 0x8000000013027812 */ /* 0x000fc800078ec0ff */
[----:B------:R-:W-:-:S04]  /*7d30*/  SHF.R.U32.HI R3, RZ, 0x18, R2 ;  /* 0x00000018ff037819 */ /* 0x000fc80000011602 */
[----:B------:R-:W-:-:S04]  /*7d40*/  LOP3.LUT R0, R0, R3, RZ, 0xfc, !PT ;  /* 0x0000000300007212 */ /* 0x000fc800078efcff */
[----:B------:R-:W-:Y:S02]  /*7d50*/  PRMT R8, R0, 0x7610, R8 ;  /* 0x0000761000087816 */ /* 0x000fe40000000008 */
.L_x_1061:
[----:B------:R-:W-:Y:S05]  /*7d60*/  BSYNC B0 ;  /* 0x0000000000007941 */ /* 0x000fea0003800000 */
.L_x_1060:
[----:B------:R0:W-:Y:S01]  /*7d70*/  STG.E.U8 [R16.64], R8 ;  /* 0x0000000810007986 */ /* 0x0001e2000c101124 */
[----:B------:R-:W-:Y:S05]  /*7d80*/  BRA `(.L_x_1037) ;  /* 0x0000031000007947 */ /* 0x000fea0003800000 */
.L_x_1054:
        /* <DEDUP_REMOVED lines=22> */
.L_x_1036:
        /* <DEDUP_REMOVED lines=20> */
.L_x_1064:
[----:B------:R-:W-:-:S06]  /*8030*/  HADD2.F32 R2, -RZ, R19.H0_H0 ;  /* 0x20000013ff027230 */ /* 0x000fcc0000004100 */
[----:B------:R-:W0:Y:S02]  /*8040*/  F2I.U64.TRUNC R2, R2 ;  /* 0x0000000200027311 */ /* 0x000e24000020d800 */
[----:B0-----:R0:W-:Y:S01]  /*8050*/  STG.E.64 [R16.64], R2 ;  /* 0x0000000210007986 */ /* 0x0011e2000c101b24 */
[----:B------:R-:W-:Y:S05]  /*8060*/  BRA `(.L_x_1037) ;  /* 0x0000003000007947 */ /* 0x000fea0003800000 */
.L_x_1063:
[----:B------:R-:W-:-:S06]  /*8070*/  HADD2.F32 R19, -RZ, R19.H0_H0 ;  /* 0x20000013ff137230 */ /* 0x000fcc0000004100 */
[----:B------:R-:W0:Y:S02]  /*8080*/  F2I.FTZ.U32.TRUNC.NTZ R19, R19 ;  /* 0x0000001300137305 */ /* 0x000e24000021f000 */
[----:B0-----:R0:W-:Y:S02]  /*8090*/  STG.E [R16.64], R19 ;  /* 0x0000001310007986 */ /* 0x0011e4000c101924 */
.L_x_1037:
        /* <DEDUP_REMOVED lines=258> */
.L_x_1065:
        /* <DEDUP_REMOVED lines=21> */
.L_x_1069:
[----:B------:R-:W2:Y:S02]  /*9210*/  LDG.E.U8 R2, [R2.64] ;  /* 0x0000002402027981 */ /* 0x000ea4000c1e1100 */
[----:B--2---:R-:W0:Y:S02]  /*9220*/  I2F.U16 R0, R2 ;  /* 0x0000000200007306 */ /* 0x004e240000101000 */
[----:B0-----:R-:W-:-:S04]  /*9230*/  F2FP.PACK_AB R0, RZ, R0 ;  /* 0x00000000ff00723e */ /* 0x001fc800000000ff */
[----:B------:R-:W-:Y:S01]  /*9240*/  PRMT R19, R0, 0x7610, R19 ;  /* 0x0000761000137816 */ /* 0x000fe20000000013 */
[----:B------:R-:W-:Y:S05]  /*9250*/  BRA `(.L_x_1071) ;  /* 0x00000ed000007947 */ /* 0x000fea0003800000 */
.L_x_1068:
        /* <DEDUP_REMOVED lines=11> */
.L_x_1073:
[----:B------:R-:W2:Y:S02]  /*9310*/  LDG.E R2, [R2.64] ;  /* 0x0000002402027981 */ /* 0x000ea4000c1e1900 */
[----:B--2---:R-:W0:Y:S02]  /*9320*/  I2F R0, R2 ;  /* 0x0000000200007306 */ /* 0x004e240000201400 */
[----:B0-----:R-:W-:-:S04]  /*9330*/  F2FP.PACK_AB R0, RZ, R0 ;  /* 0x00000000ff00723e */ /* 0x001fc800000000ff */
[----:B------:R-:W-:Y:S01]  /*9340*/  PRMT R19, R0, 0x7610, R19 ;  /* 0x0000761000137816 */ /* 0x000fe20000000013 */
[----:B------:R-:W-:Y:S05]  /*9350*/  BRA `(.L_x_1071) ;  /* 0x00000dd000007947 */ /* 0x000fea0003800000 */
.L_x_1072:
[----:B------:R-:W2:Y:S02]  /*9360*/  LDG.E.U16 R2, [R2.64] ;  /* 0x0000002402027981 */ /* 0x000ea4000c1e1500 */
[----:B--2---:R-:W0:Y:S02]  /*9370*/  I2F.S16 R0, R2 ;  /* 0x0000000200007306 */ /* 0x004e240000101400 */
[----:B0-----:R-:W-:-:S04]  /*9380*/  F2FP.PACK_AB R0, RZ, R0 ;  /* 0x00000000ff00723e */ /* 0x001fc800000000ff */
[----:B------:R-:W-:Y:S01]  /*9390*/  PRMT R19, R0, 0x7610, R19 ;  /* 0x0000761000137816 */ /* 0x000fe20000000013 */
[----:B------:R-:W-:Y:S05]  /*93a0*/  BRA `(.L_x_1071) ;  /* 0x00000d8000007947 */ /* 0x000fea0003800000 */
.L_x_1067:
        /* <DEDUP_REMOVED lines=9> */
.L_x_1075:
[----:B------:R0:W5:Y:S01]  /*9440*/  LDG.E.U16 R19, [R2.64] ;  /* 0x0000002402137981 */ /* 0x000162000c1e1500 */
[----:B------:R-:W-:Y:S05]  /*9450*/  BRA `(.L_x_1071) ;  /* 0x00000cd000007947 */ /* 0x000fea0003800000 */
.L_x_1074:
        /* <DEDUP_REMOVED lines=9> */
.L_x_1077:
[----:B------:R0:W5:Y:S01]  /*94f0*/  LDG.E.U16 R19, [R2.64] ;  /* 0x0000002402137981 */ /* 0x000162000c1e1500 */
[----:B------:R-:W-:Y:S05]  /*9500*/  BRA `(.L_x_1071) ;  /* 0x00000c2000007947 */ /* 0x000fea0003800000 */
.L_x_1076:
[----:B------:R-:W2:Y:S02]  /*9510*/  LDG.E.64 R2, [R2.64] ;  /* 0x0000002402027981 */ /* 0x000ea4000c1e1b00 */
[----:B--2---:R-:W0:Y:S01]  /*9520*/  F2F.F32.F64 R0, R2 ;  /* 0x0000000200007310 */ /* 0x004e220000301000 */
[----:B------:R-:W0:-:S14]  /*9530*/  DSETP.GEU.AND P0, PT, |R2|, c[0x2][0x0], PT ;  /* 0x008000000200762a */ /* 0x000e1c0003f0e200 */
[----:B0-----:R-:W-:-:S05]  /*9540*/  @!P0 FMUL R0, R0, 1.175494350822287508e-38 ;  /* 0x0080000000008820 */ /* 0x001fca0000400000 */
[----:B------:R-:W-:-:S04]  /*9550*/  F2FP.PACK_AB R0, RZ, R0 ;  /* 0x00000000ff00723e */ /* 0x000fc800000000ff */
[----:B------:R-:W-:Y:S01]  /*9560*/  PRMT R19, R0, 0x7610, R19 ;  /* 0x0000761000137816 */ /* 0x000fe20000000013 */
[----:B------:R-:W-:Y:S05]  /*9570*/  BRA `(.L_x_1071) ;  /* 0x00000bb000007947 */ /* 0x000fea0003800000 */
.L_x_1066:
        /* <DEDUP_REMOVED lines=14> */
.L_x_1080:
[----:B------:R-:W2:Y:S02]  /*9660*/  LDG.E.64 R2, [R2.64] ;  /* 0x0000002402027981 */ /* 0x000ea4000c1e1b00 */
[----:B--2---:R-:W0:Y:S01]  /*9670*/  F2F.F32.F64 R0, R2 ;  /* 0x0000000200007310 */ /* 0x004e220000301000 */
[----:B------:R-:W0:-:S14]  /*9680*/  DSETP.GEU.AND P0, PT, |R2|, c[0x2][0x0], PT ;  /* 0x008000000200762a */ /* 0x000e1c0003f0e200 */
[----:B0-----:R-:W-:-:S05]  /*9690*/  @!P0 FMUL R0, R0, 1.175494350822287508e-38 ;  /* 0x0080000000008820 */ /* 0x001fca0000400000 */
[----:B------:R-:W-:-:S04]  /*96a0*/  F2FP.PACK_AB R0, RZ, R0 ;  /* 0x00000000ff00723e */ /* 0x000fc800000000ff */
[----:B------:R-:W-:Y:S01]  /*96b0*/  PRMT R19, R0, 0x7610, R19 ;  /* 0x0000761000137816 */ /* 0x000fe20000000013 */
[----:B------:R-:W-:Y:S05]  /*96c0*/  BRA `(.L_x_1071) ;  /* 0x00000a6000007947 */ /* 0x000fea0003800000 */
.L_x_1079:
        /* <DEDUP_REMOVED lines=28> */
.L_x_1082:
        /* <DEDUP_REMOVED lines=15> */
.L_x_1081:
[----:B------:R-:W2:Y:S02]  /*9980*/  LDG.E.U16 R0, [R2.64] ;  /* 0x0000002402007981 */ /* 0x000ea4000c1e1500 */
[----:B--2---:R-:W-:-:S04]  /*9990*/  PRMT R0, RZ, 0x5410, R0 ;  /* 0x00005410ff007816 */ /* 0x004fc80000000000 */
[----:B------:R-:W-:-:S04]  /*99a0*/  F2FP.PACK_AB R0, RZ, R0 ;  /* 0x00000000ff00723e */ /* 0x000fc800000000ff */
[----:B------:R-:W-:Y:S01]  /*99b0*/  PRMT R19, R0, 0x7610, R19 ;  /* 0x0000761000137816 */ /* 0x000fe20000000013 */
[----:B------:R-:W-:Y:S05]  /*99c0*/  BRA `(.L_x_1071) ;  /* 0x0000076000007947 */ /* 0x000fea0003800000 */
.L_x_1078:
        /* <DEDUP_REMOVED lines=12> */
.L_x_1085:
        /* <DEDUP_REMOVED lines=21> */
.L_x_1089:
[----:B------:R-:W-:Y:S05]  /*9be0*/  BSYNC B1 ;  /* 0x0000000000017941 */ /* 0x000fea0003800000 */
.L_x_1088:
[----:B------:R-:W-:Y:S01]  /*9bf0*/  LEA R3, R0, 0x3b800000, 0x17 ;  /* 0x3b80000000037811 */ /* 0x000fe200078eb8ff */
[----:B------:R-:W-:-:S05]  /*9c00*/  IMAD.SHL.U32 R0, R2, 0x100000, RZ ;  /* 0x0010000002007824 */ /* 0x000fca00078e00ff */
[----:B------:R-:W-:Y:S02]  /*9c10*/  LOP3.LUT R0, R3, R0, R4, 0xfe, !PT ;  /* 0x0000000003007212 */ /* 0x000fe400078efe04 */
.L_x_1087:
[----:B------:R-:W-:Y:S05]  /*9c20*/  BSYNC B0 ;  /* 0x0000000000007941 */ /* 0x000fea0003800000 */
.L_x_1086:
[----:B------:R-:W-:-:S04]  /*9c30*/  F2FP.PACK_AB R0, RZ, R0 ;  /* 0x00000000ff00723e */ /* 0x000fc800000000ff */
[----:B------:R-:W-:Y:S01]  /*9c40*/  PRMT R19, R0, 0x7610, R19 ;  /* 0x0000761000137816 */ /* 0x000fe20000000013 */
[----:B------:R-:W-:Y:S05]  /*9c50*/  BRA `(.L_x_1071) ;  /* 0x000004d000007947 */ /* 0x000fea0003800000 */
.L_x_1084:
        /* <DEDUP_REMOVED lines=21> */
.L_x_1093:
[----:B------:R-:W-:Y:S05]  /*9db0*/  BSYNC B1 ;  /* 0x0000000000017941 */ /* 0x000fea0003800000 */
.L_x_1092:
[----:B------:R-:W-:Y:S01]  /*9dc0*/  LEA R3, R0, 0x37800000, 0x17 ;  /* 0x3780000000037811 */ /* 0x000fe200078eb8ff */
[----:B------:R-:W-:-:S05]  /*9dd0*/  IMAD.SHL.U32 R0, R2, 0x200000, RZ ;  /* 0x0020000002007824 */ /* 0x000fca00078e00ff */
[----:B------:R-:W-:Y:S02]  /*9de0*/  LOP3.LUT R0, R3, R0, R4, 0xfe, !PT ;  /* 0x0000000003007212 */ /* 0x000fe400078efe04 */
.L_x_1091:
[----:B------:R-:W-:Y:S05]  /*9df0*/  BSYNC B0 ;  /* 0x0000000000007941 */ /* 0x000fea0003800000 */
.L_x_1090:
[----:B------:R-:W-:-:S04]  /*9e00*/  F2FP.PACK_AB R0, RZ, R0 ;  /* 0x00000000ff00723e */ /* 0x000fc800000000ff */
[----:B------:R-:W-:Y:S01]  /*9e10*/  PRMT R19, R0, 0x7610, R19 ;  /* 0x0000761000137816 */ /* 0x000fe20000000013 */
[----:B------:R-:W-:Y:S05]  /*9e20*/  BRA `(.L_x_1071) ;  /* 0x0000030000007947 */ /* 0x000fea0003800000 */
.L_x_1083:
        /* <DEDUP_REMOVED lines=14> */
.L_x_1097:
[----:B------:R-:W-:Y:S05]  /*9f10*/  BSYNC B0 ;  /* 0x0000000000007941 */ /* 0x000fea0003800000 */
.L_x_1096:
[----:B------:R-:W-:-:S04]  /*9f20*/  F2FP.PACK_AB R0, RZ, R0 ;  /* 0x00000000ff00723e */ /* 0x000fc800000000ff */
[----:B------:R-:W-:Y:S01]  /*9f30*/  PRMT R19, R0, 0x7610, R19 ;  /* 0x0000761000137816 */ /* 0x000fe20000000013 */
[----:B------:R-:W-:Y:S05]  /*9f40*/  BRA `(.L_x_1071) ;  /* 0x000001e000007947 */ /* 0x000fea0003800000 */
.L_x_1070:
        /* <DEDUP_REMOVED lines=21> */
.L_x_1095:
[----:B------:R-:W2:Y:S02]  /*a0a0*/  LDG.E.64 R2, [R2.64] ;  /* 0x0000002402027981 */ /* 0x000ea4000c1e1b00 */
[----:B--2---:R-:W0:Y:S02]  /*a0b0*/  I2F.U64 R0, R2 ;  /* 0x0000000200007312 */ /* 0x004e240000301000 */
[----:B0-----:R-:W-:-:S04]  /*a0c0*/  F2FP.PACK_AB R0, RZ, R0 ;  /* 0x00000000ff00723e */ /* 0x001fc800000000ff */
[----:B------:R-:W-:Y:S01]  /*a0d0*/  PRMT R19, R0, 0x7610, R19 ;  /* 0x0000761000137816 */ /* 0x000fe20000000013 */
[----:B------:R-:W-:Y:S05]  /*a0e0*/  BRA `(.L_x_1071) ;  /* 0x0000004000007947 */ /* 0x000fea0003800000 */
.L_x_1094:
[----:B------:R-:W2:Y:S02]  /*a0f0*/  LDG.E R2, [R2.64] ;  /* 0x0000002402027981 */ /* 0x000ea4000c1e1900 */
[----:B--2---:R-:W0:Y:S02]  /*a100*/  I2F.U32 R0, R2 ;  /* 0x0000000200007306 */ /* 0x004e240000201000 */
[----:B0-----:R-:W-:-:S04]  /*a110*/  F2FP.PACK_AB R0, RZ, R0 ;  /* 0x00000000ff00723e */ /* 0x001fc800000000ff */
[----:B------:R-:W-:Y:S02]  /*a120*/  PRMT R19, R0, 0x7610, R19 ;  /* 0x0000761000137816 */ /* 0x000fe40000000013 */
.L_x_1071:
        /* <DEDUP_REMOVED lines=18> */
.L_x_1101:
[----:B------:R-:W2:Y:S02]  /*a250*/  LDG.E.U8 R2, [R2.64] ;  /* 0x0000002402027981 */ /* 0x000ea4000c1e1100 */
[----:B--2---:R-:W0:Y:S02]  /*a260*/  I2F.U16 R0, R2 ;  /* 0x0000000200007306 */ /* 0x004e240000101000 */
[----:B0-----:R-:W-:Y:S01]  /*a270*/  F2FP.PACK_AB R0, RZ, R0 ;  /* 0x00000000ff00723e */ /* 0x001fe200000000ff */
[----:B------:R-:W-:Y:S05]  /*a280*/  BRA `(.L_x_1103) ;  /* 0x00000e1000007947 */ /* 0x000fea0003800000 */
.L_x_1100:
        /* <DEDUP_REMOVED lines=10> */
.L_x_1105:
[----:B------:R-:W2:Y:S02]  /*a330*/  LDG.E R2, [R2.64] ;  /* 0x0000002402027981 */ /* 0x000ea4000c1e1900 */
[----:B--2---:R-:W0:Y:S02]  /*a340*/  I2F R0, R2 ;  /* 0x0000000200007306 */ /* 0x004e240000201400 */
[----:B0-----:R-:W-:Y:S01]  /*a350*/  F2FP.PACK_AB R0, RZ, R0 ;  /* 0x00000000ff00723e */ /* 0x001fe200000000ff */
[----:B------:R-:W-:Y:S05]  /*a360*/  BRA `(.L_x_1103) ;  /* 0x00000d3000007947 */ /* 0x000fea0003800000 */
.L_x_1104:
[----:B------:R-:W2:Y:S02]  /*a370*/  LDG.E.U16 R2, [R2.64] ;  /* 0x0000002402027981 */ /* 0x000ea4000c1e1500 */
[----:B--2---:R-:W0:Y:S02]  /*a380*/  I2F.S16 R0, R2 ;  /* 0x0000000200007306 */ /* 0x004e240000101400 */
[----:B0-----:R-:W-:Y:S01]  /*a390*/  F2FP.PACK_AB R0, RZ, R0 ;  /* 0x00000000ff00723e */ /* 0x001fe200000000ff */
[----:B------:R-:W-:Y:S05]  /*a3a0*/  BRA `(.L_x_1103) ;  /* 0x00000cf000007947 */ /* 0x000fea0003800000 */
.L_x_1099:
        /* <DEDUP_REMOVED lines=9> */
.L_x_1107:
[----:B------:R0:W5:Y:S01]  /*a440*/  LDG.E.U16 R0, [R2.64] ;  /* 0x0000002402007981 */ /* 0x000162000c1e1500 */
[----:B------:R-:W-:Y:S05]  /*a450*/  BRA `(.L_x_1103) ;  /* 0x00000c4000007947 */ /* 0x000fea0003800000 */
.L_x_1106:
        /* <DEDUP_REMOVED lines=9> */
.L_x_1109:
[----:B------:R0:W5:Y:S01]  /*a4f0*/  LDG.E.U16 R0, [R2.64] ;  /* 0x0000002402007981 */ /* 0x000162000c1e1500 */
[----:B------:R-:W-:Y:S05]  /*a500*/  BRA `(.L_x_1103) ;  /* 0x00000b9000007947 */ /* 0x000fea0003800000 */
.L_x_1108:
[----:B------:R-:W2:Y:S02]  /*a510*/  LDG.E.64 R2, [R2.64] ;  /* 0x0000002402027981 */ /* 0x000ea4000c1e1b00 */
[----:B--2---:R-:W0:Y:S01]  /*a520*/  F2F.F32.F64 R0, R2 ;  /* 0x0000000200007310 */ /* 0x004e220000301000 */
[----:B------:R-:W0:-:S14]  /*a530*/  DSETP.GEU.AND P0, PT, |R2|, c[0x2][0x0], PT ;  /* 0x008000000200762a */ /* 0x000e1c0003f0e200 */
[----:B0-----:R-:W-:-:S05]  /*a540*/  @!P0 FMUL R0, R0, 1.175494350822287508e-38 ;  /* 0x0080000000008820 */ /* 0x001fca0000400000 */
[----:B------:R-:W-:Y:S01]  /*a550*/  F2FP.PACK_AB R0, RZ, R0 ;  /* 0x00000000ff00723e */ /* 0x000fe200000000ff */
[----:B------:R-:W-:Y:S05]  /*a560*/  BRA `(.L_x_1103) ;  /* 0x00000b3000007947 */ /* 0x000fea0003800000 */
.L_x_1098:
        /* <DEDUP_REMOVED lines=13> */
.L_x_1112:
[----:B------:R-:W2:Y:S02]  /*a640*/  LDG.E.64 R2, [R2.64] ;  /* 0x0000002402027981 */ /* 0x000ea4000c1e1b00 */
[----:B--2---:R-:W0:Y:S01]  /*a650*/  F2F.F32.F64 R0, R2 ;  /* 0x0000000200007310 */ /* 0x004e220000301000 */
[----:B------:R-:W0:-:S14]  /*a660*/  DSETP.GEU.AND P0, PT, |R2|, c[0x2][0x0], PT ;  /* 0x008000000200762a */ /* 0x000e1c0003f0e200 */
[----:B0-----:R-:W-:-:S05]  /*a670*/  @!P0 FMUL R0, R0, 1.175494350822287508e-38 ;  /* 0x0080000000008820 */ /* 0x001fca0000400000 */
[----:B------:R-:W-:Y:S01]  /*a680*/  F2FP.PACK_AB R0, RZ, R0 ;  /* 0x00000000ff00723e */ /* 0x000fe200000000ff */
[----:B------:R-:W-:Y:S05]  /*a690*/  BRA `(.L_x_1103) ;  /* 0x00000a0000007947 */ /* 0x000fea0003800000 */
.L_x_1111:
        /* <DEDUP_REMOVED lines=28> */
.L_x_1114:
        /* <DEDUP_REMOVED lines=15> */
.L_x_1113:
[----:B------:R-:W2:Y:S02]  /*a950*/  LDG.E.U16 R0, [R2.64] ;  /* 0x0000002402007981 */ /* 0x000ea4000c1e1500 */
[----:B--2---:R-:W-:-:S04]  /*a960*/  PRMT R0, RZ, 0x5410, R0 ;  /* 0x00005410ff007816 */ /* 0x004fc80000000000 */
[----:B------:R-:W-:Y:S01]  /*a970*/  F2FP.PACK_AB R0, RZ, R0 ;  /* 0x00000000ff00723e */ /* 0x000fe200000000ff */
[----:B------:R-:W-:Y:S05]  /*a980*/  BRA `(.L_x_1103) ;  /* 0x0000071000007947 */ /* 0x000fea0003800000 */
.L_x_1110:
        /* <DEDUP_REMOVED lines=12> */
.L_x_1117:
        /* <DEDUP_REMOVED lines=21> */
.L_x_1121:
[----:B------:R-:W-:Y:S05]  /*aba0*/  BSYNC B1 ;  /* 0x0000000000017941 */ /* 0x000fea0003800000 */
.L_x_1120:
[----:B------:R-:W-:Y:S01]  /*abb0*/  LEA R3, R0, 0x3b800000, 0x17 ;  /* 0x3b80000000037811 */ /* 0x000fe200078eb8ff */
[----:B------:R-:W-:-:S05]  /*abc0*/  IMAD.SHL.U32 R0, R2, 0x100000, RZ ;  /* 0x0010000002007824 */ /* 0x000fca00078e00ff */
[----:B------:R-:W-:Y:S02]  /*abd0*/  LOP3.LUT R0, R3, R0, R4, 0xfe, !PT ;  /* 0x0000000003007212 */ /* 0x000fe400078efe04 */
.L_x_1119:
[----:B------:R-:W-:Y:S05]  /*abe0*/  BSYNC B0 ;  /* 0x0000000000007941 */ /* 0x000fea0003800000 */
.L_x_1118:
[----:B------:R-:W-:Y:S01]  /*abf0*/  F2FP.PACK_AB R0, RZ, R0 ;  /* 0x00000000ff00723e */ /* 0x000fe200000000ff */
[----:B------:R-:W-:Y:S05]  /*ac00*/  BRA `(.L_x_1103) ;  /* 0x0000049000007947 */ /* 0x000fea0003800000 */
.L_x_1116:
        /* <DEDUP_REMOVED lines=21> */
.L_x_1125:
[----:B------:R-:W-:Y:S05]  /*ad60*/  BSYNC B1 ;  /* 0x0000000000017941 */ /* 0x000fea0003800000 */
.L_x_1124:
[----:B------:R-:W-:Y:S01]  /*ad70*/  LEA R3, R0, 0x37800000, 0x17 ;  /* 0x3780000000037811 */ /* 0x000fe200078eb8ff */
[----:B------:R-:W-:-:S05]  /*ad80*/  IMAD.SHL.U32 R0, R2, 0x200000, RZ ;  /* 0x0020000002007824 */ /* 0x000fca00078e00ff */
[----:B------:R-:W-:Y:S02]  /*ad90*/  LOP3.LUT R0, R3, R0, R4, 0xfe, !PT ;  /* 0x0000000003007212 */ /* 0x000fe400078efe04 */
.L_x_1123:
[----:B------:R-:W-:Y:S05]  /*ada0*/  BSYNC B0 ;  /* 0x0000000000007941 */ /* 0x000fea0003800000 */
.L_x_1122:
[----:B------:R-:W-:Y:S01]  /*adb0*/  F2FP.PACK_AB R0, RZ, R0 ;  /* 0x00000000ff00723e */ /* 0x000fe200000000ff */
[----:B------:R-:W-:Y:S05]  /*adc0*/  BRA `(.L_x_1103) ;  /* 0x000002d000007947 */ /* 0x000fea0003800000 */
.L_x_1115:
        /* <DEDUP_REMOVED lines=14> */
.L_x_1129:
[----:B------:R-:W-:Y:S05]  /*aeb0*/  BSYNC B0 ;  /* 0x0000000000007941 */ /* 0x000fea0003800000 */
.L_x_1128:
[----:B------:R-:W-:Y:S01]  /*aec0*/  F2FP.PACK_AB R0, RZ, R0 ;  /* 0x00000000ff00723e */ /* 0x000fe200000000ff */
[----:B------:R-:W-:Y:S05]  /*aed0*/  BRA `(.L_x_1103) ;  /* 0x000001c000007947 */ /* 0x000fea0003800000 */
.L_x_1102:
        /* <DEDUP_REMOVED lines=21> */
.L_x_1127:
[----:B------:R-:W2:Y:S02]  /*b030*/  LDG.E.64 R2, [R2.64] ;  /* 0x0000002402027981 */ /* 0x000ea4000c1e1b00 */
[----:B--2---:R-:W0:Y:S02]  /*b040*/  I2F.U64 R0, R2 ;  /* 0x0000000200007312 */ /* 0x004e240000301000 */
[----:B0-----:R-:W-:Y:S01]  /*b050*/  F2FP.PACK_AB R0, RZ, R0 ;  /* 0x00000000ff00723e */ /* 0x001fe200000000ff */
[----:B------:R-:W-:Y:S05]  /*b060*/  BRA `(.L_x_1103) ;  /* 0x0000003000007947 */ /* 0x000fea0003800000 */
.L_x_1126:
[----:B------:R-:W2:Y:S02]  /*b070*/  LDG.E R2, [R2.64] ;  /* 0x0000002402027981 */ /* 0x000ea4000c1e1900 */
[----:B--2---:R-:W0:Y:S02]  /*b080*/  I2F.U32 R0, R2 ;  /* 0x0000000200007306 */ /* 0x004e240000201000 */
[----:B0-----:R-:W-:-:S06]  /*b090*/  F2FP.PACK_AB R0, RZ, R0 ;  /* 0x00000000ff00723e */ /* 0x001fcc00000000ff */
.L_x_1103:
        /* <DEDUP_REMOVED lines=25> */
.L_x_1133:
[----:B------:R-:W-:-:S06]  /*b230*/  HADD2.F32 R3, -RZ, R19.H0_H0 ;  /* 0x20000013ff037230 */ /* 0x000fcc0000004100 */
[----:B------:R-:W0:Y:S02]  /*b240*/  F2I.S64.TRUNC R2, R3 ;  /* 0x0000000300027311 */ /* 0x000e24000020d900 */
[----:B0-----:R0:W-:Y:S01]  /*b250*/  STG.E.U8 [R16.64], R2 ;  /* 0x0000000210007986 */ /* 0x0011e2000c101124 */
[----:B------:R-:W-:Y:S05]  /*b260*/  BRA `(.L_x_1135) ;  /* 0x00000e4000007947 */ /* 0x000fea0003800000 */
.L_x_1132:
        /* <DEDUP_REMOVED lines=10> */
.L_x_1137:
[----:B------:R-:W-:-:S06]  /*b310*/  HADD2.F32 R19, -RZ, R19.H0_H0 ;  /* 0x20000013ff137230 */ /* 0x000fcc0000004100 */
[----:B------:R-:W0:Y:S02]  /*b320*/  F2I.FTZ.TRUNC.NTZ R19, R19 ;  /* 0x0000001300137305 */ /* 0x000e24000021f100 */
[----:B0-----:R0:W-:Y:S01]  /*b330*/  STG.E [R16.64], R19 ;  /* 0x0000001310007986 */ /* 0x0011e2000c101924 */
[----:B------:R-:W-:Y:S05]  /*b340*/  BRA `(.L_x_1135) ;  /* 0x00000d6000007947 */ /* 0x000fea0003800000 */
.L_x_1136:
[----:B------:R-:W-:-:S06]  /*b350*/  HADD2.F32 R19, -RZ, R19.H0_H0 ;  /* 0x20000013ff137230 */ /* 0x000fcc0000004100 */
[----:B------:R-:W0:Y:S02]  /*b360*/  F2I.FTZ.TRUNC.NTZ R19, R19 ;  /* 0x0000001300137305 */ /* 0x000e24000021f100 */
[----:B0-----:R0:W-:Y:S01]  /*b370*/  STG.E.U16 [R16.64], R19 ;  /* 0x0000001310007986 */ /* 0x0011e2000c101524 */
[----:B------:R-:W-:Y:S05]  /*b380*/  BRA `(.L_x_1135) ;  /* 0x00000d2000007947 */ /* 0x000fea0003800000 */
.L_x_1131:
        /* <DEDUP_REMOVED lines=9> */
.L_x_1139:
[----:B------:R0:W-:Y:S01]  /*b420*/  STG.E.U16 [R16.64], R19 ;  /* 0x0000001310007986 */ /* 0x0001e2000c101524 */
[----:B------:R-:W-:Y:S05]  /*b430*/  BRA `(.L_x_1135) ;  /* 0x00000c7000007947 */ /* 0x000fea0003800000 */
.L_x_1138:
        /* <DEDUP_REMOVED lines=10> */
.L_x_1141:
[----:B------:R-:W-:-:S05]  /*b4e0*/  HADD2.F32 R0, -RZ, R19.H0_H0 ;  /* 0x20000013ff007230 */ /* 0x000fca0000004100 */
[----:B------:R-:W-:-:S04]  /*b4f0*/  F2FP.PACK_AB R0, RZ, R0 ;  /* 0x00000000ff00723e */ /* 0x000fc800000000ff */
[----:B------:R-:W-:-:S05]  /*b500*/  PRMT R0, R0, 0x5410, RZ ;  /* 0x0000541000007816 */ /* 0x000fca00000000ff */
[----:B------:R0:W-:Y:S01]  /*b510*/  STG.E [R16.64], R0 ;  /* 0x0000000010007986 */ /* 0x0001e2000c101924 */
[----:B------:R-:W-:Y:S05]  /*b520*/  BRA `(.L_x_1135) ;  /* 0x00000b8000007947 */ /* 0x000fea0003800000 */
.L_x_1140:
[----:B------:R-:W-:-:S05]  /*b530*/  HADD2.F32 R2, -RZ, R19.H0_H0 ;  /* 0x20000013ff027230 */ /* 0x000fca0000004100 */
[----:B------:R-:W-:-:S06]  /*b540*/  FMUL.FTZ R2, R2, 1 ;  /* 0x3f80000002027820 */ /* 0x000fcc0000410000 */
[----:B------:R-:W0:Y:S02]  /*b550*/  F2F.F64.F32 R2, R2 ;  /* 0x0000000200027310 */ /* 0x000e240000201800 */
[----:B0-----:R0:W-:Y:S01]  /*b560*/  STG.E.64 [R16.64], R2 ;  /* 0x0000000210007986 */ /* 0x0011e2000c101b24 */
[----:B------:R-:W-:Y:S05]  /*b570*/  BRA `(.L_x_1135) ;  /* 0x00000b3000007947 */ /* 0x000fea0003800000 */
.L_x_1130:
        /* <DEDUP_REMOVED lines=13> */
.L_x_1144:
[----:B------:R-:W-:Y:S01]  /*b650*/  HADD2.F32 R19, -RZ, R19.H0_H0 ;  /* 0x20000013ff137230 */ /* 0x000fe20000004100 */
[----:B------:R-:W-:-:S04]  /*b660*/  CS2R R6, SRZ ;  /* 0x0000000000067805 */ /* 0x000fc8000001ff00 */
[----:B------:R-:W-:-:S06]  /*b670*/  FMUL.FTZ R4, R19, 1 ;  /* 0x3f80000013047820 */ /* 0x000fcc0000410000 */
[----:B------:R-:W0:Y:S02]  /*b680*/  F2F.F64.F32 R4, R4 ;  /* 0x0000000400047310 */ /* 0x000e240000201800 */
[----:B0-----:R0:W-:Y:S01]  /*b690*/  STG.E.128 [R16.64], R4 ;  /* 0x0000000410007986 */ /* 0x0011e2000c101d24 */
[----:B------:R-:W-:Y:S05]  /*b6a0*/  BRA `(.L_x_1135) ;  /* 0x00000a0000007947 */ /* 0x000fea0003800000 */
.L_x_1143:
        /* <DEDUP_REMOVED lines=21> */
.L_x_1148:
[----:B------:R-:W-:Y:S05]  /*b800*/  BSYNC B0 ;  /* 0x0000000000007941 */ /* 0x000fea0003800000 */
.L_x_1147:
[----:B------:R-:W-:-:S05]  /*b810*/  LOP3.LUT R3, R0, R3, RZ, 0xfc, !PT ;  /* 0x0000000300037212 */ /* 0x000fca00078efcff */
[----:B------:R0:W-:Y:S01]  /*b820*/  STG.E.U8 [R16.64], R3 ;  /* 0x0000000310007986 */ /* 0x0001e2000c101124 */
[----:B------:R-:W-:Y:S05]  /*b830*/  BRA `(.L_x_1135) ;  /* 0x0000087000007947 */ /* 0x000fea0003800000 */
.L_x_1146:
        /* <DEDUP_REMOVED lines=13> */
.L_x_1150:
[----:B------:R-:W-:Y:S01]  /*b910*/  IMAD.MOV.U32 R0, RZ, RZ, 0x7f ;  /* 0x0000007fff007424 */ /* 0x000fe200078e00ff */
[----:B------:R-:W-:-:S04]  /*b920*/  ISETP.GT.U32.AND P0, PT, R2, 0x7f800000, PT ;  /* 0x7f8000000200780c */ /* 0x000fc80003f04070 */
[----:B------:R-:W-:-:S04]  /*b930*/  SEL R0, R0, 0x7c, P0 ;  /* 0x0000007c00007807 */ /* 0x000fc80000000000 */
.L_x_1151:
[----:B------:R-:W-:Y:S05]  /*b940*/  BSYNC B0 ;  /* 0x0000000000007941 */ /* 0x000fea0003800000 */
.L_x_1149:
[----:B------:R-:W-:-:S04]  /*b950*/  LOP3.LUT R2, R19, 0x80000000, RZ, 0xc0, !PT ;  /* 0x8000000013027812 */ /* 0x000fc800078ec0ff */
[----:B------:R-:W-:-:S04]  /*b960*/  SHF.R.U32.HI R3, RZ, 0x18, R2 ;  /* 0x00000018ff037819 */ /* 0x000fc80000011602 */
[----:B------:R-:W-:-:S05]  /*b970*/  LOP3.LUT R3, R0, R3, RZ, 0xfc, !PT ;  /* 0x0000000300037212 */ /* 0x000fca00078efcff */
[----:B------:R0:W-:Y:S01]  /*b980*/  STG.E.U8 [R16.64], R3 ;  /* 0x0000000310007986 */ /* 0x0001e2000c101124 */
[----:B------:R-:W-:Y:S05]  /*b990*/  BRA `(.L_x_1135) ;  /* 0x0000071000007947 */ /* 0x000fea0003800000 */
.L_x_1145:
[----:B------:R-:W-:-:S05]  /*b9a0*/  HADD2.F32 R0, -RZ, R19.H0_H0 ;  /* 0x20000013ff007230 */ /* 0x000fca0000004100 */
[----:B------:R-:W-:-:S05]  /*b9b0*/  F2FP.BF16.PACK_AB R0, RZ, R0 ;  /* 0x00000000ff00723e */ /* 0x000fca00000010ff */
[----:B------:R0:W-:Y:S01]  /*b9c0*/  STG.E.U16 [R16.64], R0 ;  /* 0x0000000010007986 */ /* 0x0001e2000c101524 */
[----:B------:R-:W-:Y:S05]  /*b9d0*/  BRA `(.L_x_1135) ;  /* 0x000006d000007947 */ /* 0x000fea0003800000 */
.L_x_1142:
        /* <DEDUP_REMOVED lines=12> */
.L_x_1154:
        /* <DEDUP_REMOVED lines=17> */
.L_x_1157:
[----:B------:R-:W-:-:S04]  /*bbb0*/  LOP3.LUT R2, R19, 0x80000000, RZ, 0xc0, !PT ;  /* 0x8000000013027812 */ /* 0x000fc800078ec0ff */
[----:B------:R-:W-:-:S04]  /*bbc0*/  SHF.R.U32.HI R3, RZ, 0x18, R2 ;  /* 0x00000018ff037819 */ /* 0x000fc80000011602 */
[----:B------:R-:W-:-:S04]  /*bbd0*/  LOP3.LUT R0, R0, R3, RZ, 0xfc, !PT ;  /* 0x0000000300007212 */ /* 0x000fc800078efcff */
[----:B------:R-:W-:Y:S02]  /*bbe0*/  PRMT R8, R0, 0x7610, R8 ;  /* 0x0000761000087816 */ /* 0x000fe40000000008 */
.L_x_1156:
[----:B------:R-:W-:Y:S05]  /*bbf0*/  BSYNC B0 ;  /* 0x0000000000007941 */ /* 0x000fea0003800000 */
.L_x_1155:
[----:B------:R0:W-:Y:S01]  /*bc00*/  STG.E.U8 [R16.64], R8 ;  /* 0x0000000810007986 */ /* 0x0001e2000c101124 */
[----:B------:R-:W-:Y:S05]  /*bc10*/  BRA `(.L_x_1135) ;  /* 0x0000049000007947 */ /* 0x000fea0003800000 */
.L_x_1153:
        /* <DEDUP_REMOVED lines=17> */
.L_x_1160:
[----:B------:R-:W-:-:S04]  /*bd30*/  LOP3.LUT R2, R19, 0x80000000, RZ, 0xc0, !PT ;  /* 0x8000000013027812 */ /* 0x000fc800078ec0ff */
[----:B------:R-:W-:-:S04]  /*bd40*/  SHF.R.U32.HI R3, RZ, 0x18, R2 ;  /* 0x00000018ff037819 */ /* 0x000fc80000011602 */
[----:B------:R-:W-:-:S04]  /*bd50*/  LOP3.LUT R0, R0, R3, RZ, 0xfc, !PT ;  /* 0x0000000300007212 */ /* 0x000fc800078efcff */
[----:B------:R-:W-:Y:S02]  /*bd60*/  PRMT R8, R0, 0x7610, R8 ;  /* 0x0000761000087816 */ /* 0x000fe40000000008 */
.L_x_1159:
[----:B------:R-:W-:Y:S05]  /*bd70*/  BSYNC B0 ;  /* 0x0000000000007941 */ /* 0x000fea0003800000 */
.L_x_1158:
[----:B------:R0:W-:Y:S01]  /*bd80*/  STG.E.U8 [R16.64], R8 ;  /* 0x0000000810007986 */ /* 0x0001e2000c101124 */
[----:B------:R-:W-:Y:S05]  /*bd90*/  BRA `(.L_x_1135) ;  /* 0x0000031000007947 */ /* 0x000fea0003800000 */
.L_x_1152:
        /* <DEDUP_REMOVED lines=22> */
.L_x_1134:
        /* <DEDUP_REMOVED lines=20> */
.L_x_1162:
[----:B------:R-:W-:-:S06]  /*c040*/  HADD2.F32 R2, -RZ, R19.H0_H0 ;  /* 0x20000013ff027230 */ /* 0x000fcc0000004100 */
[----:B------:R-:W0:Y:S02]  /*c050*/  F2I.U64.TRUNC R2, R2 ;  /* 0x0000000200027311 */ /* 0x000e24000020d800 */
[----:B0-----:R0:W-:Y:S01]  /*c060*/  STG.E.64 [R16.64], R2 ;  /* 0x0000000210007986 */ /* 0x0011e2000c101b24 */
[----:B------:R-:W-:Y:S05]  /*c070*/  BRA `(.L_x_1135) ;  /* 0x0000003000007947 */ /* 0x000fea0003800000 */
.L_x_1161:
[----:B------:R-:W-:-:S06]  /*c080*/  HADD2.F32 R19, -RZ, R19.H0_H0 ;  /* 0x20000013ff137230 */ /* 0x000fcc0000004100 */
[----:B------:R-:W0:Y:S02]  /*c090*/  F2I.FTZ.U32.TRUNC.NTZ R19, R19 ;  /* 0x0000001300137305 */ /* 0x000e24000021f000 */
[----:B0-----:R0:W-:Y:S02]  /*c0a0*/  STG.E [R16.64], R19 ;  /* 0x0000001310007986 */ /* 0x0011e4000c101924 */
.L_x_1135:
[----:B------:R-:W-:Y:S02]  /*c0b0*/  IADD3 R23, R23, 0x80, RZ ;  /* 0x0000008017177810 */ /* 0x000fe40007ffe0ff */
.L_x_966:
[----:B------:R-:W-:Y:S05]  /*c0c0*/  BSYNC B6 ;  /* 0x0000000000067941 */ /* 0x000fea0003800000 */
.L_x_965:
        /* <DEDUP_REMOVED lines=257> */
.L_x_1163:
        /* <DEDUP_REMOVED lines=21> */
.L_x_1167:
[----:B------:R-:W2:Y:S02]  /*d230*/  LDG.E.U8 R2, [R2.64] ;  /* 0x0000002402027981 */ /* 0x000ea4000c1e1100 */
[----:B--2---:R-:W0:Y:S02]  /*d240*/  I2F.U16 R0, R2 ;  /* 0x0000000200007306 */ /* 0x004e240000101000 */
[----:B0-----:R-:W-:-:S04]  /*d250*/  F2FP.PACK_AB R0, RZ, R0 ;  /* 0x00000000ff00723e */ /* 0x001fc800000000ff */
[----:B------:R-:W-:Y:S01]  /*d260*/  PRMT R19, R0, 0x7610, R19 ;  /* 0x0000761000137816 */ /* 0x000fe20000000013 */
[----:B------:R-:W-:Y:S05]  /*d270*/  BRA `(.L_x_1169) ;  /* 0x00000ed000007947 */ /* 0x000fea0003800000 */
.L_x_1166:
        /* <DEDUP_REMOVED lines=11> */
.L_x_1171:
[----:B------:R-:W2:Y:S02]  /*d330*/  LDG.E R2, [R2.64] ;  /* 0x0000002402027981 */ /* 0x000ea4000c1e1900 */
[----:B--2---:R-:W0:Y:S02]  /*d340*/  I2F R0, R2 ;  /* 0x0000000200007306 */ /* 0x004e240000201400 */
[----:B0-----:R-:W-:-:S04]  /*d350*/  F2FP.PACK_AB R0, RZ, R0 ;  /* 0x00000000ff00723e */ /* 0x001fc800000000ff */
[----:B------:R-:W-:Y:S01]  /*d360*/  PRMT R19, R0, 0x7610, R19 ;  /* 0x0000761000137816 */ /* 0x000fe20000000013 */
[----:B------:R-:W-:Y:S05]  /*d370*/  BRA `(.L_x_1169) ;  /* 0x00000dd000007947 */ /* 0x000fea0003800000 */
.L_x_1170:
[----:B------:R-:W2:Y:S02]  /*d380*/  LDG.E.U16 R2, [R2.64] ;  /* 0x0000002402027981 */ /* 0x000ea4000c1e1500 */
[----:B--2---:R-:W0:Y:S02]  /*d390*/  I2F.S16 R0, R2 ;  /* 0x0000000200007306 */ /* 0x004e240000101400 */
[----:B0-----:R-:W-:-:S04]  /*d3a0*/  F2FP.PACK_AB R0, RZ, R0 ;  /* 0x00000000ff00723e */ /* 0x001fc800000000ff */
[----:B------:R-:W-:Y:S01]  /*d3b0*/  PRMT R19, R0, 0x7610, R19 ;  /* 0x0000761000137816 */ /* 0x000fe20000000013 */
[----:B------:R-:W-:Y:S05]  /*d3c0*/  BRA `(.L_x_1169) ;  /* 0x00000d8000007947 */ /* 0x000fea0003800000 */
.L_x_1165:
        /* <DEDUP_REMOVED lines=9> */
.L_x_1173:
[----:B------:R0:W5:Y:S01]  /*d460*/  LDG.E.U16 R19, [R2.64] ;  /* 0x0000002402137981 */ /* 0x000162000c1e1500 */
[----:B------:R-:W-:Y:S05]  /*d470*/  BRA `(.L_x_1169) ;  /* 0x00000cd000007947 */ /* 0x000fea0003800000 */
.L_x_1172:
        /* <DEDUP_REMOVED lines=9> */
.L_x_1175:
[----:B------:R0:W5:Y:S01]  /*d510*/  LDG.E.U16 R19, [R2.64] ;  /* 0x0000002402137981 */ /* 0x000162000c1e1500 */
[----:B------:R-:W-:Y:S05]  /*d520*/  BRA `(.L_x_1169) ;  /* 0x00000c2000007947 */ /* 0x000fea0003800000 */
.L_x_1174:
[----:B------:R-:W2:Y:S02]  /*d530*/  LDG.E.64 R2, [R2.64] ;  /* 0x0000002402027981 */ /* 0x000ea4000c1e1b00 */
[----:B--2---:R-:W0:Y:S01]  /*d540*/  F2F.F32.F64 R0, R2 ;  /* 0x0000000200007310 */ /* 0x004e220000301000 */
[----:B------:R-:W0:-:S14]  /*d550*/  DSETP.GEU.AND P0, PT, |R2|, c[0x2][0x0], PT ;  /* 0x008000000200762a */ /* 0x000e1c0003f0e200 */
[----:B0-----:R-:W-:-:S05]  /*d560*/  @!P0 FMUL R0, R0, 1.175494350822287508e-38 ;  /* 0x0080000000008820 */ /* 0x001fca0000400000 */
[----:B------:R-:W-:-:S04]  /*d570*/  F2FP.PACK_AB R0, RZ, R0 ;  /* 0x00000000ff00723e */ /* 0x000fc800000000ff */
[----:B------:R-:W-:Y:S01]  /*d580*/  PRMT R19, R0, 0x7610, R19 ;  /* 0x0000761000137816 */ /* 0x000fe20000000013 */
[----:B------:R-:W-:Y:S05]  /*d590*/  BRA `(.L_x_1169) ;  /* 0x00000bb000007947 */ /* 0x000fea0003800000 */
.L_x_1164:
        /* <DEDUP_REMOVED lines=14> */
.L_x_1178:
[----:B------:R-:W2:Y:S02]  /*d680*/  LDG.E.64 R2, [R2.64] ;  /* 0x0000002402027981 */ /* 0x000ea4000c1e1b00 */
[----:B--2---:R-:W0:Y:S01]  /*d690*/  F2F.F32.F64 R0, R2 ;  /* 0x0000000200007310 */ /* 0x004e220000301000 */
[----:B------:R-:W0:-:S14]  /*d6a0*/  DSETP.GEU.AND P0, PT, |R2|, c[0x2][0x0], PT ;  /* 0x008000000200762a */ /* 0x000e1c0003f0e200 */
[----:B0-----:R-:W-:-:S05]  /*d6b0*/  @!P0 FMUL R0, R0, 1.175494350822287508e-38 ;  /* 0x0080000000008820 */ /* 0x001fca0000400000 */
[----:B------:R-:W-:-:S04]  /*d6c0*/  F2FP.PACK_AB R0, RZ, R0 ;  /* 0x00000000ff00723e */ /* 0x000fc800000000ff */
[----:B------:R-:W-:Y:S01]  /*d6d0*/  PRMT R19, R0, 0x7610, R19 ;  /* 0x0000761000137816 */ /* 0x000fe20000000013 */
[----:B------:R-:W-:Y:S05]  /*d6e0*/  BRA `(.L_x_1169) ;  /* 0x00000a6000007947 */ /* 0x000fea0003800000 */
.L_x_1177:
        /* <DEDUP_REMOVED lines=28> */
.L_x_1180:
        /* <DEDUP_REMOVED lines=15> */
.L_x_1179:
[----:B------:R-:W2:Y:S02]  /*d9a0*/  LDG.E.U16 R0, [R2.64] ;  /* 0x0000002402007981 */ /* 0x000ea4000c1e1500 */
[----:B--2---:R-:W-:-:S04]  /*d9b0*/  PRMT R0, RZ, 0x5410, R0 ;  /* 0x00005410ff007816 */ /* 0x004fc80000000000 */
[----:B------:R-:W-:-:S04]  /*d9c0*/  F2FP.PACK_AB R0, RZ, R0 ;  /* 0x00000000ff00723e */ /* 0x000fc800000000ff */
[----:B------:R-:W-:Y:S01]  /*d9d0*/  PRMT R19, R0, 0x7610, R19 ;  /* 0x0000761000137816 */ /* 0x000fe20000000013 */
[----:B------:R-:W-:Y:S05]  /*d9e0*/  BRA `(.L_x_1169) ;  /* 0x0000076000007947 */ /* 0x000fea0003800000 */
.L_x_1176:
        /* <DEDUP_REMOVED lines=12> */
.L_x_1183:
        /* <DEDUP_REMOVED lines=21> */
.L_x_1187:
[----:B------:R-:W-:Y:S05]  /*dc00*/  BSYNC B1 ;  /* 0x0000000000017941 */ /* 0x000fea0003800000 */
.L_x_1186:
[----:B------:R-:W-:Y:S01]  /*dc10*/  LEA R3, R0, 0x3b800000, 0x17 ;  /* 0x3b80000000037811 */ /* 0x000fe200078eb8ff */
[----:B------:R-:W-:-:S05]  /*dc20*/  IMAD.SHL.U32 R0, R2, 0x100000, RZ ;  /* 0x0010000002007824 */ /* 0x000fca00078e00ff */
[----:B------:R-:W-:Y:S02]  /*dc30*/  LOP3.LUT R0, R3, R0, R4, 0xfe, !PT ;  /* 0x0000000003007212 */ /* 0x000fe400078efe04 */
.L_x_1185:
[----:B------:R-:W-:Y:S05]  /*dc40*/  BSYNC B0 ;  /* 0x0000000000007941 */ /* 0x000fea0003800000 */
.L_x_1184:
[----:B------:R-:W-:-:S04]  /*dc50*/  F2FP.PACK_AB R0, RZ, R0 ;  /* 0x00000000ff00723e */ /* 0x000fc800000000ff */
[----:B------:R-:W-:Y:S01]  /*dc60*/  PRMT R19, R0, 0x7610, R19 ;  /* 0x0000761000137816 */ /* 0x000fe20000000013 */
[----:B------:R-:W-:Y:S05]  /*dc70*/  BRA `(.L_x_1169) ;  /* 0x000004d000007947 */ /* 0x000fea0003800000 */
.L_x_1182:
        /* <DEDUP_REMOVED lines=21> */
.L_x_1191:
[----:B------:R-:W-:Y:S05]  /*ddd0*/  BSYNC B1 ;  /* 0x0000000000017941 */ /* 0x000fea0003800000 */
.L_x_1190:
[----:B------:R-:W-:Y:S01]  /*dde0*/  LEA R3, R0, 0x37800000, 0x17 ;  /* 0x3780000000037811 */ /* 0x000fe200078eb8ff */
[----:B------:R-:W-:-:S05]  /*ddf0*/  IMAD.SHL.U32 R0, R2, 0x200000, RZ ;  /* 0x0020000002007824 */ /* 0x000fca00078e00ff */
[----:B------:R-:W-:Y:S02]  /*de00*/  LOP3.LUT R0, R3, R0, R4, 0xfe, !PT ;  /* 0x0000000003007212 */ /* 0x000fe400078efe04 */
.L_x_1189:
[----:B------:R-:W-:Y:S05]  /*de10*/  BSYNC B0 ;  /* 0x0000000000007941 */ /* 0x000fea0003800000 */
.L_x_1188:
[----:B------:R-:W-:-:S04]  /*de20*/  F2FP.PACK_AB R0, RZ, R0 ;  /* 0x00000000ff00723e */ /* 0x000fc800000000ff */
[----:B------:R-:W-:Y:S01]  /*de30*/  PRMT R19, R0, 0x7610, R19 ;  /* 0x0000761000137816 */ /* 0x000fe20000000013 */
[----:B------:R-:W-:Y:S05]  /*de40*/  BRA `(.L_x_1169) ;  /* 0x0000030000007947 */ /* 0x000fea0003800000 */
.L_x_1181:
        /* <DEDUP_REMOVED lines=14> */
.L_x_1195:
[----:B------:R-:W-:Y:S05]  /*df30*/  BSYNC B0 ;  /* 0x0000000000007941 */ /* 0x000fea0003800000 */
.L_x_1194:
[----:B------:R-:W-:-:S04]  /*df40*/  F2FP.PACK_AB R0, RZ, R0 ;  /* 0x00000000ff00723e */ /* 0x000fc800000000ff */
[----:B------:R-:W-:Y:S01]  /*df50*/  PRMT R19, R0, 0x7610, R19 ;  /* 0x0000761000137816 */ /* 0x000fe20000000013 */
[----:B------:R-:W-:Y:S05]  /*df60*/  BRA `(.L_x_1169) ;  /* 0x000001e000007947 */ /* 0x000fea0003800000 */
.L_x_1168:
        /* <DEDUP_REMOVED lines=21> */
.L_x_1193:
[----:B------:R-:W2:Y:S02]  /*e0c0*/  LDG.E.64 R2, [R2.64] ;  /* 0x0000002402027981 */ /* 0x000ea4000c1e1b00 */
[----:B--2---:R-:W0:Y:S02]  /*e0d0*/  I2F.U64 R0, R2 ;  /* 0x0000000200007312 */ /* 0x004e240000301000 */
[----:B0-----:R-:W-:-:S04]  /*e0e0*/  F2FP.PACK_AB R0, RZ, R0 ;  /* 0x00000000ff00723e */ /* 0x001fc800000000ff */
[----:B------:R-:W-:Y:S01]  /*e0f0*/  PRMT R19, R0, 0x7610, R19 ;  /* 0x0000761000137816 */ /* 0x000fe20000000013 */
[----:B------:R-:W-:Y:S05]  /*e100*/  BRA `(.L_x_1169) ;  /* 0x0000004000007947 */ /* 0x000fea0003800000 */
.L_x_1192:
[----:B------:R-:W2:Y:S02]  /*e110*/  LDG.E R2, [R2.64] ;  /* 0x0000002402027981 */ /* 0x000ea4000c1e1900 */
[----:B--2---:R-:W0:Y:S02]  /*e120*/  I2F.U32 R0, R2 ;  /* 0x0000000200007306 */ /* 0x004e240000201000 */
[----:B0-----:R-:W-:-:S04]  /*e130*/  F2FP.PACK_AB R0, RZ, R0 ;  /* 0x00000000ff00723e */ /* 0x001fc800000000ff */
[----:B------:R-:W-:Y:S02]  /*e140*/  PRMT R19, R0, 0x7610, R19 ;  /* 0x0000761000137816 */ /* 0x000fe40000000013 */
.L_x_1169:
        /* <DEDUP_REMOVED lines=18> */
.L_x_1199:
[----:B------:R-:W2:Y:S02]  /*e270*/  LDG.E.U8 R2, [R2.64] ;  /* 0x0000002402027981 */ /* 0x000ea4000c1e1100 */
[----:B--2---:R-:W0:Y:S02]  /*e280*/  I2F.U16 R0, R2 ;  /* 0x0000000200007306 */ /* 0x004e240000101000 */
[----:B0-----:R-:W-:Y:S01]  /*e290*/  F2FP.PACK_AB R0, RZ, R0 ;  /* 0x00000000ff00723e */ /* 0x001fe200000000ff */
[----:B------:R-:W-:Y:S05]  /*e2a0*/  BRA `(.L_x_1201) ;  /* 0x00000e1000007947 */ /* 0x000fea0003800000 */
.L_x_1198:
        /* <DEDUP_REMOVED lines=10> */
.L_x_1203:
[----:B------:R-:W2:Y:S02]  /*e350*/  LDG.E R2, [R2.64] ;  /* 0x0000002402027981 */ /* 0x000ea4000c1e1900 */
[----:B--2---:R-:W0:Y:S02]  /*e360*/  I2F R0, R2 ;  /* 0x0000000200007306 */ /* 0x004e240000201400 */
[----:B0-----:R-:W-:Y:S01]  /*e370*/  F2FP.PACK_AB R0, RZ, R0 ;  /* 0x00000000ff00723e */ /* 0x001fe200000000ff */
[----:B------:R-:W-:Y:S05]  /*e380*/  BRA `(.L_x_1201) ;  /* 0x00000d3000007947 */ /* 0x000fea0003800000 */
.L_x_1202:
[----:B------:R-:W2:Y:S02]  /*e390*/  LDG.E.U16 R2, [R2.64] ;  /* 0x0000002402027981 */ /* 0x000ea4000c1e1500 */
[----:B--2---:R-:W0:Y:S02]  /*e3a0*/  I2F.S16 R0, R2 ;  /* 0x0000000200007306 */ /* 0x004e240000101400 */
[----:B0-----:R-:W-:Y:S01]  /*e3b0*/  F2FP.PACK_AB R0, RZ, R0 ;  /* 0x00000000ff00723e */ /* 0x001fe200000000ff */
[----:B------:R-:W-:Y:S05]  /*e3c0*/  BRA `(.L_x_1201) ;  /* 0x00000cf000007947 */ /* 0x000fea0003800000 */
.L_x_1197:
        /* <DEDUP_REMOVED lines=9> */
.L_x_1205:
[----:B------:R0:W5:Y:S01]  /*e460*/  LDG.E.U16 R0, [R2.64] ;  /* 0x0000002402007981 */ /* 0x000162000c1e1500 */
[----:B------:R-:W-:Y:S05]  /*e470*/  BRA `(.L_x_1201) ;  /* 0x00000c4000007947 */ /* 0x000fea0003800000 */
.L_x_1204:
        /* <DEDUP_REMOVED lines=9> */
.L_x_1207:
[----:B------:R0:W5:Y:S01]  /*e510*/  LDG.E.U16 R0, [R2.64] ;  /* 0x0000002402007981 */ /* 0x000162000c1e1500 */
[----:B------:R-:W-:Y:S05]  /*e520*/  BRA `(.L_x_1201) ;  /* 0x00000b9000007947 */ /* 0x000fea0003800000 */
.L_x_1206:
[----:B------:R-:W2:Y:S02]  /*e530*/  LDG.E.64 R2, [R2.64] ;  /* 0x0000002402027981 */ /* 0x000ea4000c1e1b00 */
[----:B--2---:R-:W0:Y:S01]  /*e540*/  F2F.F32.F64 R0, R2 ;  /* 0x0000000200007310 */ /* 0x004e220000301000 */
[----:B------:R-:W0:-:S14]  /*e550*/  DSETP.GEU.AND P0, PT, |R2|, c[0x2][0x0], PT ;  /* 0x008000000200762a */ /* 0x000e1c0003f0e200 */
[----:B0-----:R-:W-:-:S05]  /*e560*/  @!P0 FMUL R0, R0, 1.175494350822287508e-38 ;  /* 0x0080000000008820 */ /* 0x001fca0000400000 */
[----:B------:R-:W-:Y:S01]  /*e570*/  F2FP.PACK_AB R0, RZ, R0 ;  /* 0x00000000ff00723e */ /* 0x000fe200000000ff */
[----:B------:R-:W-:Y:S05]  /*e580*/  BRA `(.L_x_1201) ;  /* 0x00000b3000007947 */ /* 0x000fea0003800000 */
.L_x_1196:
        /* <DEDUP_REMOVED lines=13> */
.L_x_1210:
[----:B------:R-:W2:Y:S02]  /*e660*/  LDG.E.64 R2, [R2.64] ;  /* 0x0000002402027981 */ /* 0x000ea4000c1e1b00 */
[----:B--2---:R-:W0:Y:S01]  /*e670*/  F2F.F32.F64 R0, R2 ;  /* 0x0000000200007310 */ /* 0x004e220000301000 */
[----:B------:R-:W0:-:S14]  /*e680*/  DSETP.GEU.AND P0, PT, |R2|, c[0x2][0x0], PT ;  /* 0x008000000200762a */ /* 0x000e1c0003f0e200 */
[----:B0-----:R-:W-:-:S05]  /*e690*/  @!P0 FMUL R0, R0, 1.175494350822287508e-38 ;  /* 0x0080000000008820 */ /* 0x001fca0000400000 */
[----:B------:R-:W-:Y:S01]  /*e6a0*/  F2FP.PACK_AB R0, RZ, R0 ;  /* 0x00000000ff00723e */ /* 0x000fe200000000ff */
[----:B------:R-:W-:Y:S05]  /*e6b0*/  BRA `(.L_x_1201) ;  /* 0x00000a0000007947 */ /* 0x000fea0003800000 */
.L_x_1209:
        /* <DEDUP_REMOVED lines=28> */
.L_x_1212:
        /* <DEDUP_REMOVED lines=15> */
.L_x_1211:
[----:B------:R-:W2:Y:S02]  /*e970*/  LDG.E.U16 R0, [R2.64] ;  /* 0x0000002402007981 */ /* 0x000ea4000c1e1500 */
[----:B--2---:R-:W-:-:S04]  /*e980*/  PRMT R0, RZ, 0x5410, R0 ;  /* 0x00005410ff007816 */ /* 0x004fc80000000000 */
[----:B------:R-:W-:Y:S01]  /*e990*/  F2FP.PACK_AB R0, RZ, R0 ;  /* 0x00000000ff00723e */ /* 0x000fe200000000ff */
[----:B------:R-:W-:Y:S05]  /*e9a0*/  BRA `(.L_x_1201) ;  /* 0x0000071000007947 */ /* 0x000fea0003800000 */
.L_x_1208:
        /* <DEDUP_REMOVED lines=12> */
.L_x_1215:
        /* <DEDUP_REMOVED lines=21> */
.L_x_1219:
[----:B------:R-:W-:Y:S05]  /*ebc0*/  BSYNC B1 ;  /* 0x0000000000017941 */ /* 0x000fea0003800000 */
.L_x_1218:
[----:B------:R-:W-:Y:S01]  /*ebd0*/  LEA R3, R0, 0x3b800000, 0x17 ;  /* 0x3b80000000037811 */ /* 0x000fe200078eb8ff */
[----:B------:R-:W-:-:S05]  /*ebe0*/  IMAD.SHL.U32 R0, R2, 0x100000, RZ ;  /* 0x0010000002007824 */ /* 0x000fca00078e00ff */
[----:B------:R-:W-:Y:S02]  /*ebf0*/  LOP3.LUT R0, R3, R0, R4, 0xfe, !PT ;  /* 0x0000000003007212 */ /* 0x000fe400078efe04 */
.L_x_1217:
[----:B------:R-:W-:Y:S05]  /*ec00*/  BSYNC B0 ;  /* 0x0000000000007941 */ /* 0x000fea0003800000 */
.L_x_1216:
[----:B------:R-:W-:Y:S01]  /*ec10*/  F2FP.PACK_AB R0, RZ, R0 ;  /* 0x00000000ff00723e */ /* 0x000fe200000000ff */
[----:B------:R-:W-:Y:S05]  /*ec20*/  BRA `(.L_x_1201) ;  /* 0x0000049000007947 */ /* 0x000fea0003800000 */
.L_x_1214:
        /* <DEDUP_REMOVED lines=21> */
.L_x_1223:
[----:B------:R-:W-:Y:S05]  /*ed80*/  BSYNC B1 ;  /* 0x0000000000017941 */ /* 0x000fea0003800000 */
.L_x_1222:
[----:B------:R-:W-:Y:S01]  /*ed90*/  LEA R3, R0, 0x37800000, 0x17 ;  /* 0x3780000000037811 */ /* 0x000fe200078eb8ff */
[----:B------:R-:W-:-:S05]  /*eda0*/  IMAD.SHL.U32 R0, R2, 0x200000, RZ ;  /* 0x0020000002007824 */ /* 0x000fca00078e00ff */
[----:B------:R-:W-:Y:S02]  /*edb0*/  LOP3.LUT R0, R3, R0, R4, 0xfe, !PT ;  /* 0x0000000003007212 */ /* 0x000fe400078efe04 */
.L_x_1221:
[----:B------:R-:W-:Y:S05]  /*edc0*/  BSYNC B0 ;  /* 0x0000000000007941 */ /* 0x000fea0003800000 */
.L_x_1220:
[----:B------:R-:W-:Y:S01]  /*edd0*/  F2FP.PACK_AB R0, RZ, R0 ;  /* 0x00000000ff00723e */ /* 0x000fe200000000ff */
[----:B------:R-:W-:Y:S05]  /*ede0*/  BRA `(.L_x_1201) ;  /* 0x000002d000007947 */ /* 0x000fea0003800000 */
.L_x_1213:
        /* <DEDUP_REMOVED lines=14> */
.L_x_1227:
[----:B------:R-:W-:Y:S05]  /*eed0*/  BSYNC B0 ;  /* 0x0000000000007941 */ /* 0x000fea0003800000 */
.L_x_1226:
[----:B------:R-:W-:Y:S01]  /*eee0*/  F2FP.PACK_AB R0, RZ, R0 ;  /* 0x00000000ff00723e */ /* 0x000fe200000000ff */
[----:B------:R-:W-:Y:S05]  /*eef0*/  BRA `(.L_x_1201) ;  /* 0x000001c000007947 */ /* 0x000fea0003800000 */
.L_x_1200:
        /* <DEDUP_REMOVED lines=21> */
.L_x_1225:
[----:B------:R-:W2:Y:S02]  /*f050*/  LDG.E.64 R2, [R2.64] ;  /* 0x0000002402027981 */ /* 0x000ea4000c1e1b00 */
[----:B--2---:R-:W0:Y:S02]  /*f060*/  I2F.U64 R0, R2 ;  /* 0x0000000200007312 */ /* 0x004e240000301000 */
[----:B0-----:R-:W-:Y:S01]  /*f070*/  F2FP.PACK_AB R0, RZ, R0 ;  /* 0x00000000ff00723e */ /* 0x001fe200000000ff */
[----:B------:R-:W-:Y:S05]  /*f080*/  BRA `(.L_x_1201) ;  /* 0x0000003000007947 */ /* 0x000fea0003800000 */
.L_x_1224:
[----:B------:R-:W2:Y:S02]  /*f090*/  LDG.E R2, [R2.64] ;  /* 0x0000002402027981 */ /* 0x000ea4000c1e1900 */
[----:B--2---:R-:W0:Y:S02]  /*f0a0*/  I2F.U32 R0, R2 ;  /* 0x0000000200007306 */ /* 0x004e240000201000 */
[----:B0-----:R-:W-:-:S06]  /*f0b0*/  F2FP.PACK_AB R0, RZ, R0 ;  /* 0x00000000ff00723e */ /* 0x001fcc00000000ff */
.L_x_1201:
        /* <DEDUP_REMOVED lines=23> */
[----:B0-----:R-:W-:Y:S01]  /*f230*/  STG.E.U8 [R16.64], R3 ;  /* 0x0000000310007986 */ /* 0x001fe2000c101124 */
[----:B------:R-:W-:Y:S05]  /*f240*/  EXIT ;  /* 0x000000000000794d */ /* 0x000fea0003800000 */
.L_x_1231:
[----:B------:R-:W-:-:S06]  /*f250*/  HADD2.F32 R3, -RZ, R19.H0_H0 ;  /* 0x20000013ff037230 */ /* 0x000fcc0000004100 */
[----:B------:R-:W0:Y:S02]  /*f260*/  F2I.S64.TRUNC R2, R3 ;  /* 0x0000000300027311 */ /* 0x000e24000020d900 */
[----:B0-----:R-:W-:Y:S01]  /*f270*/  STG.E.U8 [R16.64], R2 ;  /* 0x0000000210007986 */ /* 0x001fe2000c101124 */
[----:B------:R-:W-:Y:S05]  /*f280*/  EXIT ;  /* 0x000000000000794d */ /* 0x000fea0003800000 */
.L_x_1230:
        /* <DEDUP_REMOVED lines=8> */
[----:B0-----:R-:W-:Y:S01]  /*f310*/  STG.E.64 [R16.64], R2 ;  /* 0x0000000210007986 */ /* 0x001fe2000c101b24 */
[----:B------:R-:W-:Y:S05]  /*f320*/  EXIT ;  /* 0x000000000000794d */ /* 0x000fea0003800000 */
.L_x_1234:
[----:B------:R-:W-:-:S06]  /*f330*/  HADD2.F32 R19, -RZ, R19.H0_H0 ;  /* 0x20000013ff137230 */ /* 0x000fcc0000004100 */
[----:B------:R-:W0:Y:S02]  /*f340*/  F2I.FTZ.TRUNC.NTZ R19, R19 ;  /* 0x0000001300137305 */ /* 0x000e24000021f100 */
[----:B0-----:R-:W-:Y:S01]  /*f350*/  STG.E [R16.64], R19 ;  /* 0x0000001310007986 */ /* 0x001fe2000c101924 */
[----:B------:R-:W-:Y:S05]  /*f360*/  EXIT ;  /* 0x000000000000794d */ /* 0x000fea0003800000 */
.L_x_1233:
[----:B------:R-:W-:-:S06]  /*f370*/  HADD2.F32 R19, -RZ, R19.H0_H0 ;  /* 0x20000013ff137230 */ /* 0x000fcc0000004100 */
[----:B------:R-:W0:Y:S02]  /*f380*/  F2I.FTZ.TRUNC.NTZ R19, R19 ;  /* 0x0000001300137305 */ /* 0x000e24000021f100 */
[----:B0-----:R-:W-:Y:S01]  /*f390*/  STG.E.U16 [R16.64], R19 ;  /* 0x0000001310007986 */ /* 0x001fe2000c101524 */
[----:B------:R-:W-:Y:S05]  /*f3a0*/  EXIT ;  /* 0x000000000000794d */ /* 0x000fea0003800000 */
.L_x_1229:
[----:B------:R-:W-:-:S13]  /*f3b0*/  ISETP.GT.AND P0, PT, R4, 0x6, PT ;  /* 0x000000060400780c */ /* 0x000fda0003f04270 */
[----:B------:R-:W-:Y:S05]  /*f3c0*/  @P0 BRA `(.L_x_1235) ;  /* 0x0000009000000947 */ /* 0x000fea0003800000 */
[----:B------:R-:W-:-:S13]  /*f3d0*/  ISETP.NE.AND P0, PT, R4, 0x5, PT ;  /* 0x000000050400780c */ /* 0x000fda0003f05270 */
[----:B------:R-:W-:Y:S05]  /*f3e0*/  @!P0 BRA `(.L_x_1236) ;  /* 0x0000005000008947 */ /* 0x000fea0003800000 */
[----:B------:R-:W-:-:S13]  /*f3f0*/  ISETP.NE.AND P0, PT, R4, 0x6, PT ;  /* 0x000000060400780c */ /* 0x000fda0003f05270 */
[----:B------:R-:W-:Y:S05]  /*f400*/  @P0 BRA `(.L_x_1232) ;  /* 0x00000b1000000947 */ /* 0x000fea0003800000 */
[----:B------:R-:W-:-:S05]  /*f410*/  HADD2.F32 R19, -RZ, R19.H0_H0 ;  /* 0x20000013ff137230 */ /* 0x000fca0000004100 */
[----:B------:R-:W-:Y:S01]  /*f420*/  STG.E [R16.64], R19 ;  /* 0x0000001310007986 */ /* 0x000fe2000c101924 */
[----:B------:R-:W-:Y:S05]  /*f430*/  EXIT ;  /* 0x000000000000794d */ /* 0x000fea0003800000 */
.L_x_1236:
[----:B------:R-:W-:Y:S01]  /*f440*/  STG.E.U16 [R16.64], R19 ;  /* 0x0000001310007986 */ /* 0x000fe2000c101524 */
[----:B------:R-:W-:Y:S05]  /*f450*/  EXIT ;  /* 0x000000000000794d */ /* 0x000fea0003800000 */
.L_x_1235:
        /* <DEDUP_REMOVED lines=8> */
[----:B------:R-:W-:Y:S01]  /*f4e0*/  STG.E.64 [R16.64], R2 ;  /* 0x0000000210007986 */ /* 0x000fe2000c101b24 */
[----:B------:R-:W-:Y:S05]  /*f4f0*/  EXIT ;  /* 0x000000000000794d */ /* 0x000fea0003800000 */
.L_x_1238:
[----:B------:R-:W-:-:S05]  /*f500*/  HADD2.F32 R0, -RZ, R19.H0_H0 ;  /* 0x20000013ff007230 */ /* 0x000fca0000004100 */
[----:B------:R-:W-:-:S04]  /*f510*/  F2FP.PACK_AB R0, RZ, R0 ;  /* 0x00000000ff00723e */ /* 0x000fc800000000ff */
[----:B------:R-:W-:-:S05]  /*f520*/  PRMT R0, R0, 0x5410, RZ ;  /* 0x0000541000007816 */ /* 0x000fca00000000ff */
[----:B------:R-:W-:Y:S01]  /*f530*/  STG.E [R16.64], R0 ;  /* 0x0000000010007986 */ /* 0x000fe2000c101924 */
[----:B------:R-:W-:Y:S05]  /*f540*/  EXIT ;  /* 0x000000000000794d */ /* 0x000fea0003800000 */
.L_x_1237:
[----:B------:R-:W-:-:S05]  /*f550*/  HADD2.F32 R2, -RZ, R19.H0_H0 ;  /* 0x20000013ff027230 */ /* 0x000fca0000004100 */
[----:B------:R-:W-:-:S06]  /*f560*/  FMUL.FTZ R2, R2, 1 ;  /* 0x3f80000002027820 */ /* 0x000fcc0000410000 */
[----:B------:R-:W0:Y:S02]  /*f570*/  F2F.F64.F32 R2, R2 ;  /* 0x0000000200027310 */ /* 0x000e240000201800 */
[----:B0-----:R-:W-:Y:S01]  /*f580*/  STG.E.64 [R16.64], R2 ;  /* 0x0000000210007986 */ /* 0x001fe2000c101b24 */
[----:B------:R-:W-:Y:S05]  /*f590*/  EXIT ;  /* 0x000000000000794d */ /* 0x000fea0003800000 */
.L_x_1228:
        /* <DEDUP_REMOVED lines=11> */
[----:B------:R-:W-:Y:S01]  /*f650*/  STG.E.U8 [R16.64], R3 ;  /* 0x0000000310007986 */ /* 0x000fe2000c101124 */
[----:B------:R-:W-:Y:S05]  /*f660*/  EXIT ;  /* 0x000000000000794d */ /* 0x000fea0003800000 */
.L_x_1241:
[----:B------:R-:W-:Y:S01]  /*f670*/  HADD2.F32 R19, -RZ, R19.H0_H0 ;  /* 0x20000013ff137230 */ /* 0x000fe20000004100 */
[----:B------:R-:W-:-:S04]  /*f680*/  CS2R R6, SRZ ;  /* 0x0000000000067805 */ /* 0x000fc8000001ff00 */
[----:B------:R-:W-:-:S06]  /*f690*/  FMUL.FTZ R4, R19, 1 ;  /* 0x3f80000013047820 */ /* 0x000fcc0000410000 */
[----:B------:R-:W0:Y:S02]  /*f6a0*/  F2F.F64.F32 R4, R4 ;  /* 0x0000000400047310 */ /* 0x000e240000201800 */
[----:B0-----:R-:W-:Y:S01]  /*f6b0*/  STG.E.128 [R16.64], R4 ;  /* 0x0000000410007986 */ /* 0x001fe2000c101d24 */
[----:B------:R-:W-:Y:S05]  /*f6c0*/  EXIT ;  /* 0x000000000000794d */ /* 0x000fea0003800000 */
.L_x_1240:
        /* <DEDUP_REMOVED lines=21> */
.L_x_1245:
[----:B------:R-:W-:Y:S05]  /*f820*/  BSYNC B0 ;  /* 0x0000000000007941 */ /* 0x000fea0003800000 */
.L_x_1244:
[----:B------:R-:W-:-:S05]  /*f830*/  LOP3.LUT R3, R0, R3, RZ, 0xfc, !PT ;  /* 0x0000000300037212 */ /* 0x000fca00078efcff */
[----:B------:R-:W-:Y:S01]  /*f840*/  STG.E.U8 [R16.64], R3 ;  /* 0x0000000310007986 */ /* 0x000fe2000c101124 */
[----:B------:R-:W-:Y:S05]  /*f850*/  EXIT ;  /* 0x000000000000794d */ /* 0x000fea0003800000 */
.L_x_1243:
        /* <DEDUP_REMOVED lines=13> */
.L_x_1247:
[----:B------:R-:W-:Y:S01]  /*f930*/  IMAD.MOV.U32 R0, RZ, RZ, 0x7f ;  /* 0x0000007fff007424 */ /* 0x000fe200078e00ff */
[----:B------:R-:W-:-:S04]  /*f940*/  ISETP.GT.U32.AND P0, PT, R2, 0x7f800000, PT ;  /* 0x7f8000000200780c */ /* 0x000fc80003f04070 */
[----:B------:R-:W-:-:S04]  /*f950*/  SEL R0, R0, 0x7c, P0 ;  /* 0x0000007c00007807 */ /* 0x000fc80000000000 */
.L_x_1248:
[----:B------:R-:W-:Y:S05]  /*f960*/  BSYNC B0 ;  /* 0x0000000000007941 */ /* 0x000fea0003800000 */
.L_x_1246:
[----:B------:R-:W-:-:S04]  /*f970*/  LOP3.LUT R2, R19, 0x80000000, RZ, 0xc0, !PT ;  /* 0x8000000013027812 */ /* 0x000fc800078ec0ff */
[----:B------:R-:W-:-:S04]  /*f980*/  SHF.R.U32.HI R3, RZ, 0x18, R2 ;  /* 0x00000018ff037819 */ /* 0x000fc80000011602 */
[----:B------:R-:W-:-:S05]  /*f990*/  LOP3.LUT R3, R0, R3, RZ, 0xfc, !PT ;  /* 0x0000000300037212 */ /* 0x000fca00078efcff */
[----:B------:R-:W-:Y:S01]  /*f9a0*/  STG.E.U8 [R16.64], R3 ;  /* 0x0000000310007986 */ /* 0x000fe2000c101124 */
[----:B------:R-:W-:Y:S05]  /*f9b0*/  EXIT ;  /* 0x000000000000794d */ /* 0x000fea0003800000 */
.L_x_1242:
[----:B------:R-:W-:-:S05]  /*f9c0*/  HADD2.F32 R0, -RZ, R19.H0_H0 ;  /* 0x20000013ff007230 */ /* 0x000fca0000004100 */
[----:B------:R-:W-:-:S05]  /*f9d0*/  F2FP.BF16.PACK_AB R0, RZ, R0 ;  /* 0x00000000ff00723e */ /* 0x000fca00000010ff */
[----:B------:R-:W-:Y:S01]  /*f9e0*/  STG.E.U16 [R16.64], R0 ;  /* 0x0000000010007986 */ /* 0x000fe2000c101524 */
[----:B------:R-:W-:Y:S05]  /*f9f0*/  EXIT ;  /* 0x000000000000794d */ /* 0x000fea0003800000 */
.L_x_1239:
        /* <DEDUP_REMOVED lines=10> */
[----:B0-----:R-:W-:Y:S01]  /*faa0*/  STG.E.U16 [R16.64], R3 ;  /* 0x0000000310007986 */ /* 0x001fe2000c101524 */
[----:B------:R-:W-:Y:S05]  /*fab0*/  EXIT ;  /* 0x000000000000794d */ /* 0x000fea0003800000 */
.L_x_1251:
        /* <DEDUP_REMOVED lines=17> */
.L_x_1254:
[----:B------:R-:W-:-:S04]  /*fbd0*/  LOP3.LUT R2, R19, 0x80000000, RZ, 0xc0, !PT ;  /* 0x8000000013027812 */ /* 0x000fc800078ec0ff */
[----:B------:R-:W-:-:S04]  /*fbe0*/  SHF.R.U32.HI R3, RZ, 0x18, R2 ;  /* 0x00000018ff037819 */ /* 0x000fc80000011602 */
[----:B------:R-:W-:-:S04]  /*fbf0*/  LOP3.LUT R0, R0, R3, RZ, 0xfc, !PT ;  /* 0x0000000300007212 */ /* 0x000fc800078efcff */
[----:B------:R-:W-:Y:S02]  /*fc00*/  PRMT R8, R0, 0x7610, R8 ;  /* 0x0000761000087816 */ /* 0x000fe40000000008 */
.L_x_1253:
[----:B------:R-:W-:Y:S05]  /*fc10*/  BSYNC B0 ;  /* 0x0000000000007941 */ /* 0x000fea0003800000 */
.L_x_1252:
[----:B------:R-:W-:Y:S01]  /*fc20*/  STG.E.U8 [R16.64], R8 ;  /* 0x0000000810007986 */ /* 0x000fe2000c101124 */
[----:B------:R-:W-:Y:S05]  /*fc30*/  EXIT ;  /* 0x000000000000794d */ /* 0x000fea0003800000 */
.L_x_1250:
        /* <DEDUP_REMOVED lines=17> */
.L_x_1257:
[----:B------:R-:W-:-:S04]  /*fd50*/  LOP3.LUT R2, R19, 0x80000000, RZ, 0xc0, !PT ;  /* 0x8000000013027812 */ /* 0x000fc800078ec0ff */
[----:B------:R-:W-:-:S04]  /*fd60*/  SHF.R.U32.HI R3, RZ, 0x18, R2 ;  /* 0x00000018ff037819 */ /* 0x000fc80000011602 */
[----:B------:R-:W-:-:S04]  /*fd70*/  LOP3.LUT R0, R0, R3, RZ, 0xfc, !PT ;  /* 0x0000000300007212 */ /* 0x000fc800078efcff */
[----:B------:R-:W-:Y:S02]  /*fd80*/  PRMT R8, R0, 0x7610, R8 ;  /* 0x0000761000087816 */ /* 0x000fe40000000008 */
.L_x_1256:
[----:B------:R-:W-:Y:S05]  /*fd90*/  BSYNC B0 ;  /* 0x0000000000007941 */ /* 0x000fea0003800000 */
.L_x_1255:
[----:B------:R-:W-:Y:S01]  /*fda0*/  STG.E.U8 [R16.64], R8 ;  /* 0x0000000810007986 */ /* 0x000fe2000c101124 */
[----:B------:R-:W-:Y:S05]  /*fdb0*/  EXIT ;  /* 0x000000000000794d */ /* 0x000fea0003800000 */
.L_x_1249:
        /* <DEDUP_REMOVED lines=22> */
.L_x_1232:
        /* <DEDUP_REMOVED lines=20> */
.L_x_1259:
[----:B------:R-:W-:-:S06]  /*10060*/  HADD2.F32 R2, -RZ, R19.H0_H0 ;  /* 0x20000013ff027230 */ /* 0x000fcc0000004100 */
[----:B------:R-:W0:Y:S02]  /*10070*/  F2I.U64.TRUNC R2, R2 ;  /* 0x0000000200027311 */ /* 0x000e24000020d800 */
[----:B0-----:R-:W-:Y:S01]  /*10080*/  STG.E.64 [R16.64], R2 ;  /* 0x0000000210007986 */ /* 0x001fe2000c101b24 */
[----:B------:R-:W-:Y:S05]  /*10090*/  EXIT ;  /* 0x000000000000794d */ /* 0x000fea0003800000 */
.L_x_1258:
[----:B------:R-:W-:-:S06]  /*100a0*/  HADD2.F32 R19, -RZ, R19.H0_H0 ;  /* 0x20000013ff137230 */ /* 0x000fcc0000004100 */
[----:B------:R-:W0:Y:S02]  /*100b0*/  F2I.FTZ.U32.TRUNC.NTZ R19, R19 ;  /* 0x0000001300137305 */ /* 0x000e24000021f000 */
[----:B0-----:R-:W-:Y:S01]  /*100c0*/  STG.E [R16.64], R19 ;  /* 0x0000001310007986 */ /* 0x001fe2000c101924 */
[----:B------:R-:W-:Y:S05]  /*100d0*/  EXIT ;  /* 0x000000000000794d */ /* 0x000fea0003800000 */
.L_x_1260:
        /* <DEDUP_REMOVED lines=10> */
.L_x_7597:


//--------------------- .text._ZN2at6native27unrolled_elementwise_kernelIZZZNS0_44_GLOBAL__N__40a83637_7_Lerp_cu_1520ed90_301318lerp_scalar_kernelERNS_18TensorIteratorBaseERKN3c106ScalarEENKUlvE0_clEvENKUlvE1_clEvEUlNS5_4HalfESB_E_St5arrayIPcLm3EELi4E23TrivialOffsetCalculatorILi2EjESG_ILi1EjENS0_6memory12LoadWithCastILi2EEENSJ_13StoreWithCastILi1EEEEEviT_T0_T2_T3_T4_T5_ --------------------------
	.section	.text._ZN2at6native27unrolled_elementwise_kernelIZZZNS0_44_GLOBAL__N__40a83637_7_Lerp_cu_1520ed90_301318lerp_scalar_kernelERNS_18TensorIteratorBaseERKN3c106ScalarEENKUlvE0_clEvENKUlvE1_clEvEUlNS5_4HalfESB_E_St5arrayIPcLm3EELi4E23TrivialOffsetCalculatorILi2EjESG_ILi1EjENS0_6memory12LoadWithCastILi2EEENSJ_13StoreWithCastILi1EEEEEviT_T0_T2_T3_T4_T5_,"ax",@progbits
	.sectioninfo	@"SHI_REGISTERS=31"
	.align	128
        .global         _ZN2at6native27unrolled_elementwise_kernelIZZZNS0_44_GLOBAL__N__40a83637_7_Lerp_cu_1520ed90_301318lerp_scalar_kernelERNS_18TensorIteratorBaseERKN3c106ScalarEENKUlvE0_clEvENKUlvE1_clEvEUlNS5_4HalfESB_E_St5arrayIPcLm3EELi4E23TrivialOffsetCalculatorILi2EjESG_ILi1EjENS0_6memory12LoadWithCastILi2EEENSJ_13StoreWithCastILi1EEEEEviT_T0_T2_T3_T4_T5_
        .type           _ZN2at6native27unrolled_elementwise_kernelIZZZNS0_44_GLOBAL__N__40a83637_7_Lerp_cu_1520ed90_301318lerp_scalar_kernelERNS_18TensorIteratorBaseERKN3c106ScalarEENKUlvE0_clEvENKUlvE1_clEvEUlNS5_4HalfESB_E_St5arrayIPcLm3EELi4E23TrivialOffsetCalculatorILi2EjESG_ILi1EjENS0_6memory12LoadWithCastILi2EEENSJ_13StoreWithCastILi1EEEEEviT_T0_T2_T3_T4_T5_,@function
        .size           _ZN2at6native27unrolled_elementwise_kernelIZZZNS0_44_GLOBAL__N__40a83637_7_Lerp_cu_1520ed90_301318lerp_scalar_kernelERNS_18TensorIteratorBaseERKN3c106ScalarEENKUlvE0_clEvENKUlvE1_clEvEUlNS5_4HalfESB_E_St5arrayIPcLm3EELi4E23TrivialOffsetCalculatorILi2EjESG_ILi1EjENS0_6memory12LoadWithCastILi2EEENSJ_13StoreWithCastILi1EEEEEviT_T0_T2_T3_T4_T5_,(.L_x_7598 - _ZN2at6native27unrolled_elementwise_kernelIZZZNS0_44_GLOBAL__N__40a83637_7_Lerp_cu_1520ed90_301318lerp_scalar_kernelERNS_18TensorIteratorBaseERKN3c106ScalarEENKUlvE0_clEvENKUlvE1_clEvEUlNS5_4HalfESB_E_St5arrayIPcLm3EELi4E23TrivialOffsetCalculatorILi2EjESG_ILi1EjENS0_6memory12LoadWithCastILi2EEENSJ_13StoreWithCastILi1EEEEEviT_T0_T2_T3_T4_T5_)
        .other          _ZN2at6native27unrolled_elementwise_kernelIZZZNS0_44_GLOBAL__N__40a83637_7_Lerp_cu_1520ed90_301318lerp_scalar_kernelERNS_18TensorIteratorBaseERKN3c106ScalarEENKUlvE0_clEvENKUlvE1_clEvEUlNS5_4HalfESB_E_St5arrayIPcLm3EELi4E23TrivialOffsetCalculatorILi2EjESG_ILi1EjENS0_6memory12LoadWithCastILi2EEENSJ_13StoreWithCastILi1EEEEEviT_T0_T2_T3_T4_T5_,@"STO_CUDA_ENTRY STV_DEFAULT"
_ZN2at6native27unrolled_elementwise_kernelIZZZNS0_44_GLOBAL__N__40a83637_7_Lerp_cu_1520ed90_301318lerp_scalar_kernelERNS_18TensorIteratorBaseERKN3c106ScalarEENKUlvE0_clEvENKUlvE1_clEvEUlNS5_4HalfESB_E_St5arrayIPcLm3EELi4E23TrivialOffsetCalculatorILi2EjESG_ILi1EjENS0_6memory12LoadWithCastILi2EEENSJ_13StoreWithCastILi1EEEEEviT_T0_T2_T3_T4_T5_:
.text._ZN2at6native27unrolled_elementwise_kernelIZZZNS0_44_GLOBAL__N__40a83637_7_Lerp_cu_1520ed90_301318lerp_scalar_kernelERNS_18TensorIteratorBaseERKN3c106ScalarEENKUlvE0_clEvENKUlvE1_clEvEUlNS5_4HalfESB_E_St5arrayIPcLm3EELi4E23TrivialOffsetCalculatorILi2EjESG_ILi1EjENS0_6memory12LoadWithCastILi2EEENSJ_13StoreWithCastILi1EEEEEviT_T0_T2_T3_T4_T5_:
        /* <DEDUP_REMOVED lines=34> */
.L_x_1266:
[----:B------:R-:W2:Y:S02]  /*0220*/  LDG.E.U8 R2, [R2.64] ;  /* 0x0000002402027981 */ /* 0x000ea4000c1e1100 */
[----:B--2---:R-:W0:Y:S02]  /*0230*/  I2F.U16 R0, R2 ;  /* 0x0000000200007306 */ /* 0x004e240000101000 */
[----:B0-----:R-:W-:-:S04]  /*0240*/  F2FP.PACK_AB R0, RZ, R0 ;  /* 0x00000000ff00723e */ /* 0x001fc800000000ff */
[----:B------:R-:W-:Y:S01]  /*0250*/  PRMT R24, R0, 0x7610, R24 ;  /* 0x0000761000187816 */ /* 0x000fe20000000018 */
[----:B------:R-:W-:Y:S05]  /*0260*/  BRA `(.L_x_1268) ;  /* 0x00000ed000007947 */ /* 0x000fea0003800000 */
.L_x_1265:
        /* <DEDUP_REMOVED lines=11> */
.L_x_1270:
[----:B------:R-:W2:Y:S02]  /*0320*/  LDG.E R2, [R2.64] ;  /* 0x0000002402027981 */ /* 0x000ea4000c1e1900 */
[----:B--2---:R-:W0:Y:S02]  /*0330*/  I2F R0, R2 ;  /* 0x0000000200007306 */ /* 0x004e240000201400 */
[----:B0-----:R-:W-:-:S04]  /*0340*/  F2FP.PACK_AB R0, RZ, R0 ;  /* 0x00000000ff00723e */ /* 0x001fc800000000ff */
[----:B------:R-:W-:Y:S01]  /*0350*/  PRMT R24, R0, 0x7610, R24 ;  /* 0x0000761000187816 */ /* 0x000fe20000000018 */
[----:B------:R-:W-:Y:S05]  /*0360*/  BRA `(.L_x_1268) ;  /* 0x00000dd000007947 */ /* 0x000fea0003800000 */
.L_x_1269:
[----:B------:R-:W2:Y:S02]  /*0370*/  LDG.E.U16 R2, [R2.64] ;  /* 0x0000002402027981 */ /* 0x000ea4000c1e1500 */
[----:B--2---:R-:W0:Y:S02]  /*0380*/  I2F.S16 R0, R2 ;  /* 0x0000000200007306 */ /* 0x004e240000101400 */
[----:B0-----:R-:W-:-:S04]  /*0390*/  F2FP.PACK_AB R0, RZ, R0 ;  /* 0x00000000ff00723e */ /* 0x001fc800000000ff */
[----:B------:R-:W-:Y:S01]  /*03a0*/  PRMT R24, R0, 0x7610, R24 ;  /* 0x0000761000187816 */ /* 0x000fe20000000018 */
[----:B------:R-:W-:Y:S05]  /*03b0*/  BRA `(.L_x_1268) ;  /* 0x00000d8000007947 */ /* 0x000fea0003800000 */
.L_x_1264:
        /* <DEDUP_REMOVED lines=9> */
.L_x_1272:
[----:B------:R0:W5:Y:S01]  /*0450*/  LDG.E.U16 R24, [R2.64] ;  /* 0x0000002402187981 */ /* 0x000162000c1e1500 */
[----:B------:R-:W-:Y:S05]  /*0460*/  BRA `(.L_x_1268) ;  /* 0x00000cd000007947 */ /* 0x000fea0003800000 */
.L_x_1271:
        /* <DEDUP_REMOVED lines=9> */
.L_x_1274:
[----:B------:R0:W5:Y:S01]  /*0500*/  LDG.E.U16 R24, [R2.64] ;  /* 0x0000002402187981 */ /* 0x000162000c1e1500 */
[----:B------:R-:W-:Y:S05]  /*0510*/  BRA `(.L_x_1268) ;  /* 0x00000c2000007947 */ /* 0x000fea0003800000 */
.L_x_1273:
[----:B------:R-:W2:Y:S02]  /*0520*/  LDG.E.64 R2, [R2.64] ;  /* 0x0000002402027981 */ /* 0x000ea4000c1e1b00 */
[----:B--2---:R-:W0:Y:S01]  /*0530*/  F2F.F32.F64 R0, R2 ;  /* 0x0000000200007310 */ /* 0x004e220000301000 */
[----:B------:R-:W0:-:S14]  /*0540*/  DSETP.GEU.AND P0, PT, |R2|, c[0x2][0x0], PT ;  /* 0x008000000200762a */ /* 0x000e1c0003f0e200 */
[----:B0-----:R-:W-:-:S05]  /*0550*/  @!P0 FMUL R0, R0, 1.175494350822287508e-38 ;  /* 0x0080000000008820 */ /* 0x001fca0000400000 */
[----:B------:R-:W-:-:S04]  /*0560*/  F2FP.PACK_AB R0, RZ, R0 ;  /* 0x00000000ff00723e */ /* 0x000fc800000000ff */
[----:B------:R-:W-:Y:S01]  /*0570*/  PRMT R24, R0, 0x7610, R24 ;  /* 0x0000761000187816 */ /* 0x000fe20000000018 */
[----:B------:R-:W-:Y:S05]  /*0580*/  BRA `(.L_x_1268) ;  /* 0x00000bb000007947 */ /* 0x000fea0003800000 */
.L_x_1263:
        /* <DEDUP_REMOVED lines=14> */
.L_x_1277:
[----:B------:R-:W2:Y:S02]  /*0670*/  LDG.E.64 R2, [R2.64] ;  /* 0x0000002402027981 */ /* 0x000ea4000c1e1b00 */
[----:B--2---:R-:W0:Y:S01]  /*0680*/  F2F.F32.F64 R0, R2 ;  /* 0x0000000200007310 */ /* 0x004e220000301000 */
[----:B------:R-:W0:-:S14]  /*0690*/  DSETP.GEU.AND P0, PT, |R2|, c[0x2][0x0], PT ;  /* 0x008000000200762a */ /* 0x000e1c0003f0e200 */
[----:B0-----:R-:W-:-:S05]  /*06a0*/  @!P0 FMUL R0, R0, 1.175494350822287508e-38 ;  /* 0x0080000000008820 */ /* 0x001fca0000400000 */
[----:B------:R-:W-:-:S04]  /*06b0*/  F2FP.PACK_AB R0, RZ, R0 ;  /* 0x00000000ff00723e */ /* 0x000fc800000000ff */
[----:B------:R-:W-:Y:S01]  /*06c0*/  PRMT R24, R0, 0x7610, R24 ;  /* 0x0000761000187816 */ /* 0x000fe20000000018 */
[----:B------:R-:W-:Y:S05]  /*06d0*/  BRA `(.L_x_1268) ;  /* 0x00000a6000007947 */ /* 0x000fea0003800000 */
.L_x_1276:
        /* <DEDUP_REMOVED lines=28> */
.L_x_1279:
        /* <DEDUP_REMOVED lines=15> */
.L_x_1278:
[----:B------:R-:W2:Y:S02]  /*0990*/  LDG.E.U16 R0, [R2.64] ;  /* 0x0000002402007981 */ /* 0x000ea4000c1e1500 */
[----:B--2---:R-:W-:-:S04]  /*09a0*/  PRMT R0, RZ, 0x5410, R0 ;  /* 0x00005410ff007816 */ /* 0x004fc80000000000 */
[----:B------:R-:W-:-:S04]  /*09b0*/  F2FP.PACK_AB R0, RZ, R0 ;  /* 0x00000000ff00723e */ /* 0x000fc800000000ff */
[----:B------:R-:W-:Y:S01]  /*09c0*/  PRMT R24, R0, 0x7610, R24 ;  /* 0x0000761000187816 */ /* 0x000fe20000000018 */
[----:B------:R-:W-:Y:S05]  /*09d0*/  BRA `(.L_x_1268) ;  /* 0x0000076000007947 */ /* 0x000fea0003800000 */
.L_x_1275:
        /* <DEDUP_REMOVED lines=12> */
.L_x_1282:
        /* <DEDUP_REMOVED lines=21> */
.L_x_1286:
[----:B------:R-:W-:Y:S05]  /*0bf0*/  BSYNC B1 ;  /* 0x0000000000017941 */ /* 0x000fea0003800000 */
.L_x_1285:
[----:B------:R-:W-:Y:S01]  /*0c00*/  LEA R3, R0, 0x3b800000, 0x17 ;  /* 0x3b80000000037811 */ /* 0x000fe200078eb8ff */
[----:B------:R-:W-:-:S05]  /*0c10*/  IMAD.SHL.U32 R0, R2, 0x100000, RZ ;  /* 0x0010000002007824 */ /* 0x000fca00078e00ff */
[----:B------:R-:W-:Y:S02]  /*0c20*/  LOP3.LUT R0, R3, R0, R4, 0xfe, !PT ;  /* 0x0000000003007212 */ /* 0x000fe400078efe04 */
.L_x_1284:
[----:B------:R-:W-:Y:S05]  /*0c30*/  BSYNC B0 ;  /* 0x0000000000007941 */ /* 0x000fea0003800000 */
.L_x_1283:
[----:B------:R-:W-:-:S04]  /*0c40*/  F2FP.PACK_AB R0, RZ, R0 ;  /* 0x00000000ff00723e */ /* 0x000fc800000000ff */
[----:B------:R-:W-:Y:S01]  /*0c50*/  PRMT R24, R0, 0x7610, R24 ;  /* 0x0000761000187816 */ /* 0x000fe20000000018 */
[----:B------:R-:W-:Y:S05]  /*0c60*/  BRA `(.L_x_1268) ;  /* 0x000004d000007947 */ /* 0x000fea0003800000 */
.L_x_1281:
        /* <DEDUP_REMOVED lines=21> */
.L_x_1290:
[----:B------:R-:W-:Y:S05]  /*0dc0*/  BSYNC B1 ;  /* 0x0000000000017941 */ /* 0x000fea0003800000 */
.L_x_1289:
[----:B------:R-:W-:Y:S01]  /*0dd0*/  LEA R3, R0, 0x37800000, 0x17 ;  /* 0x3780000000037811 */ /* 0x000fe200078eb8ff */
[----:B------:R-:W-:-:S05]  /*0de0*/  IMAD.SHL.U32 R0, R2, 0x200000, RZ ;  /* 0x0020000002007824 */ /* 0x000fca00078e00ff */
[----:B------:R-:W-:Y:S02]  /*0df0*/  LOP3.LUT R0, R3, R0, R4, 0xfe, !PT ;  /* 0x0000000003007212 */ /* 0x000fe400078efe04 */
.L_x_1288:
[----:B------:R-:W-:Y:S05]  /*0e00*/  BSYNC B0 ;  /* 0x0000000000007941 */ /* 0x000fea0003800000 */
.L_x_1287:
[----:B------:R-:W-:-:S04]  /*0e10*/  F2FP.PACK_AB R0, RZ, R0 ;  /* 0x00000000ff00723e */ /* 0x000fc800000000ff */
[----:B------:R-:W-:Y:S01]  /*0e20*/  PRMT R24, R0, 0x7610, R24 ;  /* 0x0000761000187816 */ /* 0x000fe20000000018 */
[----:B------:R-:W-:Y:S05]  /*0e30*/  BRA `(.L_x_1268) ;  /* 0x0000030000007947 */ /* 0x000fea0003800000 */
.L_x_1280:
        /* <DEDUP_REMOVED lines=14> */
.L_x_1294:
[----:B------:R-:W-:Y:S05]  /*0f20*/  BSYNC B0 ;  /* 0x0000000000007941 */ /* 0x000fea0003800000 */
.L_x_1293:
[----:B------:R-:W-:-:S04]  /*0f30*/  F2FP.PACK_AB R0, RZ, R0 ;  /* 0x00000000ff00723e */ /* 0x000fc800000000ff */
[----:B------:R-:W-:Y:S01]  /*0f40*/  PRMT R24, R0, 0x7610, R24 ;  /* 0x0000761000187816 */ /* 0x000fe20000000018 */
[----:B------:R-:W-:Y:S05]  /*0f50*/  BRA `(.L_x_1268) ;  /* 0x000001e000007947 */ /* 0x000fea0003800000 */
.L_x_1267:
        /* <DEDUP_REMOVED lines=21> */
.L_x_1292:
[----:B------:R-:W2:Y:S02]  /*10b0*/  LDG.E.64 R2, [R2.64] ;  /* 0x0000002402027981 */ /* 0x000ea4000c1e1b00 */
[----:B--2---:R-:W0:Y:S02]  /*10c0*/  I2F.U64 R0, R2 ;  /* 0x0000000200007312 */ /* 0x004e240000301000 */
[----:B0-----:R-:W-:-:S04]  /*10d0*/  F2FP.PACK_AB R0, RZ, R0 ;  /* 0x00000000ff00723e */ /* 0x001fc800000000ff */
[----:B------:R-:W-:Y:S01]  /*10e0*/  PRMT R24, R0, 0x7610, R24 ;  /* 0x0000761000187816 */ /* 0x000fe20000000018 */
[----:B------:R-:W-:Y:S05]  /*10f0*/  BRA `(.L_x_1268) ;  /* 0x0000004000007947 */ /* 0x000fea0003800000 */
.L_x_1291:
[----:B------:R-:W2:Y:S02]  /*1100*/  LDG.E R2, [R2.64] ;  /* 0x0000002402027981 */ /* 0x000ea4000c1e1900 */
[----:B--2---:R-:W0:Y:S02]  /*1110*/  I2F.U32 R0, R2 ;  /* 0x0000000200007306 */ /* 0x004e240000201000 */
[----:B0-----:R-:W-:-:S04]  /*1120*/  F2FP.PACK_AB R0, RZ, R0 ;  /* 0x00000000ff00723e */ /* 0x001fc800000000ff */
[----:B------:R-:W-:Y:S02]  /*1130*/  PRMT R24, R0, 0x7610, R24 ;  /* 0x0000761000187816 */ /* 0x000fe40000000018 */
.L_x_1268:
        /* <DEDUP_REMOVED lines=19> */
.L_x_1298:
[----:B------:R-:W2:Y:S02]  /*1270*/  LDG.E.U8 R2, [R2.64] ;  /* 0x0000002402027981 */ /* 0x000ea4000c1e1100 */
[----:B--2---:R-:W0:Y:S02]  /*1280*/  I2F.U16 R0, R2 ;  /* 0x0000000200007306 */ /* 0x004e240000101000 */
[----:B0-----:R-:W-:-:S04]  /*1290*/  F2FP.PACK_AB R0, RZ, R0 ;  /* 0x00000000ff00723e */ /* 0x001fc800000000ff */
[----:B------:R-:W-:Y:S01]  /*12a0*/  PRMT R25, R0, 0x7610, R25 ;  /* 0x0000761000197816 */ /* 0x000fe20000000019 */
[----:B------:R-:W-:Y:S05]  /*12b0*/  BRA `(.L_x_1300) ;  /* 0x00000ed000007947 */ /* 0x000fea0003800000 */
.L_x_1297:
        /* <DEDUP_REMOVED lines=11> */
.L_x_1302:
[----:B------:R-:W2:Y:S02]  /*1370*/  LDG.E R2, [R2.64] ;  /* 0x0000002402027981 */ /* 0x000ea4000c1e1900 */
[----:B--2---:R-:W0:Y:S02]  /*1380*/  I2F R0, R2 ;  /* 0x0000000200007306 */ /* 0x004e240000201400 */
[----:B0-----:R-:W-:-:S04]  /*1390*/  F2FP.PACK_AB R0, RZ, R0 ;  /* 0x00000000ff00723e */ /* 0x001fc800000000ff */
[----:B------:R-:W-:Y:S01]  /*13a0*/  PRMT R25, R0, 0x7610, R25 ;  /* 0x0000761000197816 */ /* 0x000fe20000000019 */
[----:B------:R-:W-:Y:S05]  /*13b0*/  BRA `(.L_x_1300) ;  /* 0x00000dd000007947 */ /* 0x000fea0003800000 */
.L_x_1301:
[----:B------:R-:W2:Y:S02]  /*13c0*/  LDG.E.U16 R2, [R2.64] ;  /* 0x0000002402027981 */ /* 0x000ea4000c1e1500 */
[----:B--2---:R-:W0:Y:S02]  /*13d0*/  I2F.S16 R0, R2 ;  /* 0x0000000200007306 */ /* 0x004e240000101400 */
[----:B0-----:R-:W-:-:S04]  /*13e0*/  F2FP.PACK_AB R0, RZ, R0 ;  /* 0x00000000ff00723e */ /* 0x001fc800000000ff */
[----:B------:R-:W-:Y:S01]  /*13f0*/  PRMT R25, R0, 0x7610, R25 ;  /* 0x0000761000197816 */ /* 0x000fe20000000019 */
[----:B------:R-:W-:Y:S05]  /*1400*/  BRA `(.L_x_1300) ;  /* 0x00000d8000007947 */ /* 0x000fea0003800000 */
.L_x_1296:
        /* <DEDUP_REMOVED lines=9> */
.L_x_1304:
[----:B------:R0:W5:Y:S01]  /*14a0*/  LDG.E.U16 R25, [R2.64] ;  /* 0x0000002402197981 */ /* 0x000162000c1e1500 */
[----:B------:R-:W-:Y:S05]  /*14b0*/  BRA `(.L_x_1300) ;  /* 0x00000cd000007947 */ /* 0x000fea0003800000 */
.L_x_1303:
        /* <DEDUP_REMOVED lines=9> */
.L_x_1306:
[----:B------:R0:W5:Y:S01]  /*1550*/  LDG.E.U16 R25, [R2.64] ;  /* 0x0000002402197981 */ /* 0x000162000c1e1500 */
[----:B------:R-:W-:Y:S05]  /*1560*/  BRA `(.L_x_1300) ;  /* 0x00000c2000007947 */ /* 0x000fea0003800000 */
.L_x_1305:
[----:B------:R-:W2:Y:S02]  /*1570*/  LDG.E.64 R2, [R2.64] ;  /* 0x0000002402027981 */ /* 0x000ea4000c1e1b00 */
[----:B--2---:R-:W0:Y:S01]  /*1580*/  F2F.F32.F64 R0, R2 ;  /* 0x0000000200007310 */ /* 0x004e220000301000 */
[----:B------:R-:W0:-:S14]  /*1590*/  DSETP.GEU.AND P0, PT, |R2|, c[0x2][0x0], PT ;  /* 0x008000000200762a */ /* 0x000e1c0003f0e200 */
[----:B0-----:R-:W-:-:S05]  /*15a0*/  @!P0 FMUL R0, R0, 1.175494350822287508e-38 ;  /* 0x0080000000008820 */ /* 0x001fca0000400000 */
[----:B------:R-:W-:-:S04]  /*15b0*/  F2FP.PACK_AB R0, RZ, R0 ;  /* 0x00000000ff00723e */ /* 0x000fc800000000ff */
[----:B------:R-:W-:Y:S01]  /*15c0*/  PRMT R25, R0, 0x7610, R25 ;  /* 0x0000761000197816 */ /* 0x000fe20000000019 */
[----:B------:R-:W-:Y:S05]  /*15d0*/  BRA `(.L_x_1300) ;  /* 0x00000bb000007947 */ /* 0x000fea0003800000 */
.L_x_1295:
        /* <DEDUP_REMOVED lines=14> */
.L_x_1309:
[----:B------:R-:W2:Y:S02]  /*16c0*/  LDG.E.64 R2, [R2.64] ;  /* 0x0000002402027981 */ /* 0x000ea4000c1e1b00 */
[----:B--2---:R-:W0:Y:S01]  /*16d0*/  F2F.F32.F64 R0, R2 ;  /* 0x0000000200007310 */ /* 0x004e220000301000 */
[----:B------:R-:W0:-:S14]  /*16e0*/  DSETP.GEU.AND P0, PT, |R2|, c[0x2][0x0], PT ;  /* 0x008000000200762a */ /* 0x000e1c0003f0e200 */
[----:B0-----:R-:W-:-:S05]  /*16f0*/  @!P0 FMUL R0, R0, 1.175494350822287508e-38 ;  /* 0x0080000000008820 */ /* 0x001fca0000400000 */
[----:B------:R-:W-:-:S04]  /*1700*/  F2FP.PACK_AB R0, RZ, R0 ;  /* 0x00000000ff00723e */ /* 0x000fc800000000ff */
[----:B------:R-:W-:Y:S01]  /*1710*/  PRMT R25, R0, 0x7610, R25 ;  /* 0x0000761000197816 */ /* 0x000fe20000000019 */
[----:B------:R-:W-:Y:S05]  /*1720*/  BRA `(.L_x_1300) ;  /* 0x00000a6000007947 */ /* 0x000fea0003800000 */
.L_x_1308:
        /* <DEDUP_REMOVED lines=28> */
.L_x_1311:
        /* <DEDUP_REMOVED lines=15> */
.L_x_1310:
[----:B------:R-:W2:Y:S02]  /*19e0*/  LDG.E.U16 R0, [R2.64] ;  /* 0x0000002402007981 */ /* 0x000ea4000c1e1500 */
[----:B--2---:R-:W-:-:S04]  /*19f0*/  PRMT R0, RZ, 0x5410, R0 ;  /* 0x00005410ff007816 */ /* 0x004fc80000000000 */
[----:B------:R-:W-:-:S04]  /*1a00*/  F2FP.PACK_AB R0, RZ, R0 ;  /* 0x00000000ff00723e */ /* 0x000fc800000000ff */
[----:B------:R-:W-:Y:S01]  /*1a10*/  PRMT R25, R0, 0x7610, R25 ;  /* 0x0000761000197816 */ /* 0x000fe20000000019 */
[----:B------:R-:W-:Y:S05]  /*1a20*/  BRA `(.L_x_1300) ;  /* 0x0000076000007947 */ /* 0x000fea0003800000 */
.L_x_1307:
        /* <DEDUP_REMOVED lines=12> */
.L_x_1314:
        /* <DEDUP_REMOVED lines=21> */
.L_x_1318:
[----:B------:R-:W-:Y:S05]  /*1c40*/  BSYNC B1 ;  /* 0x0000000000017941 */ /* 0x000fea0003800000 */
.L_x_1317:
[----:B------:R-:W-:Y:S01]  /*1c50*/  LEA R3, R0, 0x3b800000, 0x17 ;  /* 0x3b80000000037811 */ /* 0x000fe200078eb8ff */
[----:B------:R-:W-:-:S05]  /*1c60*/  IMAD.SHL.U32 R0, R2, 0x100000, RZ ;  /* 0x0010000002007824 */ /* 0x000fca00078e00ff */
[----:B------:R-:W-:Y:S02]  /*1c70*/  LOP3.LUT R0, R3, R0, R4, 0xfe, !PT ;  /* 0x0000000003007212 */ /* 0x000fe400078efe04 */
.L_x_1316:
[----:B------:R-:W-:Y:S05]  /*1c80*/  BSYNC B0 ;  /* 0x0000000000007941 */ /* 0x000fea0003800000 */
.L_x_1315:
[----:B------:R-:W-:-:S04]  /*1c90*/  F2FP.PACK_AB R0, RZ, R0 ;  /* 0x00000000ff00723e */ /* 0x000fc800000000ff */
[----:B------:R-:W-:Y:S01]  /*1ca0*/  PRMT R25, R0, 0x7610, R25 ;  /* 0x0000761000197816 */ /* 0x000fe20000000019 */
[----:B------:R-:W-:Y:S05]  /*1cb0*/  BRA `(.L_x_1300) ;  /* 0x000004d000007947 */ /* 0x000fea0003800000 */
.L_x_1313:
        /* <DEDUP_REMOVED lines=21> */
.L_x_1322:
[----:B------:R-:W-:Y:S05]  /*1e10*/  BSYNC B1 ;  /* 0x0000000000017941 */ /* 0x000fea0003800000 */
.L_x_1321:
[----:B------:R-:W-:Y:S01]  /*1e20*/  LEA R3, R0, 0x37800000, 0x17 ;  /* 0x3780000000037811 */ /* 0x000fe200078eb8ff */
[----:B------:R-:W-:-:S05]  /*1e30*/  IMAD.SHL.U32 R0, R2, 0x200000, RZ ;  /* 0x0020000002007824 */ /* 0x000fca00078e00ff */
[----:B------:R-:W-:Y:S02]  /*1e40*/  LOP3.LUT R0, R3, R0, R4, 0xfe, !PT ;  /* 0x0000000003007212 */ /* 0x000fe400078efe04 */
.L_x_1320:
[----:B------:R-:W-:Y:S05]  /*1e50*/  BSYNC B0 ;  /* 0x0000000000007941 */ /* 0x000fea0003800000 */
.L_x_1319:
[----:B------:R-:W-:-:S04]  /*1e60*/  F2FP.PACK_AB R0, RZ, R0 ;  /* 0x00000000ff00723e */ /* 0x000fc800000000ff */
[----:B------:R-:W-:Y:S01]  /*1e70*/  PRMT R25, R0, 0x7610, R25 ;  /* 0x0000761000197816 */ /* 0x000fe20000000019 */
[----:B------:R-:W-:Y:S05]  /*1e80*/  BRA `(.L_x_1300) ;  /* 0x0000030000007947 */ /* 0x000fea0003800000 */
.L_x_1312:
        /* <DEDUP_REMOVED lines=14> */
.L_x_1326:
[----:B------:R-:W-:Y:S05]  /*1f70*/  BSYNC B0 ;  /* 0x0000000000007941 */ /* 0x000fea0003800000 */
.L_x_1325:
[----:B------:R-:W-:-:S04]  /*1f80*/  F2FP.PACK_AB R0, RZ, R0 ;  /* 0x00000000ff00723e */ /* 0x000fc800000000ff */
[----:B------:R-:W-:Y:S01]  /*1f90*/  PRMT R25, R0, 0x7610, R25 ;  /* 0x0000761000197816 */ /* 0x000fe20000000019 */
[----:B------:R-:W-:Y:S05]  /*1fa0*/  BRA `(.L_x_1300) ;  /* 0x000001e000007947 */ /* 0x000fea0003800000 */
.L_x_1299:
        /* <DEDUP_REMOVED lines=21> */
.L_x_1324:
[----:B------:R-:W2:Y:S02]  /*2100*/  LDG.E.64 R2, [R2.64] ;  /* 0x0000002402027981 */ /* 0x000ea4000c1e1b00 */
[----:B--2---:R-:W0:Y:S02]  /*2110*/  I2F.U64 R0, R2 ;  /* 0x0000000200007312 */ /* 0x004e240000301000 */
[----:B0-----:R-:W-:-:S04]  /*2120*/  F2FP.PACK_AB R0, RZ, R0 ;  /* 0x00000000ff00723e */ /* 0x001fc800000000ff */
[----:B------:R-:W-:Y:S01]  /*2130*/  PRMT R25, R0, 0x7610, R25 ;  /* 0x0000761000197816 */ /* 0x000fe20000000019 */
[----:B------:R-:W-:Y:S05]  /*2140*/  BRA `(.L_x_1300) ;  /* 0x0000004000007947 */ /* 0x000fea0003800000 */
.L_x_1323:
[----:B------:R-:W2:Y:S02]  /*2150*/  LDG.E R2, [R2.64] ;  /* 0x0000002402027981 */ /* 0x000ea4000c1e1900 */
[----:B--2---:R-:W0:Y:S02]  /*2160*/  I2F.U32 R0, R2 ;  /* 0x0000000200007306 */ /* 0x004e240000201000 */
[----:B0-----:R-:W-:-:S04]  /*2170*/  F2FP.PACK_AB R0, RZ, R0 ;  /* 0x00000000ff00723e */ /* 0x001fc800000000ff */
[----:B------:R-:W-:Y:S02]  /*2180*/  PRMT R25, R0, 0x7610, R25 ;  /* 0x0000761000197816 */ /* 0x000fe40000000019 */
.L_x_1300:
[----:B------:R-:W-:-:S05]  /*2190*/  IADD3 R17, R17, 0x80, RZ ;  /* 0x0000008011117810 */ /* 0x000fca0007ffe0ff */
.L_x_1262:
[----:B-1-3--:R-:W-:Y:S05]  /*21a0*/  BSYNC B6 ;  /* 0x0000000000067941 */ /* 0x00afea0003800000 */
.L_x_1261:
        /* <DEDUP_REMOVED lines=24> */
.L_x_1332:
[----:B------:R-:W2:Y:S02]  /*2330*/  LDG.E.U8 R2, [R2.64] ;  /* 0x0000002402027981 */ /* 0x000ea4000c1e1100 */
[----:B--2---:R-:W0:Y:S02]  /*2340*/  I2F.U16 R0, R2 ;  /* 0x0000000200007306 */ /* 0x004e240000101000 */
[----:B0-----:R-:W-:-:S04]  /*2350*/  F2FP.PACK_AB R0, RZ, R0 ;  /* 0x00000000ff00723e */ /* 0x001fc800000000ff */
[----:B------:R-:W-:Y:S01]  /*2360*/  PRMT R23, R0, 0x7610, R23 ;  /* 0x0000761000177816 */ /* 0x000fe20000000017 */
[----:B------:R-:W-:Y:S05]  /*2370*/  BRA `(.L_x_1334) ;  /* 0x00000ee000007947 */ /* 0x000fea0003800000 */
.L_x_1331:
        /* <DEDUP_REMOVED lines=11> */
.L_x_1336:
[----:B------:R-:W2:Y:S02]  /*2430*/  LDG.E R2, [R2.64] ;  /* 0x0000002402027981 */ /* 0x000ea4000c1e1900 */
[----:B--2---:R-:W0:Y:S02]  /*2440*/  I2F R0, R2 ;  /* 0x0000000200007306 */ /* 0x004e240000201400 */
[----:B0-----:R-:W-:-:S04]  /*2450*/  F2FP.PACK_AB R0, RZ, R0 ;  /* 0x00000000ff00723e */ /* 0x001fc800000000ff */
[----:B------:R-:W-:Y:S01]  /*2460*/  PRMT R23, R0, 0x7610, R23 ;  /* 0x0000761000177816 */ /* 0x000fe20000000017 */
[----:B------:R-:W-:Y:S05]  /*2470*/  BRA `(.L_x_1334) ;  /* 0x00000de000007947 */ /* 0x000fea0003800000 */
.L_x_1335:
[----:B------:R-:W2:Y:S02]  /*2480*/  LDG.E.U16 R2, [R2.64] ;  /* 0x0000002402027981 */ /* 0x000ea4000c1e1500 */
[----:B--2---:R-:W0:Y:S02]  /*2490*/  I2F.S16 R0, R2 ;  /* 0x0000000200007306 */ /* 0x004e240000101400 */
[----:B0-----:R-:W-:-:S04]  /*24a0*/  F2FP.PACK_AB R0, RZ, R0 ;  /* 0x00000000ff00723e */ /* 0x001fc800000000ff */
[----:B------:R-:W-:Y:S01]  /*24b0*/  PRMT R23, R0, 0x7610, R23 ;  /* 0x0000761000177816 */ /* 0x000fe20000000017 */
[----:B------:R-:W-:Y:S05]  /*24c0*/  BRA `(.L_x_1334) ;  /* 0x00000d9000007947 */ /* 0x000fea0003800000 */
.L_x_1330:
        /* <DEDUP_REMOVED lines=9> */
.L_x_1338:
[----:B------:R0:W5:Y:S01]  /*2560*/  LDG.E.U16 R23, [R2.64] ;  /* 0x0000002402177981 */ /* 0x000162000c1e1500 */
[----:B------:R-:W-:Y:S05]  /*2570*/  BRA `(.L_x_1334) ;  /* 0x00000ce000007947 */ /* 0x000fea0003800000 */
.L_x_1337:
        /* <DEDUP_REMOVED lines=9> */
.L_x_1340:
[----:B------:R0:W5:Y:S01]  /*2610*/  LDG.E.U16 R23, [R2.64] ;  /* 0x0000002402177981 */ /* 0x000162000c1e1500 */
[----:B------:R-:W-:Y:S05]  /*2620*/  BRA `(.L_x_1334) ;  /* 0x00000c3000007947 */ /* 0x000fea0003800000 */
.L_x_1339:
[----:B------:R-:W2:Y:S02]  /*2630*/  LDG.E.64 R2, [R2.64] ;  /* 0x0000002402027981 */ /* 0x000ea4000c1e1b00 */
[----:B--2---:R-:W0:Y:S01]  /*2640*/  F2F.F32.F64 R0, R2 ;  /* 0x0000000200007310 */ /* 0x004e220000301000 */
[----:B------:R-:W0:-:S14]  /*2650*/  DSETP.GEU.AND P0, PT, |R2|, c[0x2][0x0], PT ;  /* 0x008000000200762a */ /* 0x000e1c0003f0e200 */
[----:B0-----:R-:W-:-:S05]  /*2660*/  @!P0 FMUL R0, R0, 1.175494350822287508e-38 ;  /* 0x0080000000008820 */ /* 0x001fca0000400000 */
[----:B------:R-:W-:-:S04]  /*2670*/  F2FP.PACK_AB R0, RZ, R0 ;  /* 0x00000000ff00723e */ /* 0x000fc800000000ff */
[----:B------:R-:W-:Y:S01]  /*2680*/  PRMT R23, R0, 0x7610, R23 ;  /* 0x0000761000177816 */ /* 0x000fe20000000017 */
[----:B------:R-:W-:Y:S05]  /*2690*/  BRA `(.L_x_1334) ;  /* 0x00000bc000007947 */ /* 0x000fea0003800000 */
.L_x_1329:
        /* <DEDUP_REMOVED lines=14> */
.L_x_1343:
[----:B------:R-:W2:Y:S02]  /*2780*/  LDG.E.64 R2, [R2.64] ;  /* 0x0000002402027981 */ /* 0x000ea4000c1e1b00 */
[----:B--2---:R-:W0:Y:S01]  /*2790*/  F2F.F32.F64 R0, R2 ;  /* 0x0000000200007310 */ /* 0x004e220000301000 */
[----:B------:R-:W0:-:S14]  /*27a0*/  DSETP.GEU.AND P0, PT, |R2|, c[0x2][0x0], PT ;  /* 0x008000000200762a */ /* 0x000e1c0003f0e200 */
[----:B0-----:R-:W-:-:S05]  /*27b0*/  @!P0 FMUL R0, R0, 1.175494350822287508e-38 ;  /* 0x0080000000008820 */ /* 0x001fca0000400000 */
[----:B------:R-:W-:-:S04]  /*27c0*/  F2FP.PACK_AB R0, RZ, R0 ;  /* 0x00000000ff00723e */ /* 0x000fc800000000ff */
[----:B------:R-:W-:Y:S01]  /*27d0*/  PRMT R23, R0, 0x7610, R23 ;  /* 0x0000761000177816 */ /* 0x000fe20000000017 */
[----:B------:R-:W-:Y:S05]  /*27e0*/  BRA `(.L_x_1334) ;  /* 0x00000a7000007947 */ /* 0x000fea0003800000 */
.L_x_1342:
        /* <DEDUP_REMOVED lines=28> */
.L_x_1345:
        /* <DEDUP_REMOVED lines=16> */
.L_x_1344:
[----:B------:R-:W2:Y:S02]  /*2ab0*/  LDG.E.U16 R0, [R2.64] ;  /* 0x0000002402007981 */ /* 0x000ea4000c1e1500 */
[----:B--2---:R-:W-:-:S04]  /*2ac0*/  PRMT R0, RZ, 0x5410, R0 ;  /* 0x00005410ff007816 */ /* 0x004fc80000000000 */
[----:B------:R-:W-:-:S04]  /*2ad0*/  F2FP.PACK_AB R0, RZ, R0 ;  /* 0x00000000ff00723e */ /* 0x000fc800000000ff */
[----:B------:R-:W-:Y:S01]  /*2ae0*/  PRMT R23, R0, 0x7610, R23 ;  /* 0x0000761000177816 */ /* 0x000fe20000000017 */
[----:B------:R-:W-:Y:S05]  /*2af0*/  BRA `(.L_x_1334) ;  /* 0x0000076000007947 */ /* 0x000fea0003800000 */
.L_x_1341:
        /* <DEDUP_REMOVED lines=12> */
.L_x_1348:
        /* <DEDUP_REMOVED lines=21> */
.L_x_1352:
[----:B------:R-:W-:Y:S05]  /*2d10*/  BSYNC B1 ;  /* 0x0000000000017941 */ /* 0x000fea0003800000 */
.L_x_1351:
[----:B------:R-:W-:Y:S01]  /*2d20*/  LEA R3, R0, 0x3b800000, 0x17 ;  /* 0x3b80000000037811 */ /* 0x000fe200078eb8ff */
[----:B------:R-:W-:-:S05]  /*2d30*/  IMAD.SHL.U32 R0, R2, 0x100000, RZ ;  /* 0x0010000002007824 */ /* 0x000fca00078e00ff */
[----:B------:R-:W-:Y:S02]  /*2d40*/  LOP3.LUT R0, R3, R0, R4, 0xfe, !PT ;  /* 0x0000000003007212 */ /* 0x000fe400078efe04 */
.L_x_1350:
[----:B------:R-:W-:Y:S05]  /*2d50*/  BSYNC B0 ;  /* 0x0000000000007941 */ /* 0x000fea0003800000 */
.L_x_1349:
[----:B------:R-:W-:-:S04]  /*2d60*/  F2FP.PACK_AB R0, RZ, R0 ;  /* 0x00000000ff00723e */ /* 0x000fc800000000ff */
[----:B------:R-:W-:Y:S01]  /*2d70*/  PRMT R23, R0, 0x7610, R23 ;  /* 0x0000761000177816 */ /* 0x000fe20000000017 */
[----:B------:R-:W-:Y:S05]  /*2d80*/  BRA `(.L_x_1334) ;  /* 0x000004d000007947 */ /* 0x000fea0003800000 */
.L_x_1347:
        /* <DEDUP_REMOVED lines=21> */
.L_x_1356:
[----:B------:R-:W-:Y:S05]  /*2ee0*/  BSYNC B1 ;  /* 0x0000000000017941 */ /* 0x000fea0003800000 */
.L_x_1355:
[----:B------:R-:W-:Y:S01]  /*2ef0*/  LEA R3, R0, 0x37800000, 0x17 ;  /* 0x3780000000037811 */ /* 0x000fe200078eb8ff */
[----:B------:R-:W-:-:S05]  /*2f00*/  IMAD.SHL.U32 R0, R2, 0x200000, RZ ;  /* 0x0020000002007824 */ /* 0x000fca00078e00ff */
[----:B------:R-:W-:Y:S02]  /*2f10*/  LOP3.LUT R0, R3, R0, R4, 0xfe, !PT ;  /* 0x0000000003007212 */ /* 0x000fe400078efe04 */
.L_x_1354:
[----:B------:R-:W-:Y:S05]  /*2f20*/  BSYNC B0 ;  /* 0x0000000000007941 */ /* 0x000fea0003800000 */
.L_x_1353:
[----:B------:R-:W-:-:S04]  /*2f30*/  F2FP.PACK_AB R0, RZ, R0 ;  /* 0x00000000ff00723e */ /* 0x000fc800000000ff */
[----:B------:R-:W-:Y:S01]  /*2f40*/  PRMT R23, R0, 0x7610, R23 ;  /* 0x0000761000177816 */ /* 0x000fe20000000017 */
[----:B------:R-:W-:Y:S05]  /*2f50*/  BRA `(.L_x_1334) ;  /* 0x0000030000007947 */ /* 0x000fea0003800000 */
.L_x_1346:
        /* <DEDUP_REMOVED lines=14> */
.L_x_1360:
[----:B------:R-:W-:Y:S05]  /*3040*/  BSYNC B0 ;  /* 0x0000000000007941 */ /* 0x000fea0003800000 */
.L_x_1359:
[----:B------:R-:W-:-:S04]  /*3050*/  F2FP.PACK_AB R0, RZ, R0 ;  /* 0x00000000ff00723e */ /* 0x000fc800000000ff */
[----:B------:R-:W-:Y:S01]  /*3060*/  PRMT R23, R0, 0x7610, R23 ;  /* 0x0000761000177816 */ /* 0x000fe20000000017 */
[----:B------:R-:W-:Y:S05]  /*3070*/  BRA `(.L_x_1334) ;  /* 0x000001e000007947 */ /* 0x000fea0003800000 */
.L_x_1333:
        /* <DEDUP_REMOVED lines=21> */
.L_x_1358:
[----:B------:R-:W2:Y:S02]  /*31d0*/  LDG.E.64 R2, [R2.64] ;  /* 0x0000002402027981 */ /* 0x000ea4000c1e1b00 */
[----:B--2---:R-:W0:Y:S02]  /*31e0*/  I2F.U64 R0, R2 ;  /* 0x0000000200007312 */ /* 0x004e240000301000 */
[----:B0-----:R-:W-:-:S04]  /*31f0*/  F2FP.PACK_AB R0, RZ, R0 ;  /* 0x00000000ff00723e */ /* 0x001fc800000000ff */
[----:B------:R-:W-:Y:S01]  /*3200*/  PRMT R23, R0, 0x7610, R23 ;  /* 0x0000761000177816 */ /* 0x000fe20000000017 */
[----:B------:R-:W-:Y:S05]  /*3210*/  BRA `(.L_x_1334) ;  /* 0x0000004000007947 */ /* 0x000fea0003800000 */
.L_x_1357:
[----:B------:R-:W2:Y:S02]  /*3220*/  LDG.E R2, [R2.64] ;  /* 0x0000002402027981 */ /* 0x000ea4000c1e1900 */
[----:B--2---:R-:W0:Y:S02]  /*3230*/  I2F.U32 R0, R2 ;  /* 0x0000000200007306 */ /* 0x004e240000201000 */
[----:B0-----:R-:W-:-:S04]  /*3240*/  F2FP.PACK_AB R0, RZ, R0 ;  /* 0x00000000ff00723e */ /* 0x001fc800000000ff */
[----:B------:R-:W-:Y:S02]  /*3250*/  PRMT R23, R0, 0x7610, R23 ;  /* 0x0000761000177816 */ /* 0x000fe40000000017 */
.L_x_1334:
        /* <DEDUP_REMOVED lines=19> */
.L_x_1364:
[----:B------:R-:W2:Y:S02]  /*3390*/  LDG.E.U8 R2, [R2.64] ;  /* 0x0000002402027981 */ /* 0x000ea4000c1e1100 */
[----:B--2---:R-:W0:Y:S02]  /*33a0*/  I2F.U16 R0, R2 ;  /* 0x0000000200007306 */ /* 0x004e240000101000 */
[----:B0-----:R-:W-:-:S04]  /*33b0*/  F2FP.PACK_AB R0, RZ, R0 ;  /* 0x00000000ff00723e */ /* 0x001fc800000000ff */
[----:B------:R-:W-:Y:S01]  /*33c0*/  PRMT R26, R0, 0x7610, R26 ;  /* 0x00007610001a7816 */ /* 0x000fe2000000001a */
[----:B------:R-:W-:Y:S05]  /*33d0*/  BRA `(.L_x_1366) ;  /* 0x00000ed000007947 */ /* 0x000fea0003800000 */
.L_x_1363:
        /* <DEDUP_REMOVED lines=11> */
.L_x_1368:
[----:B------:R-:W2:Y:S02]  /*3490*/  LDG.E R2, [R2.64] ;  /* 0x0000002402027981 */ /* 0x000ea4000c1e1900 */
[----:B--2---:R-:W0:Y:S02]  /*34a0*/  I2F R0, R2 ;  /* 0x0000000200007306 */ /* 0x004e240000201400 */
[----:B0-----:R-:W-:-:S04]  /*34b0*/  F2FP.PACK_AB R0, RZ, R0 ;  /* 0x00000000ff00723e */ /* 0x001fc800000000ff */
[----:B------:R-:W-:Y:S01]  /*34c0*/  PRMT R26, R0, 0x7610, R26 ;  /* 0x00007610001a7816 */ /* 0x000fe2000000001a */
[----:B------:R-:W-:Y:S05]  /*34d0*/  BRA `(.L_x_1366) ;  /* 0x00000dd000007947 */ /* 0x000fea0003800000 */
.L_x_1367:
[----:B------:R-:W2:Y:S02]  /*34e0*/  LDG.E.U16 R2, [R2.64] ;  /* 0x0000002402027981 */ /* 0x000ea4000c1e1500 */
[----:B--2---:R-:W0:Y:S02]  /*34f0*/  I2F.S16 R0, R2 ;  /* 0x0000000200007306 */ /* 0x004e240000101400 */
[----:B0-----:R-:W-:-:S04]  /*3500*/  F2FP.PACK_AB R0, RZ, R0 ;  /* 0x00000000ff00723e */ /* 0x001fc800000000ff */
[----:B------:R-:W-:Y:S01]  /*3510*/  PRMT R26, R0, 0x7610, R26 ;  /* 0x00007610001a7816 */ /* 0x000fe2000000001a */
[----:B------:R-:W-:Y:S05]  /*3520*/  BRA `(.L_x_1366) ;  /* 0x00000d8000007947 */ /* 0x000fea0003800000 */
.L_x_1362:
        /* <DEDUP_REMOVED lines=9> */
.L_x_1370:
[----:B------:R0:W5:Y:S01]  /*35c0*/  LDG.E.U16 R26, [R2.64] ;  /* 0x00000024021a7981 */ /* 0x000162000c1e1500 */
[----:B------:R-:W-:Y:S05]  /*35d0*/  BRA `(.L_x_1366) ;  /* 0x00000cd000007947 */ /* 0x000fea0003800000 */
.L_x_1369:
        /* <DEDUP_REMOVED lines=9> */
.L_x_1372:
[----:B------:R0:W5:Y:S01]  /*3670*/  LDG.E.U16 R26, [R2.64] ;  /* 0x00000024021a7981 */ /* 0x000162000c1e1500 */
[----:B------:R-:W-:Y:S05]  /*3680*/  BRA `(.L_x_1366) ;  /* 0x00000c2000007947 */ /* 0x000fea0003800000 */
.L_x_1371:
[----:B------:R-:W2:Y:S02]  /*3690*/  LDG.E.64 R2, [R2.64] ;  /* 0x0000002402027981 */ /* 0x000ea4000c1e1b00 */
[----:B--2---:R-:W0:Y:S01]  /*36a0*/  F2F.F32.F64 R0, R2 ;  /* 0x0000000200007310 */ /* 0x004e220000301000 */
[----:B------:R-:W0:-:S14]  /*36b0*/  DSETP.GEU.AND P0, PT, |R2|, c[0x2][0x0], PT ;  /* 0x008000000200762a */ /* 0x000e1c0003f0e200 */
[----:B0-----:R-:W-:-:S05]  /*36c0*/  @!P0 FMUL R0, R0, 1.175494350822287508e-38 ;  /* 0x0080000000008820 */ /* 0x001fca0000400000 */
[----:B------:R-:W-:-:S04]  /*36d0*/  F2FP.PACK_AB R0, RZ, R0 ;  /* 0x00000000ff00723e */ /* 0x000fc800000000ff */
[----:B------:R-:W-:Y:S01]  /*36e0*/  PRMT R26, R0, 0x7610, R26 ;  /* 0x00007610001a7816 */ /* 0x000fe2000000001a */
[----:B------:R-:W-:Y:S05]  /*36f0*/  BRA `(.L_x_1366) ;  /* 0x00000bb000007947 */ /* 0x000fea0003800000 */
.L_x_1361:
        /* <DEDUP_REMOVED lines=14> */
.L_x_1375:
[----:B------:R-:W2:Y:S02]  /*37e0*/  LDG.E.64 R2, [R2.64] ;  /* 0x0000002402027981 */ /* 0x000ea4000c1e1b00 */
[----:B--2---:R-:W0:Y:S01]  /*37f0*/  F2F.F32.F64 R0, R2 ;  /* 0x0000000200007310 */ /* 0x004e220000301000 */
[----:B------:R-:W0:-:S14]  /*3800*/  DSETP.GEU.AND P0, PT, |R2|, c[0x2][0x0], PT ;  /* 0x008000000200762a */ /* 0x000e1c0003f0e200 */
[----:B0-----:R-:W-:-:S05]  /*3810*/  @!P0 FMUL R0, R0, 1.175494350822287508e-38 ;  /* 0x0080000000008820 */ /* 0x001fca0000400000 */
[----:B------:R-:W-:-:S04]  /*3820*/  F2FP.PACK_AB R0, RZ, R0 ;  /* 0x00000000ff00723e */ /* 0x000fc800000000ff */
[----:B------:R-:W-:Y:S01]  /*3830*/  PRMT R26, R0, 0x7610, R26 ;  /* 0x00007610001a7816 */ /* 0x000fe2000000001a */
[----:B------:R-:W-:Y:S05]  /*3840*/  BRA `(.L_x_1366) ;  /* 0x00000a6000007947 */ /* 0x000fea0003800000 */
.L_x_1374:
        /* <DEDUP_REMOVED lines=28> */
.L_x_1377:
        /* <DEDUP_REMOVED lines=15> */
.L_x_1376:
[----:B------:R-:W2:Y:S02]  /*3b00*/  LDG.E.U16 R0, [R2.64] ;  /* 0x0000002402007981 */ /* 0x000ea4000c1e1500 */
[----:B--2---:R-:W-:-:S04]  /*3b10*/  PRMT R0, RZ, 0x5410, R0 ;  /* 0x00005410ff007816 */ /* 0x004fc80000000000 */
[----:B------:R-:W-:-:S04]  /*3b20*/  F2FP.PACK_AB R0, RZ, R0 ;  /* 0x00000000ff00723e */ /* 0x000fc800000000ff */
[----:B------:R-:W-:Y:S01]  /*3b30*/  PRMT R26, R0, 0x7610, R26 ;  /* 0x00007610001a7816 */ /* 0x000fe2000000001a */
[----:B------:R-:W-:Y:S05]  /*3b40*/  BRA `(.L_x_1366) ;  /* 0x0000076000007947 */ /* 0x000fea0003800000 */
.L_x_1373:
        /* <DEDUP_REMOVED lines=12> */
.L_x_1380:
        /* <DEDUP_REMOVED lines=21> */
.L_x_1384:
[----:B------:R-:W-:Y:S05]  /*3d60*/  BSYNC B1 ;  /* 0x0000000000017941 */ /* 0x000fea0003800000 */
.L_x_1383:
[----:B------:R-:W-:Y:S01]  /*3d70*/  LEA R3, R0, 0x3b800000, 0x17 ;  /* 0x3b80000000037811 */ /* 0x000fe200078eb8ff */
[----:B------:R-:W-:-:S05]  /*3d80*/  IMAD.SHL.U32 R0, R2, 0x100000, RZ ;  /* 0x0010000002007824 */ /* 0x000fca00078e00ff */
[----:B------:R-:W-:Y:S02]  /*3d90*/  LOP3.LUT R0, R3, R0, R4, 0xfe, !PT ;  /* 0x0000000003007212 */ /* 0x000fe400078efe04 */
.L_x_1382:
[----:B------:R-:W-:Y:S05]  /*3da0*/  BSYNC B0 ;  /* 0x0000000000007941 */ /* 0x000fea0003800000 */
.L_x_1381:
[----:B------:R-:W-:-:S04]  /*3db0*/  F2FP.PACK_AB R0, RZ, R0 ;  /* 0x00000000ff00723e */ /* 0x000fc800000000ff */
[----:B------:R-:W-:Y:S01]  /*3dc0*/  PRMT R26, R0, 0x7610, R26 ;  /* 0x00007610001a7816 */ /* 0x000fe2000000001a */
[----:B------:R-:W-:Y:S05]  /*3dd0*/  BRA `(.L_x_1366) ;  /* 0x000004d000007947 */ /* 0x000fea0003800000 */
.L_x_1379:
        /* <DEDUP_REMOVED lines=21> */
.L_x_1388:
[----:B------:R-:W-:Y:S05]  /*3f30*/  BSYNC B1 ;  /* 0x0000000000017941 */ /* 0x000fea0003800000 */
.L_x_1387:
[----:B------:R-:W-:Y:S01]  /*3f40*/  LEA R3, R0, 0x37800000, 0x17 ;  /* 0x3780000000037811 */ /* 0x000fe200078eb8ff */
[----:B------:R-:W-:-:S05]  /*3f50*/  IMAD.SHL.U32 R0, R2, 0x200000, RZ ;  /* 0x0020000002007824 */ /* 0x000fca00078e00ff */
[----:B------:R-:W-:Y:S02]  /*3f60*/  LOP3.LUT R0, R3, R0, R4, 0xfe, !PT ;  /* 0x0000000003007212 */ /* 0x000fe400078efe04 */
.L_x_1386:
[----:B------:R-:W-:Y:S05]  /*3f70*/  BSYNC B0 ;  /* 0x0000000000007941 */ /* 0x000fea0003800000 */
.L_x_1385:
[----:B------:R-:W-:-:S04]  /*3f80*/  F2FP.PACK_AB R0, RZ, R0 ;  /* 0x00000000ff00723e */ /* 0x000fc800000000ff */
[----:B------:R-:W-:Y:S01]  /*3f90*/  PRMT R26, R0, 0x7610, R26 ;  /* 0x00007610001a7816 */ /* 0x000fe2000000001a */
[----:B------:R-:W-:Y:S05]  /*3fa0*/  BRA `(.L_x_1366) ;  /* 0x0000030000007947 */ /* 0x000fea0003800000 */
.L_x_1378:
        /* <DEDUP_REMOVED lines=14> */
.L_x_1392:
[----:B------:R-:W-:Y:S05]  /*4090*/  BSYNC B0 ;  /* 0x0000000000007941 */ /* 0x000fea0003800000 */
.L_x_1391:
[----:B------:R-:W-:-:S04]  /*40a0*/  F2FP.PACK_AB R0, RZ, R0 ;  /* 0x00000000ff00723e */ /* 0x000fc800000000ff */
[----:B------:R-:W-:Y:S01]  /*40b0*/  PRMT R26, R0, 0x7610, R26 ;  /* 0x00007610001a7816 */ /* 0x000fe2000000001a */
[----:B------:R-:W-:Y:S05]  /*40c0*/  BRA `(.L_x_1366) ;  /* 0x000001e000007947 */ /* 0x000fea0003800000 */
.L_x_1365:
        /* <DEDUP_REMOVED lines=21> */
.L_x_1390:
[----:B------:R-:W2:Y:S02]  /*4220*/  LDG.E.64 R2, [R2.64] ;  /* 0x0000002402027981 */ /* 0x000ea4000c1e1b00 */
[----:B--2---:R-:W0:Y:S02]  /*4230*/  I2F.U64 R0, R2 ;  /* 0x0000000200007312 */ /* 0x004e240000301000 */
[----:B0-----:R-:W-:-:S04]  /*4240*/  F2FP.PACK_AB R0, RZ, R0 ;  /* 0x00000000ff00723e */ /* 0x001fc800000000ff */
[----:B------:R-:W-:Y:S01]  /*4250*/  PRMT R26, R0, 0x7610, R26 ;  /* 0x00007610001a7816 */ /* 0x000fe2000000001a */
[----:B------:R-:W-:Y:S05]  /*4260*/  BRA `(.L_x_1366) ;  /* 0x0000004000007947 */ /* 0x000fea0003800000 */
.L_x_1389:
[----:B------:R-:W2:Y:S02]  /*4270*/  LDG.E R2, [R2.64] ;  /* 0x0000002402027981 */ /* 0x000ea4000c1e1900 */
[----:B--2---:R-:W0:Y:S02]  /*4280*/  I2F.U32 R0, R2 ;  /* 0x0000000200007306 */ /* 0x004e240000201000 */
[----:B0-----:R-:W-:-:S04]  /*4290*/  F2FP.PACK_AB R0, RZ, R0 ;  /* 0x00000000ff00723e */ /* 0x001fc800000000ff */
[----:B------:R-:W-:Y:S02]  /*42a0*/  PRMT R26, R0, 0x7610, R26 ;  /* 0x00007610001a7816 */ /* 0x000fe4000000001a */
.L_x_1366:
[----:B------:R-:W-:-:S05]  /*42b0*/  IADD3 R17, R17, 0x80, RZ ;  /* 0x0000008011117810 */ /* 0x000fca0007ffe0ff */
.L_x_1328:
[----:B------:R-:W-:Y:S05]  /*42c0*/  BSYNC B6 ;  /* 0x0000000000067941 */ /* 0x000fea0003800000 */
.L_x_1327:
        /* <DEDUP_REMOVED lines=26> */
.L_x_1398:
[----:B------:R-:W2:Y:S02]  /*4470*/  LDG.E.U8 R4, [R4.64] ;  /* 0x0000002404047981 */ /* 0x000ea4000c1e1100 */
[----:B--2---:R-:W0:Y:S02]  /*4480*/  I2F.U16 R0, R4 ;  /* 0x0000000400007306 */ /* 0x004e240000101000 */
[----:B0-----:R-:W-:-:S04]  /*4490*/  F2FP.PACK_AB R0, RZ, R0 ;  /* 0x00000000ff00723e */ /* 0x001fc800000000ff */
[----:B------:R-:W-:Y:S01]  /*44a0*/  PRMT R28, R0, 0x7610, R28 ;  /* 0x00007610001c7816 */ /* 0x000fe2000000001c */
[----:B------:R-:W-:Y:S05]  /*44b0*/  BRA `(.L_x_1400) ;  /* 0x00000ed000007947 */ /* 0x000fea0003800000 */
.L_x_1397:
        /* <DEDUP_REMOVED lines=11> */
.L_x_1402:
[----:B------:R-:W2:Y:S02]  /*4570*/  LDG.E R4, [R4.64] ;  /* 0x0000002404047981 */ /* 0x000ea4000c1e1900 */
[----:B--2---:R-:W0:Y:S02]  /*4580*/  I2F R0, R4 ;  /* 0x0000000400007306 */ /* 0x004e240000201400 */
[----:B0-----:R-:W-:-:S04]  /*4590*/  F2FP.PACK_AB R0, RZ, R0 ;  /* 0x00000000ff00723e */ /* 0x001fc800000000ff */
[----:B------:R-:W-:Y:S01]  /*45a0*/  PRMT R28, R0, 0x7610, R28 ;  /* 0x00007610001c7816 */ /* 0x000fe2000000001c */
[----:B------:R-:W-:Y:S05]  /*45b0*/  BRA `(.L_x_1400) ;  /* 0x00000dd000007947 */ /* 0x000fea0003800000 */
.L_x_1401:
[----:B------:R-:W2:Y:S02]  /*45c0*/  LDG.E.U16 R4, [R4.64] ;  /* 0x0000002404047981 */ /* 0x000ea4000c1e1500 */
[----:B--2---:R-:W0:Y:S02]  /*45d0*/  I2F.S16 R0, R4 ;  /* 0x0000000400007306 */ /* 0x004e240000101400 */
[----:B0-----:R-:W-:-:S04]  /*45e0*/  F2FP.PACK_AB R0, RZ, R0 ;  /* 0x00000000ff00723e */ /* 0x001fc800000000ff */
[----:B------:R-:W-:Y:S01]  /*45f0*/  PRMT R28, R0, 0x7610, R28 ;  /* 0x00007610001c7816 */ /* 0x000fe2000000001c */
[----:B------:R-:W-:Y:S05]  /*4600*/  BRA `(.L_x_1400) ;  /* 0x00000d8000007947 */ /* 0x000fea0003800000 */
.L_x_1396:
        /* <DEDUP_REMOVED lines=9> */
.L_x_1404:
[----:B------:R0:W5:Y:S01]  /*46a0*/  LDG.E.U16 R28, [R4.64] ;  /* 0x00000024041c7981 */ /* 0x000162000c1e1500 */
[----:B------:R-:W-:Y:S05]  /*46b0*/  BRA `(.L_x_1400) ;  /* 0x00000cd000007947 */ /* 0x000fea0003800000 */
.L_x_1403:
        /* <DEDUP_REMOVED lines=9> */
.L_x_1406:
[----:B------:R0:W5:Y:S01]  /*4750*/  LDG.E.U16 R28, [R4.64] ;  /* 0x00000024041c7981 */ /* 0x000162000c1e1500 */
[----:B------:R-:W-:Y:S05]  /*4760*/  BRA `(.L_x_1400) ;  /* 0x00000c2000007947 */ /* 0x000fea0003800000 */
.L_x_1405:
[----:B------:R-:W2:Y:S02]  /*4770*/  LDG.E.64 R4, [R4.64] ;  /* 0x0000002404047981 */ /* 0x000ea4000c1e1b00 */
[----:B--2---:R-:W0:Y:S01]  /*4780*/  F2F.F32.F64 R0, R4 ;  /* 0x0000000400007310 */ /* 0x004e220000301000 */
[----:B------:R-:W0:-:S14]  /*4790*/  DSETP.GEU.AND P0, PT, |R4|, c[0x2][0x0], PT ;  /* 0x008000000400762a */ /* 0x000e1c0003f0e200 */
[----:B0-----:R-:W-:-:S05]  /*47a0*/  @!P0 FMUL R0, R0, 1.175494350822287508e-38 ;  /* 0x0080000000008820 */ /* 0x001fca0000400000 */
[----:B------:R-:W-:-:S04]  /*47b0*/  F2FP.PACK_AB R0, RZ, R0 ;  /* 0x00000000ff00723e */ /* 0x000fc800000000ff */
[----:B------:R-:W-:Y:S01]  /*47c0*/  PRMT R28, R0, 0x7610, R28 ;  /* 0x00007610001c7816 */ /* 0x000fe2000000001c */
[----:B------:R-:W-:Y:S05]  /*47d0*/  BRA `(.L_x_1400) ;  /* 0x00000bb000007947 */ /* 0x000fea0003800000 */
.L_x_1395:
        /* <DEDUP_REMOVED lines=14> */
.L_x_1409:
[----:B------:R-:W2:Y:S02]  /*48c0*/  LDG.E.64 R4, [R4.64] ;  /* 0x0000002404047981 */ /* 0x000ea4000c1e1b00 */
[----:B--2---:R-:W0:Y:S01]  /*48d0*/  F2F.F32.F64 R0, R4 ;  /* 0x0000000400007310 */ /* 0x004e220000301000 */
[----:B------:R-:W0:-:S14]  /*48e0*/  DSETP.GEU.AND P0, PT, |R4|, c[0x2][0x0], PT ;  /* 0x008000000400762a */ /* 0x000e1c0003f0e200 */
[----:B0-----:R-:W-:-:S05]  /*48f0*/  @!P0 FMUL R0, R0, 1.175494350822287508e-38 ;  /* 0x0080000000008820 */ /* 0x001fca0000400000 */
[----:B------:R-:W-:-:S04]  /*4900*/  F2FP.PACK_AB R0, RZ, R0 ;  /* 0x00000000ff00723e */ /* 0x000fc800000000ff */
[----:B------:R-:W-:Y:S01]  /*4910*/  PRMT R28, R0, 0x7610, R28 ;  /* 0x00007610001c7816 */ /* 0x000fe2000000001c */
[----:B------:R-:W-:Y:S05]  /*4920*/  BRA `(.L_x_1400) ;  /* 0x00000a6000007947 */ /* 0x000fea0003800000 */
.L_x_1408:
        /* <DEDUP_REMOVED lines=28> */
.L_x_1411:
        /* <DEDUP_REMOVED lines=12> */
[----:B------:R-:W-:-:S04]  /*4bb0*/  F2FP.PACK_AB R0, RZ, R0 ;  /* 0x00000000ff00723e */ /* 0x000fc800000000ff */
[----:B------:R-:W-:Y:S01]  /*4bc0*/  PRMT R28, R0, 0x7610, R28 ;  /* 0x00007610001c7816 */ /* 0x000fe2000000001c */
[----:B------:R-:W-:Y:S05]  /*4bd0*/  BRA `(.L_x_1400) ;  /* 0x000007b000007947 */ /* 0x000fea0003800000 */
.L_x_1410:
[----:B------:R-:W2:Y:S02]  /*4be0*/  LDG.E.U16 R0, [R4.64] ;  /* 0x0000002404007981 */ /* 0x000ea4000c1e1500 */
[----:B--2---:R-:W-:-:S04]  /*4bf0*/  PRMT R0, RZ, 0x5410, R0 ;  /* 0x00005410ff007816 */ /* 0x004fc80000000000 */
[----:B------:R-:W-:-:S04]  /*4c00*/  F2FP.PACK_AB R0, RZ, R0 ;  /* 0x00000000ff00723e */ /* 0x000fc800000000ff */
[----:B------:R-:W-:Y:S01]  /*4c10*/  PRMT R28, R0, 0x7610, R28 ;  /* 0x00007610001c7816 */ /* 0x000fe2000000001c */
[----:B------:R-:W-:Y:S05]  /*4c20*/  BRA `(.L_x_1400) ;  /* 0x0000076000007947 */ /* 0x000fea0003800000 */
.L_x_1407:
        /* <DEDUP_REMOVED lines=12> */
.L_x_1414:
        /* <DEDUP_REMOVED lines=21> */
.L_x_1418:
[----:B------:R-:W-:Y:S05]  /*4e40*/  BSYNC B1 ;  /* 0x0000000000017941 */ /* 0x000fea0003800000 */
.L_x_1417:
[----:B------:R-:W-:Y:S01]  /*4e50*/  LEA R5, R0, 0x3b800000, 0x17 ;  /* 0x3b80000000057811 */ /* 0x000fe200078eb8ff */
[----:B------:R-:W-:-:S05]  /*4e60*/  IMAD.SHL.U32 R0, R3, 0x100000, RZ ;  /* 0x0010000003007824 */ /* 0x000fca00078e00ff */
[----:B------:R-:W-:Y:S02]  /*4e70*/  LOP3.LUT R0, R5, R0, R6, 0xfe, !PT ;  /* 0x0000000005007212 */ /* 0x000fe400078efe06 */
.L_x_1416:
[----:B------:R-:W-:Y:S05]  /*4e80*/  BSYNC B0 ;  /* 0x0000000000007941 */ /* 0x000fea0003800000 */
.L_x_1415:
[----:B------:R-:W-:-:S04]  /*4e90*/  F2FP.PACK_AB R0, RZ, R0 ;  /* 0x00000000ff00723e */ /* 0x000fc800000000ff */
[----:B------:R-:W-:Y:S01]  /*4ea0*/  PRMT R28, R0, 0x7610, R28 ;  /* 0x00007610001c7816 */ /* 0x000fe2000000001c */
[----:B------:R-:W-:Y:S05]  /*4eb0*/  BRA `(.L_x_1400) ;  /* 0x000004d000007947 */ /* 0x000fea0003800000 */
.L_x_1413:
        /* <DEDUP_REMOVED lines=21> */
.L_x_1422:
[----:B------:R-:W-:Y:S05]  /*5010*/  BSYNC B1 ;  /* 0x0000000000017941 */ /* 0x000fea0003800000 */
.L_x_1421:
[----:B------:R-:W-:Y:S01]  /*5020*/  LEA R5, R0, 0x37800000, 0x17 ;  /* 0x3780000000057811 */ /* 0x000fe200078eb8ff */
[----:B------:R-:W-:-:S05]  /*5030*/  IMAD.SHL.U32 R0, R3, 0x200000, RZ ;  /* 0x0020000003007824 */ /* 0x000fca00078e00ff */
[----:B------:R-:W-:Y:S02]  /*5040*/  LOP3.LUT R0, R5, R0, R6, 0xfe, !PT ;  /* 0x0000000005007212 */ /* 0x000fe400078efe06 */
.L_x_1420:
[----:B------:R-:W-:Y:S05]  /*5050*/  BSYNC B0 ;  /* 0x0000000000007941 */ /* 0x000fea0003800000 */
.L_x_1419:
[----:B------:R-:W-:-:S04]  /*5060*/  F2FP.PACK_AB R0, RZ, R0 ;  /* 0x00000000ff00723e */ /* 0x000fc800000000ff */
[----:B------:R-:W-:Y:S01]  /*5070*/  PRMT R28, R0, 0x7610, R28 ;  /* 0x00007610001c7816 */ /* 0x000fe2000000001c */
[----:B------:R-:W-:Y:S05]  /*5080*/  BRA `(.L_x_1400) ;  /* 0x0000030000007947 */ /* 0x000fea0003800000 */
.L_x_1412:
        /* <DEDUP_REMOVED lines=14> */
.L_x_1426:
[----:B------:R-:W-:Y:S05]  /*5170*/  BSYNC B0 ;  /* 0x0000000000007941 */ /* 0x000fea0003800000 */
.L_x_1425:
[----:B------:R-:W-:-:S04]  /*5180*/  F2FP.PACK_AB R0, RZ, R0 ;  /* 0x00000000ff00723e */ /* 0x000fc800000000ff */
[----:B------:R-:W-:Y:S01]  /*5190*/  PRMT R28, R0, 0x7610, R28 ;  /* 0x00007610001c7816 */ /* 0x000fe2000000001c */
[----:B------:R-:W-:Y:S05]  /*51a0*/  BRA `(.L_x_1400) ;  /* 0x000001e000007947 */ /* 0x000fea0003800000 */
.L_x_1399:
        /* <DEDUP_REMOVED lines=21> */
.L_x_1424:
[----:B------:R-:W2:Y:S02]  /*5300*/  LDG.E.64 R4, [R4.64] ;  /* 0x0000002404047981 */ /* 0x000ea4000c1e1b00 */
[----:B--2---:R-:W0:Y:S02]  /*5310*/  I2F.U64 R0, R4 ;  /* 0x0000000400007312 */ /* 0x004e240000301000 */
[----:B0-----:R-:W-:-:S04]  /*5320*/  F2FP.PACK_AB R0, RZ, R0 ;  /* 0x00000000ff00723e */ /* 0x001fc800000000ff */
[----:B------:R-:W-:Y:S01]  /*5330*/  PRMT R28, R0, 0x7610, R28 ;  /* 0x00007610001c7816 */ /* 0x000fe2000000001c */
[----:B------:R-:W-:Y:S05]  /*5340*/  BRA `(.L_x_1400) ;  /* 0x0000004000007947 */ /* 0x000fea0003800000 */
.L_x_1423:
[----:B------:R-:W2:Y:S02]  /*5350*/  LDG.E R4, [R4.64] ;  /* 0x0000002404047981 */ /* 0x000ea4000c1e1900 */
[----:B--2---:R-:W0:Y:S02]  /*5360*/  I2F.U32 R0, R4 ;  /* 0x0000000400007306 */ /* 0x004e240000201000 */
[----:B0-----:R-:W-:-:S04]  /*5370*/  F2FP.PACK_AB R0, RZ, R0 ;  /* 0x00000000ff00723e */ /* 0x001fc800000000ff */
[----:B------:R-:W-:Y:S02]  /*5380*/  PRMT R28, R0, 0x7610, R28 ;  /* 0x00007610001c7816 */ /* 0x000fe4000000001c */
.L_x_1400:
        /* <DEDUP_REMOVED lines=19> */
.L_x_1430:
[----:B------:R-:W2:Y:S02]  /*54c0*/  LDG.E.U8 R4, [R4.64] ;  /* 0x0000002404047981 */ /* 0x000ea4000c1e1100 */
[----:B--2---:R-:W0:Y:S02]  /*54d0*/  I2F.U16 R0, R4 ;  /* 0x0000000400007306 */ /* 0x004e240000101000 */
[----:B0-----:R-:W-:-:S04]  /*54e0*/  F2FP.PACK_AB R0, RZ, R0 ;  /* 0x00000000ff00723e */ /* 0x001fc800000000ff */
[----:B------:R-:W-:Y:S01]  /*54f0*/  PRMT R2, R0, 0x7610, R2 ;  /* 0x0000761000027816 */ /* 0x000fe20000000002 */
[----:B------:R-:W-:Y:S05]  /*5500*/  BRA `(.L_x_1432) ;  /* 0x00000ec000007947 */ /* 0x000fea0003800000 */
.L_x_1429:
        /* <DEDUP_REMOVED lines=11> */
.L_x_1434:
[----:B------:R-:W2:Y:S02]  /*55c0*/  LDG.E R4, [R4.64] ;  /* 0x0000002404047981 */ /* 0x000ea4000c1e1900 */
[----:B--2---:R-:W0:Y:S02]  /*55d0*/  I2F R0, R4 ;  /* 0x0000000400007306 */ /* 0x004e240000201400 */
[----:B0-----:R-:W-:-:S04]  /*55e0*/  F2FP.PACK_AB R0, RZ, R0 ;  /* 0x00000000ff00723e */ /* 0x001fc800000000ff */
[----:B------:R-:W-:Y:S01]  /*55f0*/  PRMT R2, R0, 0x7610, R2 ;  /* 0x0000761000027816 */ /* 0x000fe20000000002 */
[----:B------:R-:W-:Y:S05]  /*5600*/  BRA `(.L_x_1432) ;  /* 0x00000dc000007947 */ /* 0x000fea0003800000 */
.L_x_1433:
[----:B------:R-:W2:Y:S02]  /*5610*/  LDG.E.U16 R4, [R4.64] ;  /* 0x0000002404047981 */ /* 0x000ea4000c1e1500 */
[----:B--2---:R-:W0:Y:S02]  /*5620*/  I2F.S16 R0, R4 ;  /* 0x0000000400007306 */ /* 0x004e240000101400 */
[----:B0-----:R-:W-:-:S04]  /*5630*/  F2FP.PACK_AB R0, RZ, R0 ;  /* 0x00000000ff00723e */ /* 0x001fc800000000ff */
[----:B------:R-:W-:Y:S01]  /*5640*/  PRMT R2, R0, 0x7610, R2 ;  /* 0x0000761000027816 */ /* 0x000fe20000000002 */
[----:B------:R-:W-:Y:S05]  /*5650*/  BRA `(.L_x_1432) ;  /* 0x00000d7000007947 */ /* 0x000fea0003800000 */
.L_x_1428:
        /* <DEDUP_REMOVED lines=9> */
.L_x_1436:
[----:B------:R0:W5:Y:S01]  /*56f0*/  LDG.E.U16 R2, [R4.64] ;  /* 0x0000002404027981 */ /* 0x000162000c1e1500 */
[----:B------:R-:W-:Y:S05]  /*5700*/  BRA `(.L_x_1432) ;  /* 0x00000cc000007947 */ /* 0x000fea0003800000 */
.L_x_1435:
        /* <DEDUP_REMOVED lines=9> */
.L_x_1438:
[----:B------:R0:W5:Y:S01]  /*57a0*/  LDG.E.U16 R2, [R4.64] ;  /* 0x0000002404027981 */ /* 0x000162000c1e1500 */
[----:B------:R-:W-:Y:S05]  /*57b0*/  BRA `(.L_x_1432) ;  /* 0x00000c1000007947 */ /* 0x000fea0003800000 */
.L_x_1437:
[----:B------:R-:W2:Y:S02]  /*57c0*/  LDG.E.64 R4, [R4.64] ;  /* 0x0000002404047981 */ /* 0x000ea4000c1e1b00 */
[----:B--2---:R-:W0:Y:S01]  /*57d0*/  F2F.F32.F64 R0, R4 ;  /* 0x0000000400007310 */ /* 0x004e220000301000 */
[----:B------:R-:W0:-:S14]  /*57e0*/  DSETP.GEU.AND P0, PT, |R4|, c[0x2][0x0], PT ;  /* 0x008000000400762a */ /* 0x000e1c0003f0e200 */
[----:B0-----:R-:W-:-:S05]  /*57f0*/  @!P0 FMUL R0, R0, 1.175494350822287508e-38 ;  /* 0x0080000000008820 */ /* 0x001fca0000400000 */
[----:B------:R-:W-:-:S04]  /*5800*/  F2FP.PACK_AB R0, RZ, R0 ;  /* 0x00000000ff00723e */ /* 0x000fc800000000ff */
[----:B------:R-:W-:Y:S01]  /*5810*/  PRMT R2, R0, 0x7610, R2 ;  /* 0x0000761000027816 */ /* 0x000fe20000000002 */
[----:B------:R-:W-:Y:S05]  /*5820*/  BRA `(.L_x_1432) ;  /* 0x00000ba000007947 */ /* 0x000fea0003800000 */
.L_x_1427:
        /* <DEDUP_REMOVED lines=14> */
.L_x_1441:
[----:B------:R-:W2:Y:S02]  /*5910*/  LDG.E.64 R4, [R4.64] ;  /* 0x0000002404047981 */ /* 0x000ea4000c1e1b00 */
[----:B--2---:R-:W0:Y:S01]  /*5920*/  F2F.F32.F64 R0, R4 ;  /* 0x0000000400007310 */ /* 0x004e220000301000 */
[----:B------:R-:W0:-:S14]  /*5930*/  DSETP.GEU.AND P0, PT, |R4|, c[0x2][0x0], PT ;  /* 0x008000000400762a */ /* 0x000e1c0003f0e200 */
[----:B0-----:R-:W-:-:S05]  /*5940*/  @!P0 FMUL R0, R0, 1.175494350822287508e-38 ;  /* 0x0080000000008820 */ /* 0x001fca0000400000 */
[----:B------:R-:W-:-:S04]  /*5950*/  F2FP.PACK_AB R0, RZ, R0 ;  /* 0x00000000ff00723e */ /* 0x000fc800000000ff */
[----:B------:R-:W-:Y:S01]  /*5960*/  PRMT R2, R0, 0x7610, R2 ;  /* 0x0000761000027816 */ /* 0x000fe20000000002 */
[----:B------:R-:W-:Y:S05]  /*5970*/  BRA `(.L_x_1432) ;  /* 0x00000a5000007947 */ /* 0x000fea0003800000 */
.L_x_1440:
        /* <DEDUP_REMOVED lines=25> */
[----:B------:R-:W-:-:S04]  /*5b10*/  F2FP.PACK_AB R3, RZ, R3 ;  /* 0x00000003ff03723e */ /* 0x000fc800000000ff */
[----:B------:R-:W-:Y:S01]  /*5b20*/  PRMT R2, R3, 0x7610, R2 ;  /* 0x0000761003027816 */ /* 0x000fe20000000002 */
[----:B------:R-:W-:Y:S05]  /*5b30*/  BRA `(.L_x_1432) ;  /* 0x0000089000007947 */ /* 0x000fea0003800000 */
.L_x_1443:
        /* <DEDUP_REMOVED lines=12> */
[----:B------:R-:W-:Y:S01]  /*5c00*/  F2FP.PACK_AB R2, RZ, R2 ;  /* 0x00000002ff02723e */ /* 0x000fe200000000ff */
[----:B------:R-:W-:Y:S05]  /*5c10*/  BRA `(.L_x_1432) ;  /* 0x000007b000007947 */ /* 0x000fea0003800000 */
.L_x_1442:
[----:B------:R-:W2:Y:S02]  /*5c20*/  LDG.E.U16 R0, [R4.64] ;  /* 0x0000002404007981 */ /* 0x000ea4000c1e1500 */
[----:B--2---:R-:W-:-:S04]  /*5c30*/  PRMT R0, RZ, 0x5410, R0 ;  /* 0x00005410ff007816 */ /* 0x004fc80000000000 */
[----:B------:R-:W-:-:S04]  /*5c40*/  F2FP.PACK_AB R0, RZ, R0 ;  /* 0x00000000ff00723e */ /* 0x000fc800000000ff */
[----:B------:R-:W-:Y:S01]  /*5c50*/  PRMT R2, R0, 0x7610, R2 ;  /* 0x0000761000027816 */ /* 0x000fe20000000002 */
[----:B------:R-:W-:Y:S05]  /*5c60*/  BRA `(.L_x_1432) ;  /* 0x0000076000007947 */ /* 0x000fea0003800000 */
.L_x_1439:
        /* <DEDUP_REMOVED lines=12> */
.L_x_1446:
        /* <DEDUP_REMOVED lines=21> */
.L_x_1450:
[----:B------:R-:W-:Y:S05]  /*5e80*/  BSYNC B1 ;  /* 0x0000000000017941 */ /* 0x000fea0003800000 */
.L_x_1449:
[----:B------:R-:W-:Y:S01]  /*5e90*/  LEA R3, R0, 0x3b800000, 0x17 ;  /* 0x3b80000000037811 */ /* 0x000fe200078eb8ff */
[----:B------:R-:W-:-:S05]  /*5ea0*/  IMAD.SHL.U32 R0, R2, 0x100000, RZ ;  /* 0x0010000002007824 */ /* 0x000fca00078e00ff */
[----:B------:R-:W-:Y:S02]  /*5eb0*/  LOP3.LUT R0, R3, R0, R4, 0xfe, !PT ;  /* 0x0000000003007212 */ /* 0x000fe400078efe04 */
.L_x_1448:
[----:B------:R-:W-:Y:S05]  /*5ec0*/  BSYNC B0 ;  /* 0x0000000000007941 */ /* 0x000fea0003800000 */
.L_x_1447:
[----:B------:R-:W-:-:S04]  /*5ed0*/  F2FP.PACK_AB R0, RZ, R0 ;  /* 0x00000000ff00723e */ /* 0x000fc800000000ff */
[----:B------:R-:W-:Y:S01]  /*5ee0*/  PRMT R2, R0, 0x7610, R2 ;  /* 0x0000761000027816 */ /* 0x000fe20000000002 */
[----:B------:R-:W-:Y:S05]  /*5ef0*/  BRA `(.L_x_1432) ;  /* 0x000004d000007947 */ /* 0x000fea0003800000 */
.L_x_1445:
        /* <DEDUP_REMOVED lines=21> */
.L_x_1454:
[----:B------:R-:W-:Y:S05]  /*6050*/  BSYNC B1 ;  /* 0x0000000000017941 */ /* 0x000fea0003800000 */
.L_x_1453:
[----:B------:R-:W-:Y:S01]  /*6060*/  LEA R3, R0, 0x37800000, 0x17 ;  /* 0x3780000000037811 */ /* 0x000fe200078eb8ff */
[----:B------:R-:W-:-:S05]  /*6070*/  IMAD.SHL.U32 R0, R2, 0x200000, RZ ;  /* 0x0020000002007824 */ /* 0x000fca00078e00ff */
[----:B------:R-:W-:Y:S02]  /*6080*/  LOP3.LUT R0, R3, R0, R4, 0xfe, !PT ;  /* 0x0000000003007212 */ /* 0x000fe400078efe04 */
.L_x_1452:
[----:B------:R-:W-:Y:S05]  /*6090*/  BSYNC B0 ;  /* 0x0000000000007941 */ /* 0x000fea0003800000 */
.L_x_1451:
[----:B------:R-:W-:-:S04]  /*60a0*/  F2FP.PACK_AB R0, RZ, R0 ;  /* 0x00000000ff00723e */ /* 0x000fc800000000ff */
[----:B------:R-:W-:Y:S01]  /*60b0*/  PRMT R2, R0, 0x7610, R2 ;  /* 0x0000761000027816 */ /* 0x000fe20000000002 */
[----:B------:R-:W-:Y:S05]  /*60c0*/  BRA `(.L_x_1432) ;  /* 0x0000030000007947 */ /* 0x000fea0003800000 */
.L_x_1444:
        /* <DEDUP_REMOVED lines=14> */
.L_x_1458:
[----:B------:R-:W-:Y:S05]  /*61b0*/  BSYNC B0 ;  /* 0x0000000000007941 */ /* 0x000fea0003800000 */
.L_x_1457:
[----:B------:R-:W-:-:S04]  /*61c0*/  F2FP.PACK_AB R0, RZ, R0 ;  /* 0x00000000ff00723e */ /* 0x000fc800000000ff */
[----:B------:R-:W-:Y:S01]  /*61d0*/  PRMT R2, R0, 0x7610, R2 ;  /* 0x0000761000027816 */ /* 0x000fe20000000002 */
[----:B------:R-:W-:Y:S05]  /*61e0*/  BRA `(.L_x_1432) ;  /* 0x000001e000007947 */ /* 0x000fea0003800000 */
.L_x_1431:
        /* <DEDUP_REMOVED lines=21> */
.L_x_1456:
[----:B------:R-:W2:Y:S02]  /*6340*/  LDG.E.64 R4, [R4.64] ;  /* 0x0000002404047981 */ /* 0x000ea4000c1e1b00 */
[----:B--2---:R-:W0:Y:S02]  /*6350*/  I2F.U64 R0, R4 ;  /* 0x0000000400007312 */ /* 0x004e240000301000 */
[----:B0-----:R-:W-:-:S04]  /*6360*/  F2FP.PACK_AB R0, RZ, R0 ;  /* 0x00000000ff00723e */ /* 0x001fc800000000ff */
[----:B------:R-:W-:Y:S01]  /*6370*/  PRMT R2, R0, 0x7610, R2 ;  /* 0x0000761000027816 */ /* 0x000fe20000000002 */
[----:B------:R-:W-:Y:S05]  /*6380*/  BRA `(.L_x_1432) ;  /* 0x0000004000007947 */ /* 0x000fea0003800000 */
.L_x_1455:
[----:B------:R-:W2:Y:S02]  /*6390*/  LDG.E R4, [R4.64] ;  /* 0x0000002404047981 */ /* 0x000ea4000c1e1900 */
[----:B--2---:R-:W0:Y:S02]  /*63a0*/  I2F.U32 R0, R4 ;  /* 0x0000000400007306 */ /* 0x004e240000201000 */
[----:B0-----:R-:W-:-:S04]  /*63b0*/  F2FP.PACK_AB R0, RZ, R0 ;  /* 0x00000000ff00723e */ /* 0x001fc800000000ff */
[----:B------:R-:W-:Y:S02]  /*63c0*/  PRMT R2, R0, 0x7610, R2 ;  /* 0x0000761000027816 */ /* 0x000fe40000000002 */
.L_x_1432:
[----:B------:R-:W-:-:S05]  /*63d0*/  IADD3 R17, R17, 0x80, RZ ;  /* 0x0000008011117810 */ /* 0x000fca0007ffe0ff */
.L_x_1394:
[----:B------:R-:W-:Y:S05]  /*63e0*/  BSYNC B6 ;  /* 0x0000000000067941 */ /* 0x000fea0003800000 */
.L_x_1393:
        /* <DEDUP_REMOVED lines=24> */
.L_x_1464:
[----:B------:R-:W2:Y:S02]  /*6570*/  LDG.E.U8 R4, [R4.64] ;  /* 0x0000002404047981 */ /* 0x000ea4000c1e1100 */
[----:B--2---:R-:W0:Y:S02]  /*6580*/  I2F.U16 R0, R4 ;  /* 0x0000000400007306 */ /* 0x004e240000101000 */
[----:B0-----:R-:W-:-:S04]  /*6590*/  F2FP.PACK_AB R0, RZ, R0 ;  /* 0x00000000ff00723e */ /* 0x001fc800000000ff */
[----:B------:R-:W-:Y:S01]  /*65a0*/  PRMT R27, R0, 0x7610, R27 ;  /* 0x00007610001b7816 */ /* 0x000fe2000000001b */
[----:B------:R-:W-:Y:S05]  /*65b0*/  BRA `(.L_x_1466) ;  /* 0x00000ed000007947 */ /* 0x000fea0003800000 */
.L_x_1463:
        /* <DEDUP_REMOVED lines=11> */
.L_x_1468:
[----:B------:R-:W2:Y:S02]  /*6670*/  LDG.E R4, [R4.64] ;  /* 0x0000002404047981 */ /* 0x000ea4000c1e1900 */
[----:B--2---:R-:W0:Y:S02]  /*6680*/  I2F R0, R4 ;  /* 0x0000000400007306 */ /* 0x004e240000201400 */
[----:B0-----:R-:W-:-:S04]  /*6690*/  F2FP.PACK_AB R0, RZ, R0 ;  /* 0x00000000ff00723e */ /* 0x001fc800000000ff */
[----:B------:R-:W-:Y:S01]  /*66a0*/  PRMT R27, R0, 0x7610, R27 ;  /* 0x00007610001b7816 */ /* 0x000fe2000000001b */
[----:B------:R-:W-:Y:S05]  /*66b0*/  BRA `(.L_x_1466) ;  /* 0x00000dd000007947 */ /* 0x000fea0003800000 */
.L_x_1467:
[----:B------:R-:W2:Y:S02]  /*66c0*/  LDG.E.U16 R4, [R4.64] ;  /* 0x0000002404047981 */ /* 0x000ea4000c1e1500 */
[----:B--2---:R-:W0:Y:S02]  /*66d0*/  I2F.S16 R0, R4 ;  /* 0x0000000400007306 */ /* 0x004e240000101400 */
[----:B0-----:R-:W-:-:S04]  /*66e0*/  F2FP.PACK_AB R0, RZ, R0 ;  /* 0x00000000ff00723e */ /* 0x001fc800000000ff */
[----:B------:R-:W-:Y:S01]  /*66f0*/  PRMT R27, R0, 0x7610, R27 ;  /* 0x00007610001b7816 */ /* 0x000fe2000000001b */
[----:B------:R-:W-:Y:S05]  /*6700*/  BRA `(.L_x_1466) ;  /* 0x00000d8000007947 */ /* 0x000fea0003800000 */
.L_x_1462:
        /* <DEDUP_REMOVED lines=9> */
.L_x_1470:
[----:B------:R0:W5:Y:S01]  /*67a0*/  LDG.E.U16 R27, [R4.64] ;  /* 0x00000024041b7981 */ /* 0x000162000c1e1500 */
[----:B------:R-:W-:Y:S05]  /*67b0*/  BRA `(.L_x_1466) ;  /* 0x00000cd000007947 */ /* 0x000fea0003800000 */
.L_x_1469:
        /* <DEDUP_REMOVED lines=9> */
.L_x_1472:
[----:B------:R0:W5:Y:S01]  /*6850*/  LDG.E.U16 R27, [R4.64] ;  /* 0x00000024041b7981 */ /* 0x000162000c1e1500 */
[----:B------:R-:W-:Y:S05]  /*6860*/  BRA `(.L_x_1466) ;  /* 0x00000c2000007947 */ /* 0x000fea0003800000 */
.L_x_1471:
[----:B------:R-:W2:Y:S02]  /*6870*/  LDG.E.64 R4, [R4.64] ;  /* 0x0000002404047981 */ /* 0x000ea4000c1e1b00 */
[----:B--2---:R-:W0:Y:S01]  /*6880*/  F2F.F32.F64 R0, R4 ;  /* 0x0000000400007310 */ /* 0x004e220000301000 */
[----:B------:R-:W0:-:S14]  /*6890*/  DSETP.GEU.AND P0, PT, |R4|, c[0x2][0x0], PT ;  /* 0x008000000400762a */ /* 0x000e1c0003f0e200 */
[----:B0-----:R-:W-:-:S05]  /*68a0*/  @!P0 FMUL R0, R0, 1.175494350822287508e-38 ;  /* 0x0080000000008820 */ /* 0x001fca0000400000 */
[----:B------:R-:W-:-:S04]  /*68b0*/  F2FP.PACK_AB R0, RZ, R0 ;  /* 0x00000000ff00723e */ /* 0x000fc800000000ff */
[----:B------:R-:W-:Y:S01]  /*68c0*/  PRMT R27, R0, 0x7610, R27 ;  /* 0x00007610001b7816 */ /* 0x000fe2000000001b */
[----:B------:R-:W-:Y:S05]  /*68d0*/  BRA `(.L_x_1466) ;  /* 0x00000bb000007947 */ /* 0x000fea0003800000 */
.L_x_1461:
        /* <DEDUP_REMOVED lines=14> */
.L_x_1475:
[----:B------:R-:W2:Y:S02]  /*69c0*/  LDG.E.64 R4, [R4.64] ;  /* 0x0000002404047981 */ /* 0x000ea4000c1e1b00 */
[----:B--2---:R-:W0:Y:S01]  /*69d0*/  F2F.F32.F64 R0, R4 ;  /* 0x0000000400007310 */ /* 0x004e220000301000 */
[----:B------:R-:W0:-:S14]  /*69e0*/  DSETP.GEU.AND P0, PT, |R4|, c[0x2][0x0], PT ;  /* 0x008000000400762a */ /* 0x000e1c0003f0e200 */
[----:B0-----:R-:W-:-:S05]  /*69f0*/  @!P0 FMUL R0, R0, 1.175494350822287508e-38 ;  /* 0x0080000000008820 */ /* 0x001fca0000400000 */
[----:B------:R-:W-:-:S04]  /*6a00*/  F2FP.PACK_AB R0, RZ, R0 ;  /* 0x00000000ff00723e */ /* 0x000fc800000000ff */
[----:B------:R-:W-:Y:S01]  /*6a10*/  PRMT R27, R0, 0x7610, R27 ;  /* 0x00007610001b7816 */ /* 0x000fe2000000001b */
[----:B------:R-:W-:Y:S05]  /*6a20*/  BRA `(.L_x_1466) ;  /* 0x00000a6000007947 */ /* 0x000fea0003800000 */
.L_x_1474:
        /* <DEDUP_REMOVED lines=28> */
.L_x_1477:
        /* <DEDUP_REMOVED lines=15> */
.L_x_1476:
[----:B------:R-:W2:Y:S02]  /*6ce0*/  LDG.E.U16 R0, [R4.64] ;  /* 0x0000002404007981 */ /* 0x000ea4000c1e1500 */
[----:B--2---:R-:W-:-:S04]  /*6cf0*/  PRMT R0, RZ, 0x5410, R0 ;  /* 0x00005410ff007816 */ /* 0x004fc80000000000 */
[----:B------:R-:W-:-:S04]  /*6d00*/  F2FP.PACK_AB R0, RZ, R0 ;  /* 0x00000000ff00723e */ /* 0x000fc800000000ff */
[----:B------:R-:W-:Y:S01]  /*6d10*/  PRMT R27, R0, 0x7610, R27 ;  /* 0x00007610001b7816 */ /* 0x000fe2000000001b */
[----:B------:R-:W-:Y:S05]  /*6d20*/  BRA `(.L_x_1466) ;  /* 0x0000076000007947 */ /* 0x000fea0003800000 */
.L_x_1473:
        /* <DEDUP_REMOVED lines=12> */
.L_x_1480:
        /* <DEDUP_REMOVED lines=21> */
.L_x_1484:
[----:B------:R-:W-:Y:S05]  /*6f40*/  BSYNC B1 ;  /* 0x0000000000017941 */ /* 0x000fea0003800000 */
.L_x_1483:
[----:B------:R-:W-:Y:S01]  /*6f50*/  LEA R5, R0, 0x3b800000, 0x17 ;  /* 0x3b80000000057811 */ /* 0x000fe200078eb8ff */
[----:B------:R-:W-:-:S05]  /*6f60*/  IMAD.SHL.U32 R0, R3, 0x100000, RZ ;  /* 0x0010000003007824 */ /* 0x000fca00078e00ff */
[----:B------:R-:W-:Y:S02]  /*6f70*/  LOP3.LUT R0, R5, R0, R6, 0xfe, !PT ;  /* 0x0000000005007212 */ /* 0x000fe400078efe06 */
.L_x_1482:
[----:B------:R-:W-:Y:S05]  /*6f80*/  BSYNC B0 ;  /* 0x0000000000007941 */ /* 0x000fea0003800000 */
.L_x_1481:
[----:B------:R-:W-:-:S04]  /*6f90*/  F2FP.PACK_AB R0, RZ, R0 ;  /* 0x00000000ff00723e */ /* 0x000fc800000000ff */
[----:B------:R-:W-:Y:S01]  /*6fa0*/  PRMT R27, R0, 0x7610, R27 ;  /* 0x00007610001b7816 */ /* 0x000fe2000000001b */
[----:B------:R-:W-:Y:S05]  /*6fb0*/  BRA `(.L_x_1466) ;  /* 0x000004d000007947 */ /* 0x000fea0003800000 */
.L_x_1479:
        /* <DEDUP_REMOVED lines=21> */
.L_x_1488:
[----:B------:R-:W-:Y:S05]  /*7110*/  BSYNC B1 ;  /* 0x0000000000017941 */ /* 0x000fea0003800000 */
.L_x_1487:
[----:B------:R-:W-:Y:S01]  /*7120*/  LEA R5, R0, 0x37800000, 0x17 ;  /* 0x3780000000057811 */ /* 0x000fe200078eb8ff */
[----:B------:R-:W-:-:S05]  /*7130*/  IMAD.SHL.U32 R0, R3, 0x200000, RZ ;  /* 0x0020000003007824 */ /* 0x000fca00078e00ff */
[----:B------:R-:W-:Y:S02]  /*7140*/  LOP3.LUT R0, R5, R0, R6, 0xfe, !PT ;  /* 0x0000000005007212 */ /* 0x000fe400078efe06 */
.L_x_1486:
[----:B------:R-:W-:Y:S05]  /*7150*/  BSYNC B0 ;  /* 0x0000000000007941 */ /* 0x000fea0003800000 */
.L_x_1485:
[----:B------:R-:W-:-:S04]  /*7160*/  F2FP.PACK_AB R0, RZ, R0 ;  /* 0x00000000ff00723e */ /* 0x000fc800000000ff */
[----:B------:R-:W-:Y:S01]  /*7170*/  PRMT R27, R0, 0x7610, R27 ;  /* 0x00007610001b7816 */ /* 0x000fe2000000001b */
[----:B------:R-:W-:Y:S05]  /*7180*/  BRA `(.L_x_1466) ;  /* 0x0000030000007947 */ /* 0x000fea0003800000 */
.L_x_1478:
        /* <DEDUP_REMOVED lines=14> */
.L_x_1492:
[----:B------:R-:W-:Y:S05]  /*7270*/  BSYNC B0 ;  /* 0x0000000000007941 */ /* 0x000fea0003800000 */
.L_x_1491:
[----:B------:R-:W-:-:S04]  /*7280*/  F2FP.PACK_AB R0, RZ, R0 ;  /* 0x00000000ff00723e */ /* 0x000fc800000000ff */
[----:B------:R-:W-:Y:S01]  /*7290*/  PRMT R27, R0, 0x7610, R27 ;  /* 0x00007610001b7816 */ /* 0x000fe2000000001b */
[----:B------:R-:W-:Y:S05]  /*72a0*/  BRA `(.L_x_1466) ;  /* 0x000001e000007947 */ /* 0x000fea0003800000 */
.L_x_1465:
        /* <DEDUP_REMOVED lines=21> */
.L_x_1490:
[----:B------:R-:W2:Y:S02]  /*7400*/  LDG.E.64 R4, [R4.64] ;  /* 0x0000002404047981 */ /* 0x000ea4000c1e1b00 */
[----:B--2---:R-:W0:Y:S02]  /*7410*/  I2F.U64 R0, R4 ;  /* 0x0000000400007312 */ /* 0x004e240000301000 */
[----:B0-----:R-:W-:-:S04]  /*7420*/  F2FP.PACK_AB R0, RZ, R0 ;  /* 0x00000000ff00723e */ /* 0x001fc800000000ff */
[----:B------:R-:W-:Y:S01]  /*7430*/  PRMT R27, R0, 0x7610, R27 ;  /* 0x00007610001b7816 */ /* 0x000fe2000000001b */
[----:B------:R-:W-:Y:S05]  /*7440*/  BRA `(.L_x_1466) ;  /* 0x0000004000007947 */ /* 0x000fea0003800000 */
.L_x_1489:
[----:B------:R-:W2:Y:S02]  /*7450*/  LDG.E R4, [R4.64] ;  /* 0x0000002404047981 */ /* 0x000ea4000c1e1900 */
[----:B--2---:R-:W0:Y:S02]  /*7460*/  I2F.U32 R0, R4 ;  /* 0x0000000400007306 */ /* 0x004e240000201000 */
[----:B0-----:R-:W-:-:S04]  /*7470*/  F2FP.PACK_AB R0, RZ, R0 ;  /* 0x00000000ff00723e */ /* 0x001fc800000000ff */
[----:B------:R-:W-:Y:S02]  /*7480*/  PRMT R27, R0, 0x7610, R27 ;  /* 0x00007610001b7816 */ /* 0x000fe4000000001b */
.L_x_1466:
        /* <DEDUP_REMOVED lines=19> */
.L_x_1496:
[----:B------:R-:W2:Y:S02]  /*75c0*/  LDG.E.U8 R4, [R4.64] ;  /* 0x0000002404047981 */ /* 0x000ea4000c1e1100 */
[----:B--2---:R-:W0:Y:S02]  /*75d0*/  I2F.U16 R0, R4 ;  /* 0x0000000400007306 */ /* 0x004e240000101000 */
[----:B0-----:R-:W-:-:S04]  /*75e0*/  F2FP.PACK_AB R0, RZ, R0 ;  /* 0x00000000ff00723e */ /* 0x001fc800000000ff */
[----:B------:R-:W-:Y:S01]  /*75f0*/  PRMT R3, R0, 0x7610, R3 ;  /* 0x0000761000037816 */ /* 0x000fe20000000003 */
[----:B------:R-:W-:Y:S05]  /*7600*/  BRA `(.L_x_1460) ;  /* 0x00000ed000007947 */ /* 0x000fea0003800000 */
.L_x_1495:
        /* <DEDUP_REMOVED lines=11> */
.L_x_1499:
[----:B------:R-:W2:Y:S02]  /*76c0*/  LDG.E R4, [R4.64] ;  /* 0x0000002404047981 */ /* 0x000ea4000c1e1900 */
[----:B--2---:R-:W0:Y:S02]  /*76d0*/  I2F R0, R4 ;  /* 0x0000000400007306 */ /* 0x004e240000201400 */
[----:B0-----:R-:W-:-:S04]  /*76e0*/  F2FP.PACK_AB R0, RZ, R0 ;  /* 0x00000000ff00723e */ /* 0x001fc800000000ff */
[----:B------:R-:W-:Y:S01]  /*76f0*/  PRMT R3, R0, 0x7610, R3 ;  /* 0x0000761000037816 */ /* 0x000fe20000000003 */
[----:B------:R-:W-:Y:S05]  /*7700*/  BRA `(.L_x_1460) ;  /* 0x00000dd000007947 */ /* 0x000fea0003800000 */
.L_x_1498:
[----:B------:R-:W2:Y:S02]  /*7710*/  LDG.E.U16 R4, [R4.64] ;  /* 0x0000002404047981 */ /* 0x000ea4000c1e1500 */
[----:B--2---:R-:W0:Y:S02]  /*7720*/  I2F.S16 R0, R4 ;  /* 0x0000000400007306 */ /* 0x004e240000101400 */
[----:B0-----:R-:W-:-:S04]  /*7730*/  F2FP.PACK_AB R0, RZ, R0 ;  /* 0x00000000ff00723e */ /* 0x001fc800000000ff */
[----:B------:R-:W-:Y:S01]  /*7740*/  PRMT R3, R0, 0x7610, R3 ;  /* 0x0000761000037816 */ /* 0x000fe20000000003 */
[----:B------:R-:W-:Y:S05]  /*7750*/  BRA `(.L_x_1460) ;  /* 0x00000d8000007947 */ /* 0x000fea0003800000 */
.L_x_1494:
        /* <DEDUP_REMOVED lines=9> */
.L_x_1501:
[----:B------:R0:W5:Y:S01]  /*77f0*/  LDG.E.U16 R3, [R4.64] ;  /* 0x0000002404037981 */ /* 0x000162000c1e1500 */
[----:B------:R-:W-:Y:S05]  /*7800*/  BRA `(.L_x_1460) ;  /* 0x00000cd000007947 */ /* 0x000fea0003800000 */
.L_x_1500:
        /* <DEDUP_REMOVED lines=9> */
.L_x_1503:
[----:B------:R0:W5:Y:S01]  /*78a0*/  LDG.E.U16 R3, [R4.64] ;  /* 0x0000002404037981 */ /* 0x000162000c1e1500 */
[----:B------:R-:W-:Y:S05]  /*78b0*/  BRA `(.L_x_1460) ;  /* 0x00000c2000007947 */ /* 0x000fea0003800000 */
.L_x_1502:
[----:B------:R-:W2:Y:S02]  /*78c0*/  LDG.E.64 R4, [R4.64] ;  /* 0x0000002404047981 */ /* 0x000ea4000c1e1b00 */
[----:B--2---:R-:W0:Y:S01]  /*78d0*/  F2F.F32.F64 R0, R4 ;  /* 0x0000000400007310 */ /* 0x004e220000301000 */
[----:B------:R-:W0:-:S14]  /*78e0*/  DSETP.GEU.AND P0, PT, |R4|, c[0x2][0x0], PT ;  /* 0x008000000400762a */ /* 0x000e1c0003f0e200 */
[----:B0-----:R-:W-:-:S05]  /*78f0*/  @!P0 FMUL R0, R0, 1.175494350822287508e-38 ;  /* 0x0080000000008820 */ /* 0x001fca0000400000 */
[----:B------:R-:W-:-:S04]  /*7900*/  F2FP.PACK_AB R0, RZ, R0 ;  /* 0x00000000ff00723e */ /* 0x000fc800000000ff */
[----:B------:R-:W-:Y:S01]  /*7910*/  PRMT R3, R0, 0x7610, R3 ;  /* 0x0000761000037816 */ /* 0x000fe20000000003 */
[----:B------:R-:W-:Y:S05]  /*7920*/  BRA `(.L_x_1460) ;  /* 0x00000bb000007947 */ /* 0x000fea0003800000 */
.L_x_1493:
        /* <DEDUP_REMOVED lines=14> */
.L_x_1506:
[----:B------:R-:W2:Y:S02]  /*7a10*/  LDG.E.64 R4, [R4.64] ;  /* 0x0000002404047981 */ /* 0x000ea4000c1e1b00 */
[----:B--2---:R-:W0:Y:S01]  /*7a20*/  F2F.F32.F64 R0, R4 ;  /* 0x0000000400007310 */ /* 0x004e220000301000 */
[----:B------:R-:W0:-:S14]  /*7a30*/  DSETP.GEU.AND P0, PT, |R4|, c[0x2][0x0], PT ;  /* 0x008000000400762a */ /* 0x000e1c0003f0e200 */
[----:B0-----:R-:W-:-:S05]  /*7a40*/  @!P0 FMUL R0, R0, 1.175494350822287508e-38 ;  /* 0x0080000000008820 */ /* 0x001fca0000400000 */
[----:B------:R-:W-:-:S04]  /*7a50*/  F2FP.PACK_AB R0, RZ, R0 ;  /* 0x00000000ff00723e */ /* 0x000fc800000000ff */
[----:B------:R-:W-:Y:S01]  /*7a60*/  PRMT R3, R0, 0x7610, R3 ;  /* 0x0000761000037816 */ /* 0x000fe20000000003 */
[----:B------:R-:W-:Y:S05]  /*7a70*/  BRA `(.L_x_1460) ;  /* 0x00000a6000007947 */ /* 0x000fea0003800000 */
.L_x_1505:
        /* <DEDUP_REMOVED lines=28> */
.L_x_1508:
        /* <DEDUP_REMOVED lines=15> */
.L_x_1507:
[----:B------:R-:W2:Y:S02]  /*7d30*/  LDG.E.U16 R0, [R4.64] ;  /* 0x0000002404007981 */ /* 0x000ea4000c1e1500 */
[----:B--2---:R-:W-:-:S04]  /*7d40*/  PRMT R0, RZ, 0x5410, R0 ;  /* 0x00005410ff007816 */ /* 0x004fc80000000000 */
[----:B------:R-:W-:-:S04]  /*7d50*/  F2FP.PACK_AB R0, RZ, R0 ;  /* 0x00000000ff00723e */ /* 0x000fc800000000ff */
[----:B------:R-:W-:Y:S01]  /*7d60*/  PRMT R3, R0, 0x7610, R3 ;  /* 0x0000761000037816 */ /* 0x000fe20000000003 */
[----:B------:R-:W-:Y:S05]  /*7d70*/  BRA `(.L_x_1460) ;  /* 0x0000076000007947 */ /* 0x000fea0003800000 */
.L_x_1504:
        /* <DEDUP_REMOVED lines=12> */
.L_x_1511:
        /* <DEDUP_REMOVED lines=21> */
.L_x_1515:
[----:B------:R-:W-:Y:S05]  /*7f90*/  BSYNC B1 ;  /* 0x0000000000017941 */ /* 0x000fea0003800000 */
.L_x_1514:
[----:B------:R-:W-:Y:S01]  /*7fa0*/  LEA R5, R0, 0x3b800000, 0x17 ;  /* 0x3b80000000057811 */ /* 0x000fe200078eb8ff */
[----:B------:R-:W-:-:S05]  /*7fb0*/  IMAD.SHL.U32 R0, R3, 0x100000, RZ ;  /* 0x0010000003007824 */ /* 0x000fca00078e00ff */
[----:B------:R-:W-:Y:S02]  /*7fc0*/  LOP3.LUT R0, R5, R0, R6, 0xfe, !PT ;  /* 0x0000000005007212 */ /* 0x000fe400078efe06 */
.L_x_1513:
[----:B------:R-:W-:Y:S05]  /*7fd0*/  BSYNC B0 ;  /* 0x0000000000007941 */ /* 0x000fea0003800000 */
.L_x_1512:
[----:B------:R-:W-:-:S04]  /*7fe0*/  F2FP.PACK_AB R0, RZ, R0 ;  /* 0x00000000ff00723e */ /* 0x000fc800000000ff */
[----:B------:R-:W-:Y:S01]  /*7ff0*/  PRMT R3, R0, 0x7610, R3 ;  /* 0x0000761000037816 */ /* 0x000fe20000000003 */
[----:B------:R-:W-:Y:S05]  /*8000*/  BRA `(.L_x_1460) ;  /* 0x000004d000007947 */ /* 0x000fea0003800000 */
.L_x_1510:
        /* <DEDUP_REMOVED lines=21> */
.L_x_1519:
[----:B------:R-:W-:Y:S05]  /*8160*/  BSYNC B1 ;  /* 0x0000000000017941 */ /* 0x000fea0003800000 */
.L_x_1518:
[----:B------:R-:W-:Y:S01]  /*8170*/  LEA R5, R0, 0x37800000, 0x17 ;  /* 0x3780000000057811 */ /* 0x000fe200078eb8ff */
[----:B------:R-:W-:-:S05]  /*8180*/  IMAD.SHL.U32 R0, R3, 0x200000, RZ ;  /* 0x0020000003007824 */ /* 0x000fca00078e00ff */
[----:B------:R-:W-:Y:S02]  /*8190*/  LOP3.LUT R0, R5, R0, R6, 0xfe, !PT ;  /* 0x0000000005007212 */ /* 0x000fe400078efe06 */
.L_x_1517:
[----:B------:R-:W-:Y:S05]  /*81a0*/  BSYNC B0 ;  /* 0x0000000000007941 */ /* 0x000fea0003800000 */
.L_x_1516:
[----:B------:R-:W-:-:S04]  /*81b0*/  F2FP.PACK_AB R0, RZ, R0 ;  /* 0x00000000ff00723e */ /* 0x000fc800000000ff */
[----:B------:R-:W-:Y:S01]  /*81c0*/  PRMT R3, R0, 0x7610, R3 ;  /* 0x0000761000037816 */ /* 0x000fe20000000003 */
[----:B------:R-:W-:Y:S05]  /*81d0*/  BRA `(.L_x_1460) ;  /* 0x0000030000007947 */ /* 0x000fea0003800000 */
.L_x_1509:
        /* <DEDUP_REMOVED lines=14> */
.L_x_1523:
[----:B------:R-:W-:Y:S05]  /*82c0*/  BSYNC B0 ;  /* 0x0000000000007941 */ /* 0x000fea0003800000 */
.L_x_1522:
[----:B------:R-:W-:-:S04]  /*82d0*/  F2FP.PACK_AB R0, RZ, R0 ;  /* 0x00000000ff00723e */ /* 0x000fc800000000ff */
[----:B------:R-:W-:Y:S01]  /*82e0*/  PRMT R3, R0, 0x7610, R3 ;  /* 0x0000761000037816 */ /* 0x000fe20000000003 */
[----:B------:R-:W-:Y:S05]  /*82f0*/  BRA `(.L_x_1460) ;  /* 0x000001e000007947 */ /* 0x000fea0003800000 */
.L_x_1497:
        /* <DEDUP_REMOVED lines=21> */
.L_x_1521:
[----:B------:R-:W2:Y:S02]  /*8450*/  LDG.E.64 R4, [R4.64] ;  /* 0x0000002404047981 */ /* 0x000ea4000c1e1b00 */
[----:B--2---:R-:W0:Y:S02]  /*8460*/  I2F.U64 R0, R4 ;  /* 0x0000000400007312 */ /* 0x004e240000301000 */
[----:B0-----:R-:W-:-:S04]  /*8470*/  F2FP.PACK_AB R0, RZ, R0 ;  /* 0x00000000ff00723e */ /* 0x001fc800000000ff */
[----:B------:R-:W-:Y:S01]  /*8480*/  PRMT R3, R0, 0x7610, R3 ;  /* 0x0000761000037816 */ /* 0x000fe20000000003 */
[----:B------:R-:W-:Y:S05]  /*8490*/  BRA `(.L_x_1460) ;  /* 0x0000004000007947 */ /* 0x000fea0003800000 */
.L_x_1520:
[----:B------:R-:W2:Y:S02]  /*84a0*/  LDG.E R4, [R4.64] ;  /* 0x0000002404047981 */ /* 0x000ea4000c1e1900 */
[----:B--2---:R-:W0:Y:S02]  /*84b0*/  I2F.U32 R0, R4 ;  /* 0x0000000400007306 */ /* 0x004e240000201000 */
[----:B0-----:R-:W-:-:S04]  /*84c0*/  F2FP.PACK_AB R0, RZ, R0 ;  /* 0x00000000ff00723e */ /* 0x001fc800000000ff */
[----:B------:R-:W-:Y:S02]  /*84d0*/  PRMT R3, R0, 0x7610, R3 ;  /* 0x0000761000037816 */ /* 0x000fe40000000003 */
.L_x_1460:
[----:B------:R-:W-:Y:S05]  /*84e0*/  BSYNC B6 ;  /* 0x0000000000067941 */ /* 0x000fea0003800000 */
.L_x_1459:
[----:B------:R-:W1:Y:S01]  /*84f0*/  S2R R17, SR_TID.X ;  /* 0x0000000000117919 */ /* 0x000e620000002100 */
[----:B0-----:R-:W-:Y:S01]  /*8500*/  IMAD.MOV.U32 R4, RZ, RZ, c[0x0][0x168] ;  /* 0x00005a00ff047624 */ /* 0x001fe200078e00ff */
[----:B------:R-:W0:Y:S01]  /*8510*/  LDC.U8 R18, c[0x0][0x1a0] ;  /* 0x00006800ff127b82 */ /* 0x000e220000000000 */
[----:B------:R-:W-:Y:S02]  /*8520*/  BSSY B6, `(.L_x_1524) ;  /* 0x0000137000067945 */ /* 0x000fe40003800000 */
[----:B------:R-:W-:Y:S01]  /*8530*/  FADD.FTZ R0, -R4, 1 ;  /* 0x3f80000004007421 */ /* 0x000fe20000010100 */
[C---:B-1----:R-:W-:Y:S02]  /*8540*/  IADD3 R5, R17.reuse, 0x100, RZ ;  /* 0x0000010011057810 */ /* 0x042fe40007ffe0ff */
[----:B------:R-:W-:Y:S02]  /*8550*/  IADD3 R19, R17, 0x80, RZ ;  /* 0x0000008011137810 */ /* 0x000fe40007ffe0ff */
[----:B------:R-:W-:-:S02]  /*8560*/  ISETP.GE.AND P3, PT, R5, R22, PT ;  /* 0x000000160500720c */ /* 0x000fc40003f66270 */
[C---:B------:R-:W-:Y:S02]  /*8570*/  IADD3 R9, R17.reuse, 0x180, RZ ;  /* 0x0000018011097810 */ /* 0x040fe40007ffe0ff */
[C---:B------:R-:W-:Y:S02]  /*8580*/  FSETP.GEU.AND P4, PT, |R4|.reuse, 0.5, !P3 ;  /* 0x3f0000000400780b */ /* 0x040fe40005f8e200 */
[-C--:B------:R-:W-:Y:S02]  /*8590*/  ISETP.GE.AND P0, PT, R17, R22.reuse, PT ;  /* 0x000000161100720c */ /* 0x080fe40003f06270 */
[-C--:B------:R-:W-:Y:S02]  /*85a0*/  ISETP.GE.AND P2, PT, R19, R22.reuse, PT ;  /* 0x000000161300720c */ /* 0x080fe40003f46270 */
[----:B------:R-:W-:Y:S02]  /*85b0*/  ISETP.GE.AND P1, PT, R9, R22, PT ;  /* 0x000000160900720c */ /* 0x000fe40003f26270 */
[C---:B------:R-:W-:Y:S01]  /*85c0*/  FSETP.GEU.AND P5, PT, |R4|.reuse, 0.5, !P2 ;  /* 0x3f0000000400780b */ /* 0x040fe200057ae200 */
[----:B-----5:R-:W-:Y:S01]  /*85d0*/  @!P3 HADD2.F32 R28, -RZ, R28.H0_H0 ;  /* 0x2000001cff1cb230 */ /* 0x020fe20000004100 */
[----:B------:R-:W-:Y:S01]  /*85e0*/  FSETP.GEU.AND P6, PT, |R4|, 0.5, !P1 ;  /* 0x3f0000000400780b */ /* 0x000fe20004fce200 */
[----:B------:R-:W-:-:S04]  /*85f0*/  @!P3 HADD2.F32 R5, -RZ, R2.H0_H0 ;  /* 0x20000002ff05b230 */ /* 0x000fc80000004100 */
[----:B------:R-:W-:Y:S01]  /*8600*/  @!P0 HADD2.F32 R24, -RZ, R24.H0_H0 ;  /* 0x20000018ff188230 */ /* 0x000fe20000004100 */
[--C-:B------:R-:W-:Y:S01]  /*8610*/  @!P3 FADD.FTZ R7, -R28, R5.reuse ;  /* 0x000000051c07b221 */ /* 0x100fe20000010100 */
[----:B------:R-:W-:Y:S02]  /*8620*/  @!P0 HADD2.F32 R25, -RZ, R25.H0_H0 ;  /* 0x20000019ff198230 */ /* 0x000fe40000004100 */
[----:B------:R-:W-:Y:S01]  /*8630*/  @!P2 HADD2.F32 R23, -RZ, R23.H0_H0 ;  /* 0x20000017ff17a230 */ /* 0x000fe20000004100 */
[----:B------:R-:W-:Y:S01]  /*8640*/  @!P3 FFMA.FTZ R2, R7, c[0x0][0x168], R28 ;  /* 0x00005a000702ba23 */ /* 0x000fe2000001001c */
[----:B------:R-:W-:Y:S01]  /*8650*/  @!P2 HADD2.F32 R26, -RZ, R26.H0_H0 ;  /* 0x2000001aff1aa230 */ /* 0x000fe20000004100 */
[----:B------:R-:W-:Y:S01]  /*8660*/  @P4 FFMA.FTZ R2, -R0, R7, R5 ;  /* 0x0000000700024223 */ /* 0x000fe20000010105 */
[----:B------:R-:W-:Y:S01]  /*8670*/  FSETP.GEU.AND P4, PT, |R4|, 0.5, !P0 ;  /* 0x3f0000000400780b */ /* 0x000fe2000478e200 */
[----:B------:R-:W-:Y:S02]  /*8680*/  @!P1 HADD2.F32 R27, -RZ, R27.H0_H0 ;  /* 0x2000001bff1b9230 */ /* 0x000fe40000004100 */
[----:B------:R-:W-:Y:S01]  /*8690*/  @!P1 HADD2.F32 R4, -RZ, R3.H0_H0 ;  /* 0x20000003ff049230 */ /* 0x000fe20000004100 */
[----:B------:R-:W-:-:S02]  /*86a0*/  @!P0 FADD.FTZ R3, -R24, R25 ;  /* 0x0000001918038221 */ /* 0x000fc40000010100 */
[----:B------:R-:W-:Y:S02]  /*86b0*/  @!P2 FADD.FTZ R5, -R23, R26 ;  /* 0x0000001a1705a221 */ /* 0x000fe40000010100 */
[----:B------:R-:W-:Y:S02]  /*86c0*/  @!P1 FADD.FTZ R7, -R27, R4 ;  /* 0x000000041b079221 */ /* 0x000fe40000010100 */
[----:B------:R-:W-:Y:S02]  /*86d0*/  @!P0 FFMA.FTZ R24, R3, c[0x0][0x168], R24 ;  /* 0x00005a0003188a23 */ /* 0x000fe40000010018 */
[----:B------:R-:W-:Y:S02]  /*86e0*/  @!P2 FFMA.FTZ R23, R5, c[0x0][0x168], R23 ;  /* 0x00005a000517aa23 */ /* 0x000fe40000010017 */
[----:B------:R-:W-:Y:S02]  /*86f0*/  @!P1 FFMA.FTZ R27, R7, c[0x0][0x168], R27 ;  /* 0x00005a00071b9a23 */ /* 0x000fe4000001001b */
[----:B------:R-:W-:-:S02]  /*8700*/  @P4 FFMA.FTZ R24, -R0, R3, R25 ;  /* 0x0000000300184223 */ /* 0x000fc40000010119 */
[C---:B------:R-:W-:Y:S02]  /*8710*/  @P5 FFMA.FTZ R23, -R0.reuse, R5, R26 ;  /* 0x0000000500175223 */ /* 0x040fe4000001011a */
[----:B------:R-:W-:Y:S01]  /*8720*/  @P6 FFMA.FTZ R27, -R0, R7, R4 ;  /* 0x00000007001b6223 */ /* 0x000fe20000010104 */
[----:B------:R-:W-:Y:S02]  /*8730*/  @!P0 F2FP.PACK_AB R4, RZ, R24 ;  /* 0x00000018ff04823e */ /* 0x000fe400000000ff */
[----:B------:R-:W-:Y:S02]  /*8740*/  @!P2 F2FP.PACK_AB R25, RZ, R23 ;  /* 0x00000017ff19a23e */ /* 0x000fe400000000ff */
[----:B------:R-:W-:Y:S02]  /*8750*/  @!P3 F2FP.PACK_AB R24, RZ, R2 ;  /* 0x00000002ff18b23e */ /* 0x000fe400000000ff */
[----:B------:R-:W-:Y:S01]  /*8760*/  @!P1 F2FP.PACK_AB R23, RZ, R27 ;  /* 0x0000001bff17923e */ /* 0x000fe200000000ff */
        /* <DEDUP_REMOVED lines=16> */
[----:B------:R-:W-:Y:S01]  /*8870*/  HADD2.F32 R0, -RZ, R4.H0_H0 ;  /* 0x20000004ff007230 */ /* 0x000fe20000004100 */
[----:B------:R-:W-:-:S03]  /*8880*/  IMAD.MOV.U32 R17, RZ, RZ, R19 ;  /* 0x000000ffff117224 */ /* 0x000fc600078e0013 */
[----:B------:R-:W0:Y:S02]  /*8890*/  F2I.FTZ.TRUNC.NTZ R5, R0 ;  /* 0x0000000000057305 */ /* 0x000e24000021f100 */
[----:B0-----:R0:W-:Y:S01]  /*88a0*/  STG.E.U8 [R2.64], R5 ;  /* 0x0000000502007986 */ /* 0x0011e2000c101124 */
[----:B------:R-:W-:Y:S05]  /*88b0*/  BRA `(.L_x_1525) ;  /* 0x00000fd000007947 */ /* 0x000fea0003800000 */
.L_x_1529:
[----:B------:R-:W-:Y:S01]  /*88c0*/  HADD2.F32 R5, -RZ, R4.H0_H0 ;  /* 0x20000004ff057230 */ /* 0x000fe20000004100 */
[----:B------:R-:W-:-:S05]  /*88d0*/  IMAD.MOV.U32 R17, RZ, RZ, R19 ;  /* 0x000000ffff117224 */ /* 0x000fca00078e0013 */
[----:B------:R-:W0:Y:S02]  /*88e0*/  F2I.S64.TRUNC R4, R5 ;  /* 0x0000000500047311 */ /* 0x000e24000020d900 */
[----:B0-----:R0:W-:Y:S01]  /*88f0*/  STG.E.U8 [R2.64], R4 ;  /* 0x0000000402007986 */ /* 0x0011e2000c101124 */
[----:B------:R-:W-:Y:S05]  /*8900*/  BRA `(.L_x_1525) ;  /* 0x00000f8000007947 */ /* 0x000fea0003800000 */
.L_x_1528:
[----:B------:R-:W-:-:S13]  /*8910*/  ISETP.NE.AND P0, PT, R0, 0x2, PT ;  /* 0x000000020000780c */ /* 0x000fda0003f05270 */
[----:B------:R-:W-:Y:S05]  /*8920*/  @!P0 BRA `(.L_x_1531) ;  /* 0x000000e000008947 */ /* 0x000fea0003800000 */
[----:B------:R-:W-:-:S13]  /*8930*/  ISETP.NE.AND P0, PT, R0, 0x3, PT ;  /* 0x000000030000780c */ /* 0x000fda0003f05270 */
[----:B------:R-:W-:Y:S05]  /*8940*/  @!P0 BRA `(.L_x_1532) ;  /* 0x0000007000008947 */ /* 0x000fea0003800000 */
[----:B------:R-:W-:-:S13]  /*8950*/  ISETP.NE.AND P0, PT, R0, 0x4, PT ;  /* 0x000000040000780c */ /* 0x000fda0003f05270 */
[----:B------:R-:W-:Y:S05]  /*8960*/  @P0 BRA `(.L_x_1530) ;  /* 0x00000d4000000947 */ /* 0x000fea0003800000 */
[----:B------:R-:W-:Y:S01]  /*8970*/  HADD2.F32 R4, -RZ, R4.H0_H0 ;  /* 0x20000004ff047230 */ /* 0x000fe20000004100 */
[----:B------:R-:W-:-:S05]  /*8980*/  IMAD.MOV.U32 R17, RZ, RZ, R19 ;  /* 0x000000ffff117224 */ /* 0x000fca00078e0013 */
[----:B------:R-:W0:Y:S02]  /*8990*/  F2I.S64.TRUNC R4, R4 ;  /* 0x0000000400047311 */ /* 0x000e24000020d900 */
[----:B0-----:R0:W-:Y:S01]  /*89a0*/  STG.E.64 [R2.64], R4 ;  /* 0x0000000402007986 */ /* 0x0011e2000c101b24 */
[----:B------:R-:W-:Y:S05]  /*89b0*/  BRA `(.L_x_1525) ;  /* 0x00000ed000007947 */ /* 0x000fea0003800000 */
.L_x_1532:
[----:B------:R-:W-:Y:S01]  /*89c0*/  HADD2.F32 R4, -RZ, R4.H0_H0 ;  /* 0x20000004ff047230 */ /* 0x000fe20000004100 */
[----:B------:R-:W-:-:S03]  /*89d0*/  IMAD.MOV.U32 R17, RZ, RZ, R19 ;  /* 0x000000ffff117224 */ /* 0x000fc600078e0013 */
[----:B------:R-:W0:Y:S02]  /*89e0*/  F2I.FTZ.TRUNC.NTZ R5, R4 ;  /* 0x0000000400057305 */ /* 0x000e24000021f100 */
[----:B0-----:R0:W-:Y:S01]  /*89f0*/  STG.E [R2.64], R5 ;  /* 0x0000000502007986 */ /* 0x0011e2000c101924 */
[----:B------:R-:W-:Y:S05]  /*8a00*/  BRA `(.L_x_1525) ;  /* 0x00000e8000007947 */ /* 0x000fea0003800000 */
.L_x_1531:
[----:B------:R-:W-:Y:S01]  /*8a10*/  HADD2.F32 R4, -RZ, R4.H0_H0 ;  /* 0x20000004ff047230 */ /* 0x000fe20000004100 */
[----:B------:R-:W-:-:S03]  /*8a20*/  IMAD.MOV.U32 R17, RZ, RZ, R19 ;  /* 0x000000ffff117224 */ /* 0x000fc600078e0013 */
[----:B------:R-:W0:Y:S02]  /*8a30*/  F2I.FTZ.TRUNC.NTZ R5, R4 ;  /* 0x0000000400057305 */ /* 0x000e24000021f100 */
[----:B0-----:R0:W-:Y:S01]  /*8a40*/  STG.E.U16 [R2.64], R5 ;  /* 0x0000000502007986 */ /* 0x0011e2000c101524 */
[----:B------:R-:W-:Y:S05]  /*8a50*/  BRA `(.L_x_1525) ;  /* 0x00000e3000007947 */ /* 0x000fea0003800000 */
.L_x_1527:
[----:B------:R-:W-:-:S13]  /*8a60*/  ISETP.GT.AND P0, PT, R0, 0x6, PT ;  /* 0x000000060000780c */ /* 0x000fda0003f04270 */
[----:B------:R-:W-:Y:S05]  /*8a70*/  @P0 BRA `(.L_x_1533) ;  /* 0x000000b000000947 */ /* 0x000fea0003800000 */
[----:B------:R-:W-:-:S13]  /*8a80*/  ISETP.NE.AND P0, PT, R0, 0x5, PT ;  /* 0x000000050000780c */ /* 0x000fda0003f05270 */
[----:B------:R-:W-:Y:S05]  /*8a90*/  @!P0 BRA `(.L_x_1534) ;  /* 0x0000006000008947 */ /* 0x000fea0003800000 */
[----:B------:R-:W-:-:S13]  /*8aa0*/  ISETP.NE.AND P0, PT, R0, 0x6, PT ;  /* 0x000000060000780c */ /* 0x000fda0003f05270 */
[----:B------:R-:W-:Y:S05]  /*8ab0*/  @P0 BRA `(.L_x_1530) ;  /* 0x00000bf000000947 */ /* 0x000fea0003800000 */
[----:B------:R-:W-:Y:S01]  /*8ac0*/  HADD2.F32 R5, -RZ, R4.H0_H0 ;  /* 0x20000004ff057230 */ /* 0x000fe20000004100 */
[----:B------:R-:W-:-:S04]  /*8ad0*/  IMAD.MOV.U32 R17, RZ, RZ, R19 ;  /* 0x000000ffff117224 */ /* 0x000fc800078e0013 */
[----:B------:R0:W-:Y:S01]  /*8ae0*/  STG.E [R2.64], R5 ;  /* 0x0000000502007986 */ /* 0x0001e2000c101924 */
[----:B------:R-:W-:Y:S05]  /*8af0*/  BRA `(.L_x_1525) ;  /* 0x00000d9000007947 */ /* 0x000fea0003800000 */
.L_x_1534:
[----:B------:R0:W-:Y:S01]  /*8b00*/  STG.E.U16 [R2.64], R4 ;  /* 0x0000000402007986 */ /* 0x0001e2000c101524 */
[----:B------:R-:W-:Y:S01]  /*8b10*/  IMAD.MOV.U32 R17, RZ, RZ, R19 ;  /* 0x000000ffff117224 */ /* 0x000fe200078e0013 */
[----:B------:R-:W-:Y:S05]  /*8b20*/  BRA `(.L_x_1525) ;  /* 0x00000d6000007947 */ /* 0x000fea0003800000 */
.L_x_1533:
[----:B------:R-:W-:-:S13]  /*8b30*/  ISETP.NE.AND P0, PT, R0, 0x7, PT ;  /* 0x000000070000780c */ /* 0x000fda0003f05270 */
[----:B------:R-:W-:Y:S05]  /*8b40*/  @!P0 BRA `(.L_x_1535) ;  /* 0x000000f000008947 */ /* 0x000fea0003800000 */
[----:B------:R-:W-:-:S13]  /*8b50*/  ISETP.NE.AND P0, PT, R0, 0x8, PT ;  /* 0x000000080000780c */ /* 0x000fda0003f05270 */
[----:B------:R-:W-:Y:S05]  /*8b60*/  @!P0 BRA `(.L_x_1536) ;  /* 0x0000007000008947 */ /* 0x000fea0003800000 */
[----:B------:R-:W-:-:S13]  /*8b70*/  ISETP.NE.AND P0, PT, R0, 0x9, PT ;  /* 0x000000090000780c */ /* 0x000fda0003f05270 */
[----:B------:R-:W-:Y:S05]  /*8b80*/  @P0 BRA `(.L_x_1530) ;  /* 0x00000b2000000947 */ /* 0x000fea0003800000 */
[----:B------:R-:W-:Y:S01]  /*8b90*/  HADD2.F32 R4, -RZ, R4.H0_H0 ;  /* 0x20000004ff047230 */ /* 0x000fe20000004100 */
[----:B------:R-:W-:Y:S02]  /*8ba0*/  IMAD.MOV.U32 R5, RZ, RZ, RZ ;  /* 0x000000ffff057224 */ /* 0x000fe400078e00ff */
[----:B------:R-:W-:-:S03]  /*8bb0*/  IMAD.MOV.U32 R17, RZ, RZ, R19 ;  /* 0x000000ffff117224 */ /* 0x000fc600078e0013 */
[----:B------:R0:W-:Y:S01]  /*8bc0*/  STG.E.64 [R2.64], R4 ;  /* 0x0000000402007986 */ /* 0x0001e2000c101b24 */
[----:B------:R-:W-:Y:S05]  /*8bd0*/  BRA `(.L_x_1525) ;  /* 0x00000cb000007947 */ /* 0x000fea0003800000 */
.L_x_1536:
[----:B------:R-:W-:Y:S01]  /*8be0*/  HADD2.F32 R0, -RZ, R4.H0_H0 ;  /* 0x20000004ff007230 */ /* 0x000fe20000004100 */
[----:B------:R-:W-:-:S04]  /*8bf0*/  IMAD.MOV.U32 R17, RZ, RZ, R19 ;  /* 0x000000ffff117224 */ /* 0x000fc800078e0013 */
[----:B------:R-:W-:-:S04]  /*8c00*/  F2FP.PACK_AB R0, RZ, R0 ;  /* 0x00000000ff00723e */ /* 0x000fc800000000ff */
[----:B------:R-:W-:-:S05]  /*8c10*/  PRMT R0, R0, 0x5410, RZ ;  /* 0x0000541000007816 */ /* 0x000fca00000000ff */
[----:B------:R0:W-:Y:S01]  /*8c20*/  STG.E [R2.64], R0 ;  /* 0x0000000002007986 */ /* 0x0001e2000c101924 */
[----:B------:R-:W-:Y:S05]  /*8c30*/  BRA `(.L_x_1525) ;  /* 0x00000c5000007947 */ /* 0x000fea0003800000 */
.L_x_1535:
[----:B------:R-:W-:Y:S01]  /*8c40*/  HADD2.F32 R4, -RZ, R4.H0_H0 ;  /* 0x20000004ff047230 */ /* 0x000fe20000004100 */
[----:B------:R-:W-:-:S04]  /*8c50*/  IMAD.MOV.U32 R17, RZ, RZ, R19 ;  /* 0x000000ffff117224 */ /* 0x000fc800078e0013 */
[----:B------:R-:W-:-:S06]  /*8c60*/  FMUL.FTZ R4, R4, 1 ;  /* 0x3f80000004047820 */ /* 0x000fcc0000410000 */
[----:B------:R-:W0:Y:S02]  /*8c70*/  F2F.F64.F32 R4, R4 ;  /* 0x0000000400047310 */ /* 0x000e240000201800 */
[----:B0-----:R0:W-:Y:S01]  /*8c80*/  STG.E.64 [R2.64], R4 ;  /* 0x0000000402007986 */ /* 0x0011e2000c101b24 */
[----:B------:R-:W-:Y:S05]  /*8c90*/  BRA `(.L_x_1525) ;  /* 0x00000bf000007947 */ /* 0x000fea0003800000 */
.L_x_1526:
        /* <DEDUP_REMOVED lines=10> */
[----:B------:R-:W-:-:S04]  /*8d40*/  FSETP.NEU.FTZ.AND P0, PT, R4, RZ, PT ;  /* 0x000000ff0400720b */ /* 0x000fc80003f1d000 */
[----:B------:R-:W-:-:S05]  /*8d50*/  SEL R5, RZ, 0x1, !P0 ;  /* 0x00000001ff057807 */ /* 0x000fca0004000000 */
[----:B------:R0:W-:Y:S01]  /*8d60*/  STG.E.U8 [R2.64], R5 ;  /* 0x0000000502007986 */ /* 0x0001e2000c101124 */
[----:B------:R-:W-:Y:S05]  /*8d70*/  BRA `(.L_x_1525) ;  /* 0x00000b1000007947 */ /* 0x000fea0003800000 */
.L_x_1539:
[----:B------:R-:W-:Y:S01]  /*8d80*/  HADD2.F32 R4, -RZ, R4.H0_H0 ;  /* 0x20000004ff047230 */ /* 0x000fe20000004100 */
[----:B------:R-:W-:Y:S01]  /*8d90*/  CS2R R6, SRZ ;  /* 0x0000000000067805 */ /* 0x000fe2000001ff00 */
[----:B------:R-:W-:-:S03]  /*8da0*/  IMAD.MOV.U32 R17, RZ, RZ, R19 ;  /* 0x000000ffff117224 */ /* 0x000fc600078e0013 */
[----:B------:R-:W-:-:S06]  /*8db0*/  FMUL.FTZ R4, R4, 1 ;  /* 0x3f80000004047820 */ /* 0x000fcc0000410000 */
[----:B------:R-:W0:Y:S02]  /*8dc0*/  F2F.F64.F32 R4, R4 ;  /* 0x0000000400047310 */ /* 0x000e240000201800 */
[----:B0-----:R0:W-:Y:S01]  /*8dd0*/  STG.E.128 [R2.64], R4 ;  /* 0x0000000402007986 */ /* 0x0011e2000c101d24 */
[----:B------:R-:W-:Y:S05]  /*8de0*/  BRA `(.L_x_1525) ;  /* 0x00000aa000007947 */ /* 0x000fea0003800000 */
.L_x_1538:
        /* <DEDUP_REMOVED lines=21> */
.L_x_1543:
[----:B------:R-:W-:Y:S05]  /*8f40*/  BSYNC B0 ;  /* 0x0000000000007941 */ /* 0x000fea0003800000 */
.L_x_1542:
[----:B------:R-:W-:Y:S01]  /*8f50*/  LOP3.LUT R5, R0, R5, RZ, 0xfc, !PT ;  /* 0x0000000500057212 */ /* 0x000fe200078efcff */
[----:B------:R-:W-:-:S04]  /*8f60*/  IMAD.MOV.U32 R17, RZ, RZ, R19 ;  /* 0x000000ffff117224 */ /* 0x000fc800078e0013 */
[----:B------:R0:W-:Y:S01]  /*8f70*/  STG.E.U8 [R2.64], R5 ;  /* 0x0000000502007986 */ /* 0x0001e2000c101124 */
[----:B------:R-:W-:Y:S05]  /*8f80*/  BRA `(.L_x_1525) ;  /* 0x0000090000007947 */ /* 0x000fea0003800000 */
.L_x_1541:
        /* <DEDUP_REMOVED lines=13> */
.L_x_1545:
[----:B------:R-:W-:Y:S01]  /*9060*/  IMAD.MOV.U32 R0, RZ, RZ, 0x7f ;  /* 0x0000007fff007424 */ /* 0x000fe200078e00ff */
[----:B------:R-:W-:-:S04]  /*9070*/  ISETP.GT.U32.AND P0, PT, R4, 0x7f800000, PT ;  /* 0x7f8000000400780c */ /* 0x000fc80003f04070 */
[----:B------:R-:W-:-:S04]  /*9080*/  SEL R0, R0, 0x7c, P0 ;  /* 0x0000007c00007807 */ /* 0x000fc80000000000 */
.L_x_1546:
[----:B------:R-:W-:Y:S05]  /*9090*/  BSYNC B0 ;  /* 0x0000000000007941 */ /* 0x000fea0003800000 */
.L_x_1544:
[----:B------:R-:W-:Y:S01]  /*90a0*/  LOP3.LUT R4, R5, 0x80000000, RZ, 0xc0, !PT ;  /* 0x8000000005047812 */ /* 0x000fe200078ec0ff */
[----:B------:R-:W-:-:S03]  /*90b0*/  IMAD.MOV.U32 R17, RZ, RZ, R19 ;  /* 0x000000ffff117224 */ /* 0x000fc600078e0013 */
[----:B------:R-:W-:-:S04]  /*90c0*/  SHF.R.U32.HI R5, RZ, 0x18, R4 ;  /* 0x00000018ff057819 */ /* 0x000fc80000011604 */
[----:B------:R-:W-:-:S05]  /*90d0*/  LOP3.LUT R5, R0, R5, RZ, 0xfc, !PT ;  /* 0x0000000500057212 */ /* 0x000fca00078efcff */
[----:B------:R0:W-:Y:S01]  /*90e0*/  STG.E.U8 [R2.64], R5 ;  /* 0x0000000502007986 */ /* 0x0001e2000c101124 */
[----:B------:R-:W-:Y:S05]  /*90f0*/  BRA `(.L_x_1525) ;  /* 0x0000079000007947 */ /* 0x000fea0003800000 */
.L_x_1540:
[----:B------:R-:W-:Y:S01]  /*9100*/  HADD2.F32 R0, -RZ, R4.H0_H0 ;  /* 0x20000004ff007230 */ /* 0x000fe20000004100 */
[----:B------:R-:W-:-:S04]  /*9110*/  IMAD.MOV.U32 R17, RZ, RZ, R19 ;  /* 0x000000ffff117224 */ /* 0x000fc800078e0013 */
[----:B------:R-:W-:-:S05]  /*9120*/  F2FP.BF16.PACK_AB R0, RZ, R0 ;  /* 0x00000000ff00723e */ /* 0x000fca00000010ff */
[----:B------:R0:W-:Y:S01]  /*9130*/  STG.E.U16 [R2.64], R0 ;  /* 0x0000000002007986 */ /* 0x0001e2000c101524 */
[----:B------:R-:W-:Y:S05]  /*9140*/  BRA `(.L_x_1525) ;  /* 0x0000074000007947 */ /* 0x000fea0003800000 */
.L_x_1537:
        /* <DEDUP_REMOVED lines=10> */
[----:B------:R-:W0:Y:S02]  /*91f0*/  F2I.FTZ.U32.TRUNC.NTZ R5, R5 ;  /* 0x0000000500057305 */ /* 0x000e24000021f000 */
[----:B0-----:R0:W-:Y:S01]  /*9200*/  STG.E.U16 [R2.64], R5 ;  /* 0x0000000502007986 */ /* 0x0011e2000c101524 */
[----:B------:R-:W-:Y:S05]  /*9210*/  BRA `(.L_x_1525) ;  /* 0x0000067000007947 */ /* 0x000fea0003800000 */
.L_x_1549:
        /* <DEDUP_REMOVED lines=17> */
.L_x_1552:
[----:B------:R-:W-:-:S04]  /*9330*/  LOP3.LUT R0, R7, 0x80000000, RZ, 0xc0, !PT ;  /* 0x8000000007007812 */ /* 0x000fc800078ec0ff */
[----:B------:R-:W-:-:S04]  /*9340*/  SHF.R.U32.HI R5, RZ, 0x18, R0 ;  /* 0x00000018ff057819 */ /* 0x000fc80000011600 */
[----:B------:R-:W-:-:S04]  /*9350*/  LOP3.LUT R4, R4, R5, RZ, 0xfc, !PT ;  /* 0x0000000504047212 */ /* 0x000fc800078efcff */
[----:B------:R-:W-:Y:S02]  /*9360*/  PRMT R0, R4, 0x7610, R0 ;  /* 0x0000761004007816 */ /* 0x000fe40000000000 */
.L_x_1551:
[----:B------:R-:W-:Y:S05]  /*9370*/  BSYNC B0 ;  /* 0x0000000000007941 */ /* 0x000fea0003800000 */
.L_x_1550:
[----:B------:R0:W-:Y:S01]  /*9380*/  STG.E.U8 [R2.64], R0 ;  /* 0x0000000002007986 */ /* 0x0001e2000c101124 */
[----:B------:R-:W-:Y:S01]  /*9390*/  IMAD.MOV.U32 R17, RZ, RZ, R19 ;  /* 0x000000ffff117224 */ /* 0x000fe200078e0013 */
[----:B------:R-:W-:Y:S05]  /*93a0*/  BRA `(.L_x_1525) ;  /* 0x000004e000007947 */ /* 0x000fea0003800000 */
.L_x_1548:
        /* <DEDUP_REMOVED lines=17> */
.L_x_1555:
[----:B------:R-:W-:-:S04]  /*94c0*/  LOP3.LUT R0, R7, 0x80000000, RZ, 0xc0, !PT ;  /* 0x8000000007007812 */ /* 0x000fc800078ec0ff */
[----:B------:R-:W-:-:S04]  /*94d0*/  SHF.R.U32.HI R5, RZ, 0x18, R0 ;  /* 0x00000018ff057819 */ /* 0x000fc80000011600 */
[----:B------:R-:W-:-:S04]  /*94e0*/  LOP3.LUT R4, R4, R5, RZ, 0xfc, !PT ;  /* 0x0000000504047212 */ /* 0x000fc800078efcff */
[----:B------:R-:W-:Y:S02]  /*94f0*/  PRMT R0, R4, 0x7610, R0 ;  /* 0x0000761004007816 */ /* 0x000fe40000000000 */
.L_x_1554:
[----:B------:R-:W-:Y:S05]  /*9500*/  BSYNC B0 ;  /* 0x0000000000007941 */ /* 0x000fea0003800000 */
.L_x_1553:
[----:B------:R0:W-:Y:S01]  /*9510*/  STG.E.U8 [R2.64], R0 ;  /* 0x0000000002007986 */ /* 0x0001e2000c101124 */
[----:B------:R-:W-:Y:S01]  /*9520*/  IMAD.MOV.U32 R17, RZ, RZ, R19 ;  /* 0x000000ffff117224 */ /* 0x000fe200078e0013 */
[----:B------:R-:W-:Y:S05]  /*9530*/  BRA `(.L_x_1525) ;  /* 0x0000035000007947 */ /* 0x000fea0003800000 */
.L_x_1547:
        /* <DEDUP_REMOVED lines=8> */
[----:B------:R-:W-:-:S03]  /*95c0*/  IMAD.MOV.U32 R17, RZ, RZ, R19 ;  /* 0x000000ffff117224 */ /* 0x000fc600078e0013 */
        /* <DEDUP_REMOVED lines=14> */
.L_x_1530:
        /* <DEDUP_REMOVED lines=21> */
.L_x_1557:
[----:B------:R-:W-:Y:S01]  /*9800*/  HADD2.F32 R4, -RZ, R4.H0_H0 ;  /* 0x20000004ff047230 */ /* 0x000fe20000004100 */
[----:B------:R-:W-:-:S05]  /*9810*/  IMAD.MOV.U32 R17, RZ, RZ, R19 ;  /* 0x000000ffff117224 */ /* 0x000fca00078e0013 */
[----:B------:R-:W0:Y:S02]  /*9820*/  F2I.U64.TRUNC R4, R4 ;  /* 0x0000000400047311 */ /* 0x000e24000020d800 */
[----:B0-----:R0:W-:Y:S01]  /*9830*/  STG.E.64 [R2.64], R4 ;  /* 0x0000000402007986 */ /* 0x0011e2000c101b24 */
[----:B------:R-:W-:Y:S05]  /*9840*/  BRA `(.L_x_1525) ;  /* 0x0000004000007947 */ /* 0x000fea0003800000 */
.L_x_1556:
[----:B------:R-:W-:Y:S01]  /*9850*/  HADD2.F32 R4, -RZ, R4.H0_H0 ;  /* 0x20000004ff047230 */ /* 0x000fe20000004100 */
[----:B------:R-:W-:-:S03]  /*9860*/  IMAD.MOV.U32 R17, RZ, RZ, R19 ;  /* 0x000000ffff117224 */ /* 0x000fc600078e0013 */
[----:B------:R-:W0:Y:S02]  /*9870*/  F2I.FTZ.U32.TRUNC.NTZ R5, R4 ;  /* 0x0000000400057305 */ /* 0x000e24000021f000 */
[----:B0-----:R0:W-:Y:S02]  /*9880*/  STG.E [R2.64], R5 ;  /* 0x0000000502007986 */ /* 0x0011e4000c101924 */
.L_x_1525:
[----:B0-----:R-:W-:Y:S05]  /*9890*/  BSYNC B6 ;  /* 0x0000000000067941 */ /* 0x001fea0003800000 */
.L_x_1524:
        /* <DEDUP_REMOVED lines=19> */
[----:B------:R-:W-:-:S06]  /*99d0*/  HADD2.F32 R25, -RZ, R25.H0_H0 ;  /* 0x20000019ff197230 */ /* 0x000fcc0000004100 */
[----:B------:R-:W0:Y:S02]  /*99e0*/  F2I.FTZ.TRUNC.NTZ R25, R25 ;  /* 0x0000001900197305 */ /* 0x000e24000021f100 */
[----:B0-----:R0:W-:Y:S01]  /*99f0*/  STG.E.U8 [R2.64], R25 ;  /* 0x0000001902007986 */ /* 0x0011e2000c101124 */
[----:B------:R-:W-:Y:S05]  /*9a00*/  BRA `(.L_x_1565) ;  /* 0x00000e8000007947 */ /* 0x000fea0003800000 */
.L_x_1563:
[----:B------:R-:W-:-:S06]  /*9a10*/  HADD2.F32 R5, -RZ, R25.H0_H0 ;  /* 0x20000019ff057230 */ /* 0x000fcc0000004100 */
[----:B------:R-:W0:Y:S02]  /*9a20*/  F2I.S64.TRUNC R4, R5 ;  /* 0x0000000500047311 */ /* 0x000e24000020d900 */
[----:B0-----:R0:W-:Y:S01]  /*9a30*/  STG.E.U8 [R2.64], R4 ;  /* 0x0000000402007986 */ /* 0x0011e2000c101124 */
[----:B------:R-:W-:Y:S05]  /*9a40*/  BRA `(.L_x_1565) ;  /* 0x00000e4000007947 */ /* 0x000fea0003800000 */
.L_x_1562:
        /* <DEDUP_REMOVED lines=10> */
.L_x_1567:
[----:B------:R-:W-:-:S06]  /*9af0*/  HADD2.F32 R25, -RZ, R25.H0_H0 ;  /* 0x20000019ff197230 */ /* 0x000fcc0000004100 */
[----:B------:R-:W0:Y:S02]  /*9b00*/  F2I.FTZ.TRUNC.NTZ R25, R25 ;  /* 0x0000001900197305 */ /* 0x000e24000021f100 */
[----:B0-----:R0:W-:Y:S01]  /*9b10*/  STG.E [R2.64], R25 ;  /* 0x0000001902007986 */ /* 0x0011e2000c101924 */
[----:B------:R-:W-:Y:S05]  /*9b20*/  BRA `(.L_x_1565) ;  /* 0x00000d6000007947 */ /* 0x000fea0003800000 */
.L_x_1566:
[----:B------:R-:W-:-:S06]  /*9b30*/  HADD2.F32 R25, -RZ, R25.H0_H0 ;  /* 0x20000019ff197230 */ /* 0x000fcc0000004100 */
[----:B------:R-:W0:Y:S02]  /*9b40*/  F2I.FTZ.TRUNC.NTZ R25, R25 ;  /* 0x0000001900197305 */ /* 0x000e24000021f100 */
[----:B0-----:R0:W-:Y:S01]  /*9b50*/  STG.E.U16 [R2.64], R25 ;  /* 0x0000001902007986 */ /* 0x0011e2000c101524 */
[----:B------:R-:W-:Y:S05]  /*9b60*/  BRA `(.L_x_1565) ;  /* 0x00000d2000007947 */ /* 0x000fea0003800000 */
.L_x_1561:
        /* <DEDUP_REMOVED lines=9> */
.L_x_1569:
[----:B------:R0:W-:Y:S01]  /*9c00*/  STG.E.U16 [R2.64], R25 ;  /* 0x0000001902007986 */ /* 0x0001e2000c101524 */
[----:B------:R-:W-:Y:S05]  /*9c10*/  BRA `(.L_x_1565) ;  /* 0x00000c7000007947 */ /* 0x000fea0003800000 */
.L_x_1568:
        /* <DEDUP_REMOVED lines=10> */
.L_x_1571:
[----:B------:R-:W-:-:S05]  /*9cc0*/  HADD2.F32 R0, -RZ, R25.H0_H0 ;  /* 0x20000019ff007230 */ /* 0x000fca0000004100 */
[----:B------:R-:W-:-:S04]  /*9cd0*/  F2FP.PACK_AB R0, RZ, R0 ;  /* 0x00000000ff00723e */ /* 0x000fc800000000ff */
[----:B------:R-:W-:-:S05]  /*9ce0*/  PRMT R0, R0, 0x5410, RZ ;  /* 0x0000541000007816 */ /* 0x000fca00000000ff */
[----:B------:R0:W-:Y:S01]  /*9cf0*/  STG.E [R2.64], R0 ;  /* 0x0000000002007986 */ /* 0x0001e2000c101924 */
[----:B------:R-:W-:Y:S05]  /*9d00*/  BRA `(.L_x_1565) ;  /* 0x00000b8000007947 */ /* 0x000fea0003800000 */
.L_x_1570:
[----:B------:R-:W-:-:S05]  /*9d10*/  HADD2.F32 R4, -RZ, R25.H0_H0 ;  /* 0x20000019ff047230 */ /* 0x000fca0000004100 */
[----:B------:R-:W-:-:S06]  /*9d20*/  FMUL.FTZ R4, R4, 1 ;  /* 0x3f80000004047820 */ /* 0x000fcc0000410000 */
[----:B------:R-:W0:Y:S02]  /*9d30*/  F2F.F64.F32 R4, R4 ;  /* 0x0000000400047310 */ /* 0x000e240000201800 */
[----:B0-----:R0:W-:Y:S01]  /*9d40*/  STG.E.64 [R2.64], R4 ;  /* 0x0000000402007986 */ /* 0x0011e2000c101b24 */
[----:B------:R-:W-:Y:S05]  /*9d50*/  BRA `(.L_x_1565) ;  /* 0x00000b3000007947 */ /* 0x000fea0003800000 */
.L_x_1560:
        /* <DEDUP_REMOVED lines=13> */
.L_x_1574:
[----:B------:R-:W-:Y:S01]  /*9e30*/  HADD2.F32 R25, -RZ, R25.H0_H0 ;  /* 0x20000019ff197230 */ /* 0x000fe20000004100 */
[----:B------:R-:W-:-:S04]  /*9e40*/  CS2R R6, SRZ ;  /* 0x0000000000067805 */ /* 0x000fc8000001ff00 */
[----:B------:R-:W-:-:S06]  /*9e50*/  FMUL.FTZ R4, R25, 1 ;  /* 0x3f80000019047820 */ /* 0x000fcc0000410000 */
[----:B------:R-:W0:Y:S02]  /*9e60*/  F2F.F64.F32 R4, R4 ;  /* 0x0000000400047310 */ /* 0x000e240000201800 */
[----:B0-----:R0:W-:Y:S01]  /*9e70*/  STG.E.128 [R2.64], R4 ;  /* 0x0000000402007986 */ /* 0x0011e2000c101d24 */
[----:B------:R-:W-:Y:S05]  /*9e80*/  BRA `(.L_x_1565) ;  /* 0x00000a0000007947 */ /* 0x000fea0003800000 */
.L_x_1573:
        /* <DEDUP_REMOVED lines=21> */
.L_x_1578:
[----:B------:R-:W-:Y:S05]  /*9fe0*/  BSYNC B0 ;  /* 0x0000000000007941 */ /* 0x000fea0003800000 */
.L_x_1577:
[----:B------:R-:W-:-:S05]  /*9ff0*/  LOP3.LUT R5, R0, R5, RZ, 0xfc, !PT ;  /* 0x0000000500057212 */ /* 0x000fca00078efcff */
[----:B------:R0:W-:Y:S01]  /*a000*/  STG.E.U8 [R2.64], R5 ;  /* 0x0000000502007986 */ /* 0x0001e2000c101124 */
[----:B------:R-:W-:Y:S05]  /*a010*/  BRA `(.L_x_1565) ;  /* 0x0000087000007947 */ /* 0x000fea0003800000 */
.L_x_1576:
        /* <DEDUP_REMOVED lines=13> */
.L_x_1580:
[----:B------:R-:W-:Y:S01]  /*a0f0*/  IMAD.MOV.U32 R0, RZ, RZ, 0x7f ;  /* 0x0000007fff007424 */ /* 0x000fe200078e00ff */
[----:B------:R-:W-:-:S04]  /*a100*/  ISETP.GT.U32.AND P0, PT, R4, 0x7f800000, PT ;  /* 0x7f8000000400780c */ /* 0x000fc80003f04070 */
[----:B------:R-:W-:-:S04]  /*a110*/  SEL R0, R0, 0x7c, P0 ;  /* 0x0000007c00007807 */ /* 0x000fc80000000000 */
.L_x_1581:
[----:B------:R-:W-:Y:S05]  /*a120*/  BSYNC B0 ;  /* 0x0000000000007941 */ /* 0x000fea0003800000 */
.L_x_1579:
[----:B------:R-:W-:-:S04]  /*a130*/  LOP3.LUT R4, R25, 0x80000000, RZ, 0xc0, !PT ;  /* 0x8000000019047812 */ /* 0x000fc800078ec0ff */
[----:B------:R-:W-:-:S04]  /*a140*/  SHF.R.U32.HI R5, RZ, 0x18, R4 ;  /* 0x00000018ff057819 */ /* 0x000fc80000011604 */
[----:B------:R-:W-:-:S05]  /*a150*/  LOP3.LUT R5, R0, R5, RZ, 0xfc, !PT ;  /* 0x0000000500057212 */ /* 0x000fca00078efcff */
[----:B------:R0:W-:Y:S01]  /*a160*/  STG.E.U8 [R2.64], R5 ;  /* 0x0000000502007986 */ /* 0x0001e2000c101124 */
[----:B------:R-:W-:Y:S05]  /*a170*/  BRA `(.L_x_1565) ;  /* 0x0000071000007947 */ /* 0x000fea0003800000 */
.L_x_1575:
[----:B------:R-:W-:-:S05]  /*a180*/  HADD2.F32 R0, -RZ, R25.H0_H0 ;  /* 0x20000019ff007230 */ /* 0x000fca0000004100 */
[----:B------:R-:W-:-:S05]  /*a190*/  F2FP.BF16.PACK_AB R0, RZ, R0 ;  /* 0x00000000ff00723e */ /* 0x000fca00000010ff */
[----:B------:R0:W-:Y:S01]  /*a1a0*/  STG.E.U16 [R2.64], R0 ;  /* 0x0000000002007986 */ /* 0x0001e2000c101524 */
[----:B------:R-:W-:Y:S05]  /*a1b0*/  BRA `(.L_x_1565) ;  /* 0x000006d000007947 */ /* 0x000fea0003800000 */
.L_x_1572:
        /* <DEDUP_REMOVED lines=12> */
.L_x_1584:
        /* <DEDUP_REMOVED lines=17> */
.L_x_1587:
[----:B------:R-:W-:-:S04]  /*a390*/  LOP3.LUT R0, R25, 0x80000000, RZ, 0xc0, !PT ;  /* 0x8000000019007812 */ /* 0x000fc800078ec0ff */
[----:B------:R-:W-:-:S04]  /*a3a0*/  SHF.R.U32.HI R5, RZ, 0x18, R0 ;  /* 0x00000018ff057819 */ /* 0x000fc80000011600 */
[----:B------:R-:W-:-:S04]  /*a3b0*/  LOP3.LUT R4, R4, R5, RZ, 0xfc, !PT ;  /* 0x0000000504047212 */ /* 0x000fc800078efcff */
[----:B------:R-:W-:Y:S02]  /*a3c0*/  PRMT R0, R4, 0x7610, R0 ;  /* 0x0000761004007816 */ /* 0x000fe40000000000 */
.L_x_1586:
[----:B------:R-:W-:Y:S05]  /*a3d0*/  BSYNC B0 ;  /* 0x0000000000007941 */ /* 0x000fea0003800000 */
.L_x_1585:
[----:B------:R0:W-:Y:S01]  /*a3e0*/  STG.E.U8 [R2.64], R0 ;  /* 0x0000000002007986 */ /* 0x0001e2000c101124 */
[----:B------:R-:W-:Y:S05]  /*a3f0*/  BRA `(.L_x_1565) ;  /* 0x0000049000007947 */ /* 0x000fea0003800000 */
.L_x_1583:
        /* <DEDUP_REMOVED lines=17> */
.L_x_1590:
[----:B------:R-:W-:-:S04]  /*a510*/  LOP3.LUT R0, R25, 0x80000000, RZ, 0xc0, !PT ;  /* 0x8000000019007812 */ /* 0x000fc800078ec0ff */
[----:B------:R-:W-:-:S04]  /*a520*/  SHF.R.U32.HI R5, RZ, 0x18, R0 ;  /* 0x00000018ff057819 */ /* 0x000fc80000011600 */
[----:B------:R-:W-:-:S04]  /*a530*/  LOP3.LUT R4, R4, R5, RZ, 0xfc, !PT ;  /* 0x0000000504047212 */ /* 0x000fc800078efcff */
[----:B------:R-:W-:Y:S02]  /*a540*/  PRMT R0, R4, 0x7610, R0 ;  /* 0x0000761004007816 */ /* 0x000fe40000000000 */
.L_x_1589:
[----:B------:R-:W-:Y:S05]  /*a550*/  BSYNC B0 ;  /* 0x0000000000007941 */ /* 0x000fea0003800000 */
.L_x_1588:
[----:B------:R0:W-:Y:S01]  /*a560*/  STG.E.U8 [R2.64], R0 ;  /* 0x0000000002007986 */ /* 0x0001e2000c101124 */
[----:B------:R-:W-:Y:S05]  /*a570*/  BRA `(.L_x_1565) ;  /* 0x0000031000007947 */ /* 0x000fea0003800000 */
.L_x_1582:
        /* <DEDUP_REMOVED lines=22> */
.L_x_1564:
        /* <DEDUP_REMOVED lines=20> */
.L_x_1592:
[----:B------:R-:W-:-:S06]  /*a820*/  HADD2.F32 R4, -RZ, R25.H0_H0 ;  /* 0x20000019ff047230 */ /* 0x000fcc0000004100 */
[----:B------:R-:W0:Y:S02]  /*a830*/  F2I.U64.TRUNC R4, R4 ;  /* 0x0000000400047311 */ /* 0x000e24000020d800 */
[----:B0-----:R0:W-:Y:S01]  /*a840*/  STG.E.64 [R2.64], R4 ;  /* 0x0000000402007986 */ /* 0x0011e2000c101b24 */
[----:B------:R-:W-:Y:S05]  /*a850*/  BRA `(.L_x_1565) ;  /* 0x0000003000007947 */ /* 0x000fea0003800000 */
.L_x_1591:
[----:B------:R-:W-:-:S06]  /*a860*/  HADD2.F32 R25, -RZ, R25.H0_H0 ;  /* 0x20000019ff197230 */ /* 0x000fcc0000004100 */
[----:B------:R-:W0:Y:S02]  /*a870*/  F2I.FTZ.U32.TRUNC.NTZ R25, R25 ;  /* 0x0000001900197305 */ /* 0x000e24000021f000 */
[----:B0-----:R0:W-:Y:S02]  /*a880*/  STG.E [R2.64], R25 ;  /* 0x0000001902007986 */ /* 0x0011e4000c101924 */
.L_x_1565:
        /* <DEDUP_REMOVED lines=23> */
.L_x_1596:
[----:B------:R-:W-:-:S06]  /*aa00*/  HADD2.F32 R5, -RZ, R24.H0_H0 ;  /* 0x20000018ff057230 */ /* 0x000fcc0000004100 */
[----:B------:R-:W0:Y:S02]  /*aa10*/  F2I.S64.TRUNC R4, R5 ;  /* 0x0000000500047311 */ /* 0x000e24000020d900 */
[----:B0-----:R0:W-:Y:S01]  /*aa20*/  STG.E.U8 [R2.64], R4 ;  /* 0x0000000402007986 */ /* 0x0011e2000c101124 */
[----:B------:R-:W-:Y:S05]  /*aa30*/  BRA `(.L_x_1598) ;  /* 0x00000e4000007947 */ /* 0x000fea0003800000 */
.L_x_1595:
        /* <DEDUP_REMOVED lines=10> */
.L_x_1600:
[----:B------:R-:W-:-:S04]  /*aae0*/  HADD2.F32 R24, -RZ, R24.H0_H0 ;  /* 0x20000018ff187230 */ /* 0x000fc80000004100 */
[----:B------:R-:W0:Y:S02]  /*aaf0*/  F2I.FTZ.TRUNC.NTZ R5, R24 ;  /* 0x0000001800057305 */ /* 0x000e24000021f100 */
[----:B0-----:R0:W-:Y:S01]  /*ab00*/  STG.E [R2.64], R5 ;  /* 0x0000000502007986 */ /* 0x0011e2000c101924 */
[----:B------:R-:W-:Y:S05]  /*ab10*/  BRA `(.L_x_1598) ;  /* 0x00000d6000007947 */ /* 0x000fea0003800000 */
.L_x_1599:
[----:B------:R-:W-:-:S04]  /*ab20*/  HADD2.F32 R24, -RZ, R24.H0_H0 ;  /* 0x20000018ff187230 */ /* 0x000fc80000004100 */
[----:B------:R-:W0:Y:S02]  /*ab30*/  F2I.FTZ.TRUNC.NTZ R5, R24 ;  /* 0x0000001800057305 */ /* 0x000e24000021f100 */
[----:B0-----:R0:W-:Y:S01]  /*ab40*/  STG.E.U16 [R2.64], R5 ;  /* 0x0000000502007986 */ /* 0x0011e2000c101524 */
[----:B------:R-:W-:Y:S05]  /*ab50*/  BRA `(.L_x_1598) ;  /* 0x00000d2000007947 */ /* 0x000fea0003800000 */
.L_x_1594:
        /* <DEDUP_REMOVED lines=9> */
.L_x_1602:
[----:B------:R0:W-:Y:S01]  /*abf0*/  STG.E.U16 [R2.64], R24 ;  /* 0x0000001802007986 */ /* 0x0001e2000c101524 */
[----:B------:R-:W-:Y:S05]  /*ac00*/  BRA `(.L_x_1598) ;  /* 0x00000c7000007947 */ /* 0x000fea0003800000 */
.L_x_1601:
        /* <DEDUP_REMOVED lines=10> */
.L_x_1604:
[----:B------:R-:W-:-:S05]  /*acb0*/  HADD2.F32 R0, -RZ, R24.H0_H0 ;  /* 0x20000018ff007230 */ /* 0x000fca0000004100 */
[----:B------:R-:W-:-:S04]  /*acc0*/  F2FP.PACK_AB R0, RZ, R0 ;  /* 0x00000000ff00723e */ /* 0x000fc800000000ff */
[----:B------:R-:W-:-:S05]  /*acd0*/  PRMT R0, R0, 0x5410, RZ ;  /* 0x0000541000007816 */ /* 0x000fca00000000ff */
[----:B------:R0:W-:Y:S01]  /*ace0*/  STG.E [R2.64], R0 ;  /* 0x0000000002007986 */ /* 0x0001e2000c101924 */
[----:B------:R-:W-:Y:S05]  /*acf0*/  BRA `(.L_x_1598) ;  /* 0x00000b8000007947 */ /* 0x000fea0003800000 */
.L_x_1603:
[----:B------:R-:W-:-:S05]  /*ad00*/  HADD2.F32 R4, -RZ, R24.H0_H0 ;  /* 0x20000018ff047230 */ /* 0x000fca0000004100 */
[----:B------:R-:W-:-:S06]  /*ad10*/  FMUL.FTZ R4, R4, 1 ;  /* 0x3f80000004047820 */ /* 0x000fcc0000410000 */
[----:B------:R-:W0:Y:S02]  /*ad20*/  F2F.F64.F32 R4, R4 ;  /* 0x0000000400047310 */ /* 0x000e240000201800 */
[----:B0-----:R0:W-:Y:S01]  /*ad30*/  STG.E.64 [R2.64], R4 ;  /* 0x0000000402007986 */ /* 0x0011e2000c101b24 */
[----:B------:R-:W-:Y:S05]  /*ad40*/  BRA `(.L_x_1598) ;  /* 0x00000b3000007947 */ /* 0x000fea0003800000 */
.L_x_1593:
        /* <DEDUP_REMOVED lines=13> */
.L_x_1607:
[----:B------:R-:W-:Y:S01]  /*ae20*/  HADD2.F32 R24, -RZ, R24.H0_H0 ;  /* 0x20000018ff187230 */ /* 0x000fe20000004100 */
[----:B------:R-:W-:-:S04]  /*ae30*/  CS2R R6, SRZ ;  /* 0x0000000000067805 */ /* 0x000fc8000001ff00 */
[----:B------:R-:W-:-:S06]  /*ae40*/  FMUL.FTZ R4, R24, 1 ;  /* 0x3f80000018047820 */ /* 0x000fcc0000410000 */
[----:B------:R-:W0:Y:S02]  /*ae50*/  F2F.F64.F32 R4, R4 ;  /* 0x0000000400047310 */ /* 0x000e240000201800 */
[----:B0-----:R0:W-:Y:S01]  /*ae60*/  STG.E.128 [R2.64], R4 ;  /* 0x0000000402007986 */ /* 0x0011e2000c101d24 */
[----:B------:R-:W-:Y:S05]  /*ae70*/  BRA `(.L_x_1598) ;  /* 0x00000a0000007947 */ /* 0x000fea0003800000 */
.L_x_1606:
        /* <DEDUP_REMOVED lines=21> */
.L_x_1611:
[----:B------:R-:W-:Y:S05]  /*afd0*/  BSYNC B0 ;  /* 0x0000000000007941 */ /* 0x000fea0003800000 */
.L_x_1610:
[----:B------:R-:W-:-:S05]  /*afe0*/  LOP3.LUT R5, R0, R5, RZ, 0xfc, !PT ;  /* 0x0000000500057212 */ /* 0x000fca00078efcff */
[----:B------:R0:W-:Y:S01]  /*aff0*/  STG.E.U8 [R2.64], R5 ;  /* 0x0000000502007986 */ /* 0x0001e2000c101124 */
[----:B------:R-:W-:Y:S05]  /*b000*/  BRA `(.L_x_1598) ;  /* 0x0000087000007947 */ /* 0x000fea0003800000 */
.L_x_1609:
        /* <DEDUP_REMOVED lines=13> */
.L_x_1613:
[----:B------:R-:W-:Y:S01]  /*b0e0*/  IMAD.MOV.U32 R0, RZ, RZ, 0x7f ;  /* 0x0000007fff007424 */ /* 0x000fe200078e00ff */
[----:B------:R-:W-:-:S04]  /*b0f0*/  ISETP.GT.U32.AND P0, PT, R4, 0x7f800000, PT ;  /* 0x7f8000000400780c */ /* 0x000fc80003f04070 */
[----:B------:R-:W-:-:S04]  /*b100*/  SEL R0, R0, 0x7c, P0 ;  /* 0x0000007c00007807 */ /* 0x000fc80000000000 */
.L_x_1614:
[----:B------:R-:W-:Y:S05]  /*b110*/  BSYNC B0 ;  /* 0x0000000000007941 */ /* 0x000fea0003800000 */
.L_x_1612:
[----:B------:R-:W-:-:S04]  /*b120*/  LOP3.LUT R4, R5, 0x80000000, RZ, 0xc0, !PT ;  /* 0x8000000005047812 */ /* 0x000fc800078ec0ff */
[----:B------:R-:W-:-:S04]  /*b130*/  SHF.R.U32.HI R5, RZ, 0x18, R4 ;  /* 0x00000018ff057819 */ /* 0x000fc80000011604 */
[----:B------:R-:W-:-:S05]  /*b140*/  LOP3.LUT R5, R0, R5, RZ, 0xfc, !PT ;  /* 0x0000000500057212 */ /* 0x000fca00078efcff */
[----:B------:R0:W-:Y:S01]  /*b150*/  STG.E.U8 [R2.64], R5 ;  /* 0x0000000502007986 */ /* 0x0001e2000c101124 */
[----:B------:R-:W-:Y:S05]  /*b160*/  BRA `(.L_x_1598) ;  /* 0x0000071000007947 */ /* 0x000fea0003800000 */
.L_x_1608:
[----:B------:R-:W-:-:S05]  /*b170*/  HADD2.F32 R0, -RZ, R24.H0_H0 ;  /* 0x20000018ff007230 */ /* 0x000fca0000004100 */
[----:B------:R-:W-:-:S05]  /*b180*/  F2FP.BF16.PACK_AB R0, RZ, R0 ;  /* 0x00000000ff00723e */ /* 0x000fca00000010ff */
[----:B------:R0:W-:Y:S01]  /*b190*/  STG.E.U16 [R2.64], R0 ;  /* 0x0000000002007986 */ /* 0x0001e2000c101524 */
[----:B------:R-:W-:Y:S05]  /*b1a0*/  BRA `(.L_x_1598) ;  /* 0x000006d000007947 */ /* 0x000fea0003800000 */
.L_x_1605:
        /* <DEDUP_REMOVED lines=12> */
.L_x_1617:
        /* <DEDUP_REMOVED lines=17> */
.L_x_1620:
[----:B------:R-:W-:-:S04]  /*b380*/  LOP3.LUT R0, R7, 0x80000000, RZ, 0xc0, !PT ;  /* 0x8000000007007812 */ /* 0x000fc800078ec0ff */
[----:B------:R-:W-:-:S04]  /*b390*/  SHF.R.U32.HI R5, RZ, 0x18, R0 ;  /* 0x00000018ff057819 */ /* 0x000fc80000011600 */
[----:B------:R-:W-:-:S04]  /*b3a0*/  LOP3.LUT R4, R4, R5, RZ, 0xfc, !PT ;  /* 0x0000000504047212 */ /* 0x000fc800078efcff */
[----:B------:R-:W-:Y:S02]  /*b3b0*/  PRMT R0, R4, 0x7610, R0 ;  /* 0x0000761004007816 */ /* 0x000fe40000000000 */
.L_x_1619:
[----:B------:R-:W-:Y:S05]  /*b3c0*/  BSYNC B0 ;  /* 0x0000000000007941 */ /* 0x000fea0003800000 */
.L_x_1618:
[----:B------:R0:W-:Y:S01]  /*b3d0*/  STG.E.U8 [R2.64], R0 ;  /* 0x0000000002007986 */ /* 0x0001e2000c101124 */
[----:B------:R-:W-:Y:S05]  /*b3e0*/  BRA `(.L_x_1598) ;  /* 0x0000049000007947 */ /* 0x000fea0003800000 */
.L_x_1616:
        /* <DEDUP_REMOVED lines=17> */
.L_x_1623:
[----:B------:R-:W-:-:S04]  /*b500*/  LOP3.LUT R0, R7, 0x80000000, RZ, 0xc0, !PT ;  /* 0x8000000007007812 */ /* 0x000fc800078ec0ff */
[----:B------:R-:W-:-:S04]  /*b510*/  SHF.R.U32.HI R5, RZ, 0x18, R0 ;  /* 0x00000018ff057819 */ /* 0x000fc80000011600 */
[----:B------:R-:W-:-:S04]  /*b520*/  LOP3.LUT R4, R4, R5, RZ, 0xfc, !PT ;  /* 0x0000000504047212 */ /* 0x000fc800078efcff */
[----:B------:R-:W-:Y:S02]  /*b530*/  PRMT R0, R4, 0x7610, R0 ;  /* 0x0000761004007816 */ /* 0x000fe40000000000 */
.L_x_1622:
[----:B------:R-:W-:Y:S05]  /*b540*/  BSYNC B0 ;  /* 0x0000000000007941 */ /* 0x000fea0003800000 */
.L_x_1621:
[----:B------:R0:W-:Y:S01]  /*b550*/  STG.E.U8 [R2.64], R0 ;  /* 0x0000000002007986 */ /* 0x0001e2000c101124 */
[----:B------:R-:W-:Y:S05]  /*b560*/  BRA `(.L_x_1598) ;  /* 0x0000031000007947 */ /* 0x000fea0003800000 */
.L_x_1615:
[----:B------:R-:W-:-:S13]  /*b570*/  ISETP.NE.AND P0, PT, R0, 0x1c, PT ;  /* 0x0000001c0000780c */ /* 0x000fda0003f05270 */
[----:B------:R-:W-:Y:S05]  /*b580*/  @!P0 BRA `(.L_x_1624) ;  /* 0x000002c000008947 */ /* 0x000fea0003800000 */
[----:B------:R-:W-:-:S13]  /*b590*/  ISETP.NE.AND P0, PT, R0, 0x1d, PT ;  /* 0x0000001d0000780c */ /* 0x000fda0003f05270 */
[----:B------:R-:W-:Y:S05]  /*b5a0*/  @!P0 BRA `(.L_x_1625) ;  /* 0x0000026000008947 */ /* 0x000fea0003800000 */
[----:B------:R-:W-:-:S13]  /*b5b0*/  ISETP.NE.AND P0, PT, R0, 0x2c, PT ;  /* 0x0000002c0000780c */ /* 0x000fda0003f05270 */
[----:B------:R-:W-:Y:S05]  /*b5c0*/  @P0 BRA `(.L_x_1597) ;  /* 0x0000010000000947 */ /* 0x000fea0003800000 */
[----:B------:R-:W-:Y:S01]  /*b5d0*/  HADD2.F32 R5, -RZ, R24.H0_H0 ;  /* 0x20000018ff057230 */ /* 0x000fe20000004100 */
[----:B------:R-:W-:-:S04]  /*b5e0*/  PLOP3.LUT P0, PT, PT, PT, PT, 0x80, 0x0 ;  /* 0x000000000000781c */ /* 0x000fc80003f0f070 */
        /* <DEDUP_REMOVED lines=14> */
.L_x_1597:
        /* <DEDUP_REMOVED lines=20> */
.L_x_1625:
[----:B------:R-:W-:-:S06]  /*b810*/  HADD2.F32 R4, -RZ, R24.H0_H0 ;  /* 0x20000018ff047230 */ /* 0x000fcc0000004100 */
[----:B------:R-:W0:Y:S02]  /*b820*/  F2I.U64.TRUNC R4, R4 ;  /* 0x0000000400047311 */ /* 0x000e24000020d800 */
[----:B0-----:R0:W-:Y:S01]  /*b830*/  STG.E.64 [R2.64], R4 ;  /* 0x0000000402007986 */ /* 0x0011e2000c101b24 */
[----:B------:R-:W-:Y:S05]  /*b840*/  BRA `(.L_x_1598) ;  /* 0x0000003000007947 */ /* 0x000fea0003800000 */
.L_x_1624:
[----:B------:R-:W-:-:S04]  /*b850*/  HADD2.F32 R24, -RZ, R24.H0_H0 ;  /* 0x20000018ff187230 */ /* 0x000fc80000004100 */
[----:B------:R-:W0:Y:S02]  /*b860*/  F2I.FTZ.U32.TRUNC.NTZ R5, R24 ;  /* 0x0000001800057305 */ /* 0x000e24000021f000 */
[----:B0-----:R0:W-:Y:S02]  /*b870*/  STG.E [R2.64], R5 ;  /* 0x0000000502007986 */ /* 0x0011e4000c101924 */
.L_x_1598:
[----:B------:R-:W-:Y:S02]  /*b880*/  IADD3 R17, R17, 0x80, RZ ;  /* 0x0000008011117810 */ /* 0x000fe40007ffe0ff */
.L_x_1559:
[----:B------:R-:W-:Y:S05]  /*b890*/  BSYNC B6 ;  /* 0x0000000000067941 */ /* 0x000fea0003800000 */
.L_x_1558:
        /* <DEDUP_REMOVED lines=19> */
[----:B0-----:R-:W-:Y:S01]  /*b9d0*/  STG.E.U8 [R2.64], R23 ;  /* 0x0000001702007986 */ /* 0x001fe2000c101124 */
[----:B------:R-:W-:Y:S05]  /*b9e0*/  EXIT ;  /* 0x000000000000794d */ /* 0x000fea0003800000 */
.L_x_1629:
[----:B------:R-:W-:-:S06]  /*b9f0*/  HADD2.F32 R5, -RZ, R23.H0_H0 ;  /* 0x20000017ff057230 */ /* 0x000fcc0000004100 */
[----:B------:R-:W0:Y:S02]  /*ba00*/  F2I.S64.TRUNC R4, R5 ;  /* 0x0000000500047311 */ /* 0x000e24000020d900 */
[----:B0-----:R-:W-:Y:S01]  /*ba10*/  STG.E.U8 [R2.64], R4 ;  /* 0x0000000402007986 */ /* 0x001fe2000c101124 */
[----:B------:R-:W-:Y:S05]  /*ba20*/  EXIT ;  /* 0x000000000000794d */ /* 0x000fea0003800000 */
.L_x_1628:
        /* <DEDUP_REMOVED lines=10> */
.L_x_1632:
[----:B------:R-:W-:-:S06]  /*bad0*/  HADD2.F32 R23, -RZ, R23.H0_H0 ;  /* 0x20000017ff177230 */ /* 0x000fcc0000004100 */
[----:B------:R-:W0:Y:S02]  /*bae0*/  F2I.FTZ.TRUNC.NTZ R23, R23 ;  /* 0x0000001700177305 */ /* 0x000e24000021f100 */
[----:B0-----:R-:W-:Y:S01]  /*baf0*/  STG.E [R2.64], R23 ;  /* 0x0000001702007986 */ /* 0x001fe2000c101924 */
[----:B------:R-:W-:Y:S05]  /*bb00*/  EXIT ;  /* 0x000000000000794d */ /* 0x000fea0003800000 */
.L_x_1631:
[----:B------:R-:W-:-:S06]  /*bb10*/  HADD2.F32 R23, -RZ, R23.H0_H0 ;  /* 0x20000017ff177230 */ /* 0x000fcc0000004100 */
[----:B------:R-:W0:Y:S02]  /*bb20*/  F2I.FTZ.TRUNC.NTZ R23, R23 ;  /* 0x0000001700177305 */ /* 0x000e24000021f100 */
[----:B0-----:R-:W-:Y:S01]  /*bb30*/  STG.E.U16 [R2.64], R23 ;  /* 0x0000001702007986 */ /* 0x001fe2000c101524 */
[----:B------:R-:W-:Y:S05]  /*bb40*/  EXIT ;  /* 0x000000000000794d */ /* 0x000fea0003800000 */
.L_x_1627:
        /* <DEDUP_REMOVED lines=9> */
.L_x_1634:
[----:B------:R-:W-:Y:S01]  /*bbe0*/  STG.E.U16 [R2.64], R23 ;  /* 0x0000001702007986 */ /* 0x000fe2000c101524 */
[----:B------:R-:W-:Y:S05]  /*bbf0*/  EXIT ;  /* 0x000000000000794d */ /* 0x000fea0003800000 */
.L_x_1633:
        /* <DEDUP_REMOVED lines=10> */
.L_x_1636:
[----:B------:R-:W-:-:S05]  /*bca0*/  HADD2.F32 R0, -RZ, R23.H0_H0 ;  /* 0x20000017ff007230 */ /* 0x000fca0000004100 */
[----:B------:R-:W-:-:S04]  /*bcb0*/  F2FP.PACK_AB R0, RZ, R0 ;  /* 0x00000000ff00723e */ /* 0x000fc800000000ff */
[----:B------:R-:W-:-:S05]  /*bcc0*/  PRMT R0, R0, 0x5410, RZ ;  /* 0x0000541000007816 */ /* 0x000fca00000000ff */
[----:B------:R-:W-:Y:S01]  /*bcd0*/  STG.E [R2.64], R0 ;  /* 0x0000000002007986 */ /* 0x000fe2000c101924 */
[----:B------:R-:W-:Y:S05]  /*bce0*/  EXIT ;  /* 0x000000000000794d */ /* 0x000fea0003800000 */
.L_x_1635:
[----:B------:R-:W-:-:S05]  /*bcf0*/  HADD2.F32 R4, -RZ, R23.H0_H0 ;  /* 0x20000017ff047230 */ /* 0x000fca0000004100 */
[----:B------:R-:W-:-:S06]  /*bd00*/  FMUL.FTZ R4, R4, 1 ;  /* 0x3f80000004047820 */ /* 0x000fcc0000410000 */
[----:B------:R-:W0:Y:S02]  /*bd10*/  F2F.F64.F32 R4, R4 ;  /* 0x0000000400047310 */ /* 0x000e240000201800 */
[----:B0-----:R-:W-:Y:S01]  /*bd20*/  STG.E.64 [R2.64], R4 ;  /* 0x0000000402007986 */ /* 0x001fe2000c101b24 */
[----:B------:R-:W-:Y:S05]  /*bd30*/  EXIT ;  /* 0x000000000000794d */ /* 0x000fea0003800000 */
.L_x_1626:
        /* <DEDUP_REMOVED lines=13> */
.L_x_1639:
[----:B------:R-:W-:Y:S01]  /*be10*/  HADD2.F32 R23, -RZ, R23.H0_H0 ;  /* 0x20000017ff177230 */ /* 0x000fe20000004100 */
[----:B------:R-:W-:-:S04]  /*be20*/  CS2R R6, SRZ ;  /* 0x0000000000067805 */ /* 0x000fc8000001ff00 */
[----:B------:R-:W-:-:S06]  /*be30*/  FMUL.FTZ R4, R23, 1 ;  /* 0x3f80000017047820 */ /* 0x000fcc0000410000 */
[----:B------:R-:W0:Y:S02]  /*be40*/  F2F.F64.F32 R4, R4 ;  /* 0x0000000400047310 */ /* 0x000e240000201800 */
[----:B0-----:R-:W-:Y:S01]  /*be50*/  STG.E.128 [R2.64], R4 ;  /* 0x0000000402007986 */ /* 0x001fe2000c101d24 */
[----:B------:R-:W-:Y:S05]  /*be60*/  EXIT ;  /* 0x000000000000794d */ /* 0x000fea0003800000 */
.L_x_1638:
        /* <DEDUP_REMOVED lines=21> */
.L_x_1643:
[----:B------:R-:W-:Y:S05]  /*bfc0*/  BSYNC B0 ;  /* 0x0000000000007941 */ /* 0x000fea0003800000 */
.L_x_1642:
[----:B------:R-:W-:-:S05]  /*bfd0*/  LOP3.LUT R5, R0, R5, RZ, 0xfc, !PT ;  /* 0x0000000500057212 */ /* 0x000fca00078efcff */
[----:B------:R-:W-:Y:S01]  /*bfe0*/  STG.E.U8 [R2.64], R5 ;  /* 0x0000000502007986 */ /* 0x000fe2000c101124 */
[----:B------:R-:W-:Y:S05]  /*bff0*/  EXIT ;  /* 0x000000000000794d */ /* 0x000fea0003800000 */
.L_x_1641:
        /* <DEDUP_REMOVED lines=13> */
.L_x_1645:
[----:B------:R-:W-:Y:S01]  /*c0d0*/  IMAD.MOV.U32 R0, RZ, RZ, 0x7f ;  /* 0x0000007fff007424 */ /* 0x000fe200078e00ff */
[----:B------:R-:W-:-:S04]  /*c0e0*/  ISETP.GT.U32.AND P0, PT, R4, 0x7f800000, PT ;  /* 0x7f8000000400780c */ /* 0x000fc80003f04070 */
[----:B------:R-:W-:-:S04]  /*c0f0*/  SEL R0, R0, 0x7c, P0 ;  /* 0x0000007c00007807 */ /* 0x000fc80000000000 */
.L_x_1646:
[----:B------:R-:W-:Y:S05]  /*c100*/  BSYNC B0 ;  /* 0x0000000000007941 */ /* 0x000fea0003800000 */
.L_x_1644:
[----:B------:R-:W-:-:S04]  /*c110*/  LOP3.LUT R4, R23, 0x80000000, RZ, 0xc0, !PT ;  /* 0x8000000017047812 */ /* 0x000fc800078ec0ff */
[----:B------:R-:W-:-:S04]  /*c120*/  SHF.R.U32.HI R5, RZ, 0x18, R4 ;  /* 0x00000018ff057819 */ /* 0x000fc80000011604 */
[----:B------:R-:W-:-:S05]  /*c130*/  LOP3.LUT R5, R0, R5, RZ, 0xfc, !PT ;  /* 0x0000000500057212 */ /* 0x000fca00078efcff */
[----:B------:R-:W-:Y:S01]  /*c140*/  STG.E.U8 [R2.64], R5 ;  /* 0x0000000502007986 */ /* 0x000fe2000c101124 */
[----:B------:R-:W-:Y:S05]  /*c150*/  EXIT ;  /* 0x000000000000794d */ /* 0x000fea0003800000 */
.L_x_1640:
[----:B------:R-:W-:-:S05]  /*c160*/  HADD2.F32 R0, -RZ, R23.H0_H0 ;  /* 0x20000017ff007230 */ /* 0x000fca0000004100 */
[----:B------:R-:W-:-:S05]  /*c170*/  F2FP.BF16.PACK_AB R0, RZ, R0 ;  /* 0x00000000ff00723e */ /* 0x000fca00000010ff */
[----:B------:R-:W-:Y:S01]  /*c180*/  STG.E.U16 [R2.64], R0 ;  /* 0x0000000002007986 */ /* 0x000fe2000c101524 */
[----:B------:R-:W-:Y:S05]  /*c190*/  EXIT ;  /* 0x000000000000794d */ /* 0x000fea0003800000 */
.L_x_1637:
        /* <DEDUP_REMOVED lines=12> */
.L_x_1649:
        /* <DEDUP_REMOVED lines=17> */
.L_x_1652:
[----:B------:R-:W-:-:S04]  /*c370*/  LOP3.LUT R0, R23, 0x80000000, RZ, 0xc0, !PT ;  /* 0x8000000017007812 */ /* 0x000fc800078ec0ff */
[----:B------:R-:W-:-:S04]  /*c380*/  SHF.R.U32.HI R5, RZ, 0x18, R0 ;  /* 0x00000018ff057819 */ /* 0x000fc80000011600 */
[----:B------:R-:W-:-:S04]  /*c390*/  LOP3.LUT R4, R4, R5, RZ, 0xfc, !PT ;  /* 0x0000000504047212 */ /* 0x000fc800078efcff */
[----:B------:R-:W-:Y:S02]  /*c3a0*/  PRMT R0, R4, 0x7610, R0 ;  /* 0x0000761004007816 */ /* 0x000fe40000000000 */
.L_x_1651:
[----:B------:R-:W-:Y:S05]  /*c3b0*/  BSYNC B0 ;  /* 0x0000000000007941 */ /* 0x000fea0003800000 */
.L_x_1650:
[----:B------:R-:W-:Y:S01]  /*c3c0*/  STG.E.U8 [R2.64], R0 ;  /* 0x0000000002007986 */ /* 0x000fe2000c101124 */
[----:B------:R-:W-:Y:S05]  /*c3d0*/  EXIT ;  /* 0x000000000000794d */ /* 0x000fea0003800000 */
.L_x_1648:
        /* <DEDUP_REMOVED lines=17> */
.L_x_1655:
[----:B------:R-:W-:-:S04]  /*c4f0*/  LOP3.LUT R0, R23, 0x80000000, RZ, 0xc0, !PT ;  /* 0x8000000017007812 */ /* 0x000fc800078ec0ff */
[----:B------:R-:W-:-:S04]  /*c500*/  SHF.R.U32.HI R5, RZ, 0x18, R0 ;  /* 0x00000018ff057819 */ /* 0x000fc80000011600 */
[----:B------:R-:W-:-:S04]  /*c510*/  LOP3.LUT R4, R4, R5, RZ, 0xfc, !PT ;  /* 0x0000000504047212 */ /* 0x000fc800078efcff */
[----:B------:R-:W-:Y:S02]  /*c520*/  PRMT R0, R4, 0x7610, R0 ;  /* 0x0000761004007816 */ /* 0x000fe40000000000 */
.L_x_1654:
[----:B------:R-:W-:Y:S05]  /*c530*/  BSYNC B0 ;  /* 0x0000000000007941 */ /* 0x000fea0003800000 */
.L_x_1653:
[----:B------:R-:W-:Y:S01]  /*c540*/  STG.E.U8 [R2.64], R0 ;  /* 0x0000000002007986 */ /* 0x000fe2000c101124 */
[----:B------:R-:W-:Y:S05]  /*c550*/  EXIT ;  /* 0x000000000000794d */ /* 0x000fea0003800000 */
.L_x_1647:
        /* <DEDUP_REMOVED lines=22> */
.L_x_1630:
        /* <DEDUP_REMOVED lines=20> */
.L_x_1657:
[----:B------:R-:W-:-:S06]  /*c800*/  HADD2.F32 R4, -RZ, R23.H0_H0 ;  /* 0x20000017ff047230 */ /* 0x000fcc0000004100 */
[----:B------:R-:W0:Y:S02]  /*c810*/  F2I.U64.TRUNC R4, R4 ;  /* 0x0000000400047311 */ /* 0x000e24000020d800 */
[----:B0-----:R-:W-:Y:S01]  /*c820*/  STG.E.64 [R2.64], R4 ;  /* 0x0000000402007986 */ /* 0x001fe2000c101b24 */
[----:B------:R-:W-:Y:S05]  /*c830*/  EXIT ;  /* 0x000000000000794d */ /* 0x000fea0003800000 */
.L_x_1656:
[----:B------:R-:W-:-:S06]  /*c840*/  HADD2.F32 R23, -RZ, R23.H0_H0 ;  /* 0x20000017ff177230 */ /* 0x000fcc0000004100 */
[----:B------:R-:W0:Y:S02]  /*c850*/  F2I.FTZ.U32.TRUNC.NTZ R23, R23 ;  /* 0x0000001700177305 */ /* 0x000e24000021f000 */
[----:B0-----:R-:W-:Y:S01]  /*c860*/  STG.E [R2.64], R23 ;  /* 0x0000001702007986 */ /* 0x001fe2000c101924 */
[----:B------:R-:W-:Y:S05]  /*c870*/  EXIT ;  /* 0x000000000000794d */ /* 0x000fea0003800000 */
.L_x_1658:
        /* <DEDUP_REMOVED lines=16> */
.L_x_7598:


//--------------------- .text._ZN2at6native18elementwise_kernelILi128ELi4EZNS0_22gpu_kernel_impl_nocastIZZZNS0_44_GLOBAL__N__40a83637_7_Lerp_cu_1520ed90_301318lerp_scalar_kernelERNS_18TensorIteratorBaseERKN3c106ScalarEENKUlvE0_clEvENKUlvE1_clEvEUlNS6_4HalfESC_E_EEvS5_RKT_EUliE_EEviT1_ --------------------------
	.section	.text._ZN2at6native18elementwise_kernelILi128ELi4EZNS0_22gpu_kernel_impl_nocastIZZZNS0_44_GLOBAL__N__40a83637_7_Lerp_cu_1520ed90_301318lerp_scalar_kernelERNS_18TensorIteratorBaseERKN3c106ScalarEENKUlvE0_clEvENKUlvE1_clEvEUlNS6_4HalfESC_E_EEvS5_RKT_EUliE_EEviT1_,"ax",@progbits
	.sectioninfo	@"SHI_REGISTERS=13"
	.align	128
        .global         _ZN2at6native18elementwise_kernelILi128ELi4EZNS0_22gpu_kernel_impl_nocastIZZZNS0_44_GLOBAL__N__40a83637_7_Lerp_cu_1520ed90_301318lerp_scalar_kernelERNS_18TensorIteratorBaseERKN3c106ScalarEENKUlvE0_clEvENKUlvE1_clEvEUlNS6_4HalfESC_E_EEvS5_RKT_EUliE_EEviT1_
        .type           _ZN2at6native18elementwise_kernelILi128ELi4EZNS0_22gpu_kernel_impl_nocastIZZZNS0_44_GLOBAL__N__40a83637_7_Lerp_cu_1520ed90_301318lerp_scalar_kernelERNS_18TensorIteratorBaseERKN3c106ScalarEENKUlvE0_clEvENKUlvE1_clEvEUlNS6_4HalfESC_E_EEvS5_RKT_EUliE_EEviT1_,@function
        .size           _ZN2at6native18elementwise_kernelILi128ELi4EZNS0_22gpu_kernel_impl_nocastIZZZNS0_44_GLOBAL__N__40a83637_7_Lerp_cu_1520ed90_301318lerp_scalar_kernelERNS_18TensorIteratorBaseERKN3c106ScalarEENKUlvE0_clEvENKUlvE1_clEvEUlNS6_4HalfESC_E_EEvS5_RKT_EUliE_EEviT1_,(.L_x_7599 - _ZN2at6native18elementwise_kernelILi128ELi4EZNS0_22gpu_kernel_impl_nocastIZZZNS0_44_GLOBAL__N__40a83637_7_Lerp_cu_1520ed90_301318lerp_scalar_kernelERNS_18TensorIteratorBaseERKN3c106ScalarEENKUlvE0_clEvENKUlvE1_clEvEUlNS6_4HalfESC_E_EEvS5_RKT_EUliE_EEviT1_)
        .other          _ZN2at6native18elementwise_kernelILi128ELi4EZNS0_22gpu_kernel_impl_nocastIZZZNS0_44_GLOBAL__N__40a83637_7_Lerp_cu_1520ed90_301318lerp_scalar_kernelERNS_18TensorIteratorBaseERKN3c106ScalarEENKUlvE0_clEvENKUlvE1_clEvEUlNS6_4HalfESC_E_EEvS5_RKT_EUliE_EEviT1_,@"STO_CUDA_ENTRY STV_DEFAULT"
_ZN2at6native18elementwise_kernelILi128ELi4EZNS0_22gpu_kernel_impl_nocastIZZZNS0_44_GLOBAL__N__40a83637_7_Lerp_cu_1520ed90_301318lerp_scalar_kernelERNS_18TensorIteratorBaseERKN3c106ScalarEENKUlvE0_clEvENKUlvE1_clEvEUlNS6_4HalfESC_E_EEvS5_RKT_EUliE_EEviT1_:
.text._ZN2at6native18elementwise_kernelILi128ELi4EZNS0_22gpu_kernel_impl_nocastIZZZNS0_44_GLOBAL__N__40a83637_7_Lerp_cu_1520ed90_301318lerp_scalar_kernelERNS_18TensorIteratorBaseERKN3c106ScalarEENKUlvE0_clEvENKUlvE1_clEvEUlNS6_4HalfESC_E_EEvS5_RKT_EUliE_EEviT1_:
        /* <DEDUP_REMOVED lines=261> */
.L_x_1661:
        /* <DEDUP_REMOVED lines=10> */
[----:B--2---:R-:W-:-:S02]  /*10f0*/  HADD2.F32 R3, -RZ, R4.H0_H0 ;  /* 0x20000004ff037230 */ /* 0x004fc40000004100 */
[----:B---3--:R-:W-:-:S05]  /*1100*/  HADD2.F32 R8, -RZ, R6.H0_H0 ;  /* 0x20000006ff087230 */ /* 0x008fca0000004100 */
[----:B------:R-:W-:-:S04]  /*1110*/  FADD.FTZ R9, -R3, R8 ;  /* 0x0000000803097221 */ /* 0x000fc80000010100 */
[C---:B------:R-:W-:Y:S02]  /*1120*/  FFMA.FTZ R3, R9.reuse, c[0x0][0x3e0], R3 ;  /* 0x0000f80009037a23 */ /* 0x040fe40000010003 */
[----:B------:R-:W-:Y:S01]  /*1130*/  @P0 FFMA.FTZ R3, R9, -R10, R8 ;  /* 0x8000000a09030223 */ /* 0x000fe20000010008 */
[----:B------:R-:W-:-:S04]  /*1140*/  IADD3 R2, P0, R2, c[0x0][0x3c8], RZ ;  /* 0x0000f20002027a10 */ /* 0x000fc80007f1e0ff */
[----:B------:R-:W-:Y:S02]  /*1150*/  F2FP.PACK_AB R4, RZ, R3 ;  /* 0x00000003ff04723e */ /* 0x000fe400000000ff */
[----:B------:R-:W-:-:S05]  /*1160*/  IADD3.X R3, RZ, c[0x0][0x3cc], RZ, P0, !PT ;  /* 0x0000f300ff037a10 */ /* 0x000fca00007fe4ff */
[----:B------:R0:W-:Y:S02]  /*1170*/  STG.E.U16 [R2.64], R4 ;  /* 0x0000000402007986 */ /* 0x0001e4000c101504 */
.L_x_1660:
[----:B------:R-:W-:Y:S05]  /*1180*/  BSYNC B0 ;  /* 0x0000000000007941 */ /* 0x000fea0003800000 */
.L_x_1659:
[----:B------:R-:W-:Y:S01]  /*1190*/  ISETP.GE.AND P0, PT, R0, c[0x0][0x160], PT ;  /* 0x0000580000007a0c */ /* 0x000fe20003f06270 */
[----:B------:R-:W-:-:S12]  /*11a0*/  BSSY B0, `(.L_x_1662) ;  /* 0x0000224000007945 */ /* 0x000fd80003800000 */
[----:B------:R-:W-:Y:S05]  /*11b0*/  @P0 BRA `(.L_x_1663) ;  /* 0x0000222000000947 */ /* 0x000fea0003800000 */
[----:B------:R-:W-:Y:S01]  /*11c0*/  ISETP.NE.AND P0, PT, RZ, c[0x0][0x168], PT ;  /* 0x00005a00ff007a0c */ /* 0x000fe20003f05270 */
[----:B0-----:R-:W-:Y:S01]  /*11d0*/  HFMA2.MMA R4, -RZ, RZ, 0, 0 ;  /* 0x00000000ff047435 */ /* 0x001fe200000001ff */
        /* <DEDUP_REMOVED lines=251> */
.L_x_1664:
        /* <DEDUP_REMOVED lines=13> */
[----:B------:R-:W-:Y:S02]  /*2260*/  FFMA.FTZ R3, R9, c[0x0][0x3e0], R3 ;  /* 0x0000f80009037a23 */ /* 0x000fe40000010003 */
[----:B------:R-:W-:Y:S01]  /*2270*/  @P0 FFMA.FTZ R3, -R10, R9, R8 ;  /* 0x000000090a030223 */ /* 0x000fe20000010108 */
[----:B------:R-:W-:-:S04]  /*2280*/  IADD3 R2, P0, R2, c[0x0][0x3c8], RZ ;  /* 0x0000f20002027a10 */ /* 0x000fc80007f1e0ff */
[----:B------:R-:W-:Y:S02]  /*2290*/  F2FP.PACK_AB R4, RZ, R3 ;  /* 0x00000003ff04723e */ /* 0x000fe400000000ff */
[----:B------:R-:W-:Y:S02]  /*22a0*/  IADD3.X R3, RZ, c[0x0][0x3cc], RZ, P0, !PT ;  /* 0x0000f300ff037a10 */ /* 0x000fe400007fe4ff */
[----:B------:R-:W-:-:S03]  /*22b0*/  ISETP.GE.AND P0, PT, R0, c[0x0][0x160], PT ;  /* 0x0000580000007a0c */ /* 0x000fc60003f06270 */
[----:B------:R0:W-:Y:S10]  /*22c0*/  STG.E.U16 [R2.64], R4 ;  /* 0x0000000402007986 */ /* 0x0001f4000c101504 */
        /* <DEDUP_REMOVED lines=254> */
.L_x_1665:
        /* <DEDUP_REMOVED lines=17> */
[----:B------:R-:W-:-:S05]  /*33c0*/  IADD3.X R3, RZ, c[0x0][0x3cc], RZ, P0, !PT ;  /* 0x0000f300ff037a10 */ /* 0x000fca00007fe4ff */
[----:B------:R0:W-:Y:S02]  /*33d0*/  STG.E.U16 [R2.64], R4 ;  /* 0x0000000402007986 */ /* 0x0001e4000c101504 */
.L_x_1663:
[----:B------:R-:W-:Y:S05]  /*33e0*/  BSYNC B0 ;  /* 0x0000000000007941 */ /* 0x000fea0003800000 */
.L_x_1662:
[----:B------:R-:W-:-:S13]  /*33f0*/  ISETP.GE.AND P0, PT, R0, c[0x0][0x160], PT ;  /* 0x0000580000007a0c */ /* 0x000fda0003f06270 */
[----:B------:R-:W-:Y:S05]  /*3400*/  @P0 EXIT ;  /* 0x000000000000094d */ /* 0x000fea0003800000 */
        /* <DEDUP_REMOVED lines=253> */
.L_x_1666:
        /* <DEDUP_REMOVED lines=9> */
[----:B--2---:R-:W-:Y:S02]  /*4470*/  HADD2.F32 R0, -RZ, R4.H0_H0 ;  /* 0x20000004ff007230 */ /* 0x004fe40000004100 */
[----:B---3--:R-:W-:-:S05]  /*4480*/  HADD2.F32 R3, -RZ, R6.H0_H0 ;  /* 0x20000006ff037230 */ /* 0x008fca0000004100 */
[----:B------:R-:W-:-:S04]  /*4490*/  FADD.FTZ R8, -R0, R3 ;  /* 0x0000000300087221 */ /* 0x000fc80000010100 */
[----:B------:R-:W-:Y:S02]  /*44a0*/  FFMA.FTZ R0, R8, c[0x0][0x3e0], R0 ;  /* 0x0000f80008007a23 */ /* 0x000fe40000010000 */
[----:B------:R-:W-:Y:S01]  /*44b0*/  @P0 FFMA.FTZ R0, -R9, R8, R3 ;  /* 0x0000000809000223 */ /* 0x000fe20000010103 */
[----:B------:R-:W-:-:S04]  /*44c0*/  IADD3 R2, P0, R2, c[0x0][0x3c8], RZ ;  /* 0x0000f20002027a10 */ /* 0x000fc80007f1e0ff */
[----:B------:R-:W-:Y:S02]  /*44d0*/  F2FP.PACK_AB R0, RZ, R0 ;  /* 0x00000000ff00723e */ /* 0x000fe400000000ff */
[----:B------:R-:W-:-:S05]  /*44e0*/  IADD3.X R3, RZ, c[0x0][0x3cc], RZ, P0, !PT ;  /* 0x0000f300ff037a10 */ /* 0x000fca00007fe4ff */
[----:B------:R-:W-:Y:S01]  /*44f0*/  STG.E.U16 [R2.64], R0 ;  /* 0x0000000002007986 */ /* 0x000fe2000c101504 */
[----:B------:R-:W-:Y:S05]  /*4500*/  EXIT ;  /* 0x000000000000794d */ /* 0x000fea0003800000 */
.L_x_1667:
        /* <DEDUP_REMOVED lines=15> */
.L_x_7599:


//--------------------- .text._ZN2at6native27unrolled_elementwise_kernelIZZZNS0_44_GLOBAL__N__40a83637_7_Lerp_cu_1520ed90_301318lerp_scalar_kernelERNS_18TensorIteratorBaseERKN3c106ScalarEENKUlvE0_clEvENKUlvE1_clEvEUlNS5_4HalfESB_E_St5arrayIPcLm3EELi4E23TrivialOffsetCalculatorILi2EjESG_ILi1EjENS0_6memory15LoadWithoutCastENSJ_16StoreWithoutCastEEEviT_T0_T2_T3_T4_T5_ --------------------------
	.section	.text._ZN2at6native27unrolled_elementwise_kernelIZZZNS0_44_GLOBAL__N__40a83637_7_Lerp_cu_1520ed90_301318lerp_scalar_kernelERNS_18TensorIteratorBaseERKN3c106ScalarEENKUlvE0_clEvENKUlvE1_clEvEUlNS5_4HalfESB_E_St5arrayIPcLm3EELi4E23TrivialOffsetCalculatorILi2EjESG_ILi1EjENS0_6memory15LoadWithoutCastENSJ_16StoreWithoutCastEEEviT_T0_T2_T3_T4_T5_,"ax",@progbits
	.sectioninfo	@"SHI_REGISTERS=28"
	.align	128
        .global         _ZN2at6native27unrolled_elementwise_kernelIZZZNS0_44_GLOBAL__N__40a83637_7_Lerp_cu_1520ed90_301318lerp_scalar_kernelERNS_18TensorIteratorBaseERKN3c106ScalarEENKUlvE0_clEvENKUlvE1_clEvEUlNS5_4HalfESB_E_St5arrayIPcLm3EELi4E23TrivialOffsetCalculatorILi2EjESG_ILi1EjENS0_6memory15LoadWithoutCastENSJ_16StoreWithoutCastEEEviT_T0_T2_T3_T4_T5_
        .type           _ZN2at6native27unrolled_elementwise_kernelIZZZNS0_44_GLOBAL__N__40a83637_7_Lerp_cu_1520ed90_301318lerp_scalar_kernelERNS_18TensorIteratorBaseERKN3c106ScalarEENKUlvE0_clEvENKUlvE1_clEvEUlNS5_4HalfESB_E_St5arrayIPcLm3EELi4E23TrivialOffsetCalculatorILi2EjESG_ILi1EjENS0_6memory15LoadWithoutCastENSJ_16StoreWithoutCastEEEviT_T0_T2_T3_T4_T5_,@function
        .size           _ZN2at6native27unrolled_elementwise_kernelIZZZNS0_44_GLOBAL__N__40a83637_7_Lerp_cu_1520ed90_301318lerp_scalar_kernelERNS_18TensorIteratorBaseERKN3c106ScalarEENKUlvE0_clEvENKUlvE1_clEvEUlNS5_4HalfESB_E_St5arrayIPcLm3EELi4E23TrivialOffsetCalculatorILi2EjESG_ILi1EjENS0_6memory15LoadWithoutCastENSJ_16StoreWithoutCastEEEviT_T0_T2_T3_T4_T5_,(.L_x_7600 - _ZN2at6native27unrolled_elementwise_kernelIZZZNS0_44_GLOBAL__N__40a83637_7_Lerp_cu_1520ed90_301318lerp_scalar_kernelERNS_18TensorIteratorBaseERKN3c106ScalarEENKUlvE0_clEvENKUlvE1_clEvEUlNS5_4HalfESB_E_St5arrayIPcLm3EELi4E23TrivialOffsetCalculatorILi2EjESG_ILi1EjENS0_6memory15LoadWithoutCastENSJ_16StoreWithoutCastEEEviT_T0_T2_T3_T4_T5_)
        .other          _ZN2at6native27unrolled_elementwise_kernelIZZZNS0_44_GLOBAL__N__40a83637_7_Lerp_cu_1520ed90_301318lerp_scalar_kernelERNS_18TensorIteratorBaseERKN3c106ScalarEENKUlvE0_clEvENKUlvE1_clEvEUlNS5_4HalfESB_E_St5arrayIPcLm3EELi4E23TrivialOffsetCalculatorILi2EjESG_ILi1EjENS0_6memory15LoadWithoutCastENSJ_16StoreWithoutCastEEEviT_T0_T2_T3_T4_T5_,@"STO_CUDA_ENTRY STV_DEFAULT"
_ZN2at6native27unrolled_elementwise_kernelIZZZNS0_44_GLOBAL__N__40a83637_7_Lerp_cu_1520ed90_301318lerp_scalar_kernelERNS_18TensorIteratorBaseERKN3c106ScalarEENKUlvE0_clEvENKUlvE1_clEvEUlNS5_4HalfESB_E_St5arrayIPcLm3EELi4E23TrivialOffsetCalculatorILi2EjESG_ILi1EjENS0_6memory15LoadWithoutCastENSJ_16StoreWithoutCastEEEviT_T0_T2_T3_T4_T5_:
.text._ZN2at6native27unrolled_elementwise_kernelIZZZNS0_44_GLOBAL__N__40a83637_7_Lerp_cu_1520ed90_301318lerp_scalar_kernelERNS_18TensorIteratorBaseERKN3c106ScalarEENKUlvE0_clEvENKUlvE1_clEvEUlNS5_4HalfESB_E_St5arrayIPcLm3EELi4E23TrivialOffsetCalculatorILi2EjESG_ILi1EjENS0_6memory15LoadWithoutCastENSJ_16StoreWithoutCastEEEviT_T0_T2_T3_T4_T5_:
[----:B------:R-:W-:Y:S02]  /*0000*/  IMAD.MOV.U32 R1, RZ, RZ, c[0x0][0x28] ;  /* 0x00000a00ff017624 */ /* 0x000fe400078e00ff */
[----:B------:R-:W0:Y:S01]  /*0010*/  S2R R0, SR_CTAID.X ;  /* 0x0000000000007919 */ /* 0x000e220000002500 */
[----:B------:R-:W-:-:S03]  /*0020*/  IMAD.MOV.U32 R3, RZ, RZ, -0x200 ;  /* 0xfffffe00ff037424 */ /* 0x000fc600078e00ff */
[----:B------:R-:W1:Y:S01]  /*0030*/  S2R R9, SR_TID.X ;  /* 0x0000000000097919 */ /* 0x000e620000002100 */
[----:B------:R-:W-:Y:S01]  /*0040*/  ULDC.64 UR4, c[0x0][0x118] ;  /* 0x0000460000047ab9 */ /* 0x000fe20000000a00 */
[----:B------:R-:W-:Y:S02]  /*0050*/  PRMT R4, RZ, 0x7610, R4 ;  /* 0x00007610ff047816 */ /* 0x000fe40000000004 */
[----:B------:R-:W-:Y:S01]  /*0060*/  PRMT R5, RZ, 0x7610, R5 ;  /* 0x00007610ff057816 */ /* 0x000fe20000000005 */
[----:B0-----:R-:W-:Y:S01]  /*0070*/  IMAD R2, R0, R3, c[0x0][0x160] ;  /* 0x0000580000027624 */ /* 0x001fe200078e0203 */
[----:B-1----:R-:W-:-:S04]  /*0080*/  MOV R3, R9 ;  /* 0x0000000900037202 */ /* 0x002fc80000000f00 */
        /* <DEDUP_REMOVED lines=12> */
[----:B------:R-:W-:Y:S02]  /*0150*/  @!P1 IADD3 R9, R9, 0x80, RZ ;  /* 0x0000008009099810 */ /* 0x000fe40007ffe0ff */
[----:B------:R-:W-:-:S02]  /*0160*/  @!P1 MOV R11, 0x2 ;  /* 0x00000002000b9802 */ /* 0x000fc40000000f00 */
[----:B------:R-:W-:Y:S02]  /*0170*/  ISETP.GE.AND P3, PT, R9, R2, PT ;  /* 0x000000020900720c */ /* 0x000fe40003f66270 */
[----:B------:R-:W-:Y:S01]  /*0180*/  PRMT R7, RZ, 0x7610, R7 ;  /* 0x00007610ff077816 */ /* 0x000fe20000000007 */
[----:B------:R-:W-:-:S10]  /*0190*/  @!P1 IMAD.WIDE.U32 R16, R10, R11, c[0x0][0x180] ;  /* 0x000060000a109625 */ /* 0x000fd400078e000b */
[----:B------:R-:W-:Y:S01]  /*01a0*/  @!P3 IMAD R14, R0, 0x200, R9 ;  /* 0x00000200000eb824 */ /* 0x000fe200078e0209 */
[----:B------:R-:W-:Y:S01]  /*01b0*/  @!P3 IADD3 R9, R9, 0x80, RZ ;  /* 0x000000800909b810 */ /* 0x000fe20007ffe0ff */
[----:B------:R-:W-:Y:S01]  /*01c0*/  @!P3 IMAD.MOV.U32 R15, RZ, RZ, 0x2 ;  /* 0x00000002ff0fb424 */ /* 0x000fe200078e00ff */
[----:B------:R-:W-:Y:S01]  /*01d0*/  PRMT R6, RZ, 0x7610, R6 ;  /* 0x00007610ff067816 */ /* 0x000fe20000000006 */
[----:B------:R-:W-:Y:S01]  /*01e0*/  @!P1 IMAD.WIDE.U32 R10, R10, R11, c[0x0][0x188] ;  /* 0x000062000a0a9625 */ /* 0x000fe200078e000b */
[----:B------:R-:W-:Y:S01]  /*01f0*/  ISETP.GE.AND P2, PT, R9, R2, PT ;  /* 0x000000020900720c */ /* 0x000fe20003f46270 */
[----:B------:R1:W5:Y:S01]  /*0200*/  @!P1 LDG.E.U16 R5, [R16.64] ;  /* 0x0000000410059981 */ /* 0x000362000c1e1500 */
[----:B------:R-:W-:Y:S01]  /*0210*/  PRMT R8, RZ, 0x7610, R8 ;  /* 0x00007610ff087816 */ /* 0x000fe20000000008 */
[CC--:B------:R-:W-:Y:S02]  /*0220*/  @!P3 IMAD.WIDE.U32 R12, R14.reuse, R15.reuse, c[0x0][0x180] ;  /* 0x000060000e0cb625 */ /* 0x0c0fe400078e000f */
[----:B------:R2:W5:Y:S02]  /*0230*/  @!P1 LDG.E.U16 R4, [R10.64] ;  /* 0x000000040a049981 */ /* 0x000564000c1e1500 */
[----:B------:R-:W-:-:S02]  /*0240*/  @!P3 IMAD.WIDE.U32 R14, R14, R15, c[0x0][0x188] ;  /* 0x000062000e0eb625 */ /* 0x000fc400078e000f */
[----:B------:R3:W5:Y:S04]  /*0250*/  @!P3 LDG.E.U16 R6, [R12.64] ;  /* 0x000000040c06b981 */ /* 0x000768000c1e1500 */
[----:B------:R-:W-:Y:S01]  /*0260*/  @!P2 MOV R23, 0x2 ;  /* 0x000000020017a802 */ /* 0x000fe20000000f00 */
[--C-:B------:R-:W-:Y:S01]  /*0270*/  @!P2 IMAD R22, R0, 0x200, R9.reuse ;  /* 0x000002000016a824 */ /* 0x100fe200078e0209 */
[----:B------:R4:W5:Y:S01]  /*0280*/  @!P3 LDG.E.U16 R7, [R14.64] ;  /* 0x000000040e07b981 */ /* 0x000962000c1e1500 */
[C---:B--2---:R-:W-:Y:S02]  /*0290*/  IADD3 R11, R3.reuse, 0x100, RZ ;  /* 0x00000100030b7810 */ /* 0x044fe40007ffe0ff */
[----:B------:R-:W-:Y:S01]  /*02a0*/  PRMT R9, RZ, 0x7610, R9 ;  /* 0x00007610ff097816 */ /* 0x000fe20000000009 */
[----:B-1----:R-:W-:Y:S01]  /*02b0*/  @!P2 IMAD.WIDE.U32 R16, R22, R23, c[0x0][0x180] ;  /* 0x000060001610a625 */ /* 0x002fe200078e0017 */
[----:B---3--:R-:W-:-:S02]  /*02c0*/  IADD3 R13, R3, 0x180, RZ ;  /* 0x00000180030d7810 */ /* 0x008fc40007ffe0ff */
[----:B----4-:R-:W-:Y:S01]  /*02d0*/  IADD3 R15, R3, 0x80, RZ ;  /* 0x00000080030f7810 */ /* 0x010fe20007ffe0ff */
[----:B------:R-:W-:Y:S01]  /*02e0*/  @!P2 IMAD.WIDE.U32 R22, R22, R23, c[0x0][0x188] ;  /* 0x000062001616a625 */ /* 0x000fe200078e0017 */
[----:B------:R-:W-:Y:S01]  /*02f0*/  @!P0 LEA R10, R0, R3, 0x9 ;  /* 0x00000003000a8211 */ /* 0x000fe200078e48ff */
[----:B------:R-:W-:Y:S01]  /*0300*/  BSSY B0, `(.L_x_1668) ;  /* 0x0000014000007945 */ /* 0x000fe20003800000 */
[-C--:B------:R-:W-:Y:S01]  /*0310*/  ISETP.GE.AND P1, PT, R11, R2.reuse, PT ;  /* 0x000000020b00720c */ /* 0x080fe20003f26270 */
[----:B------:R-:W-:Y:S01]  /*0320*/  @!P0 IMAD.MOV.U32 R3, RZ, RZ, R15 ;  /* 0x000000ffff038224 */ /* 0x000fe200078e000f */
[----:B------:R0:W5:Y:S01]  /*0330*/  @!P2 LDG.E.U16 R8, [R16.64] ;  /* 0x000000041008a981 */ /* 0x000162000c1e1500 */
[----:B------:R-:W-:Y:S01]  /*0340*/  @!P0 IMAD.MOV.U32 R11, RZ, RZ, 0x2 ;  /* 0x00000002ff0b8424 */ /* 0x000fe200078e00ff */
[-C--:B------:R-:W-:Y:S02]  /*0350*/  ISETP.GE.AND P5, PT, R15, R2.reuse, PT ;  /* 0x000000020f00720c */ /* 0x080fe40003fa6270 */
[----:B------:R0:W5:Y:S01]  /*0360*/  @!P2 LDG.E.U16 R9, [R22.64] ;  /* 0x000000041609a981 */ /* 0x000162000c1e1500 */
[-C--:B------:R-:W-:Y:S01]  /*0370*/  ISETP.GE.AND P2, PT, R13, R2.reuse, PT ;  /* 0x000000020d00720c */ /* 0x080fe20003f46270 */
[----:B------:R-:W-:Y:S01]  /*0380*/  @!P0 IMAD.WIDE.U32 R10, R10, R11, c[0x0][0x178] ;  /* 0x00005e000a0a8625 */ /* 0x000fe200078e000b */
[----:B------:R-:W-:Y:S01]  /*0390*/  ISETP.GE.AND P3, PT, R3, R2, PT ;  /* 0x000000020300720c */ /* 0x000fe20003f66270 */
[----:B------:R-:W-:Y:S07]  /*03a0*/  @P0 BRA `(.L_x_1669) ;  /* 0x0000009000000947 */ /* 0x000fee0003800000 */
[----:B------:R-:W-:Y:S01]  /*03b0*/  MOV R13, c[0x0][0x168] ;  /* 0x00005a00000d7a02 */ /* 0x000fe20000000f00 */
[----:B-----5:R-:W-:-:S02]  /*03c0*/  HADD2.F32 R24, -RZ, R24.H0_H0 ;  /* 0x20000018ff187230 */ /* 0x020fc40000004100 */
[----:B------:R-:W-:Y:S01]  /*03d0*/  HADD2.F32 R25, -RZ, R25.H0_H0 ;  /* 0x20000019ff197230 */ /* 0x000fe20000004100 */
[C---:B------:R-:W-:Y:S01]  /*03e0*/  FSETP.GEU.FTZ.AND P4, PT, |R13|.reuse, 0.5, PT ;  /* 0x3f0000000d00780b */ /* 0x040fe20003f9e200 */
[----:B------:R-:W-:-:S03]  /*03f0*/  FADD.FTZ R13, -R13, 1 ;  /* 0x3f8000000d0d7421 */ /* 0x000fc60000010100 */
[----:B------:R-:W-:-:S04]  /*0400*/  FADD.FTZ R12, -R24, R25 ;  /* 0x00000019180c7221 */ /* 0x000fc80000010100 */
[----:B------:R-:W-:-:S05]  /*0410*/  FFMA.FTZ R24, R12, c[0x0][0x168], R24 ;  /* 0x00005a000c187a23 */ /* 0x000fca0000010018 */
[----:B------:R-:W-:-:S05]  /*0420*/  @P4 FFMA.FTZ R24, R12, -R13, R25 ;  /* 0x8000000d0c184223 */ /* 0x000fca0000010019 */
[----:B------:R-:W-:Y:S02]  /*0430*/  F2FP.PACK_AB R12, RZ, R24 ;  /* 0x00000018ff0c723e */ /* 0x000fe400000000ff */
.L_x_1669:
[----:B------:R-:W-:Y:S05]  /*0440*/  BSYNC B0 ;  /* 0x0000000000007941 */ /* 0x000fea0003800000 */
.L_x_1668:
[----:B------:R-:W-:Y:S01]  /*0450*/  BSSY B0, `(.L_x_1670) ;  /* 0x000000b000007945 */ /* 0x000fe20003800000 */
[----:B------:R-:W-:Y:S05]  /*0460*/  @P5 BRA `(.L_x_1671) ;  /* 0x0000009000005947 */ /* 0x000fea0003800000 */
[----:B------:R-:W-:Y:S01]  /*0470*/  IMAD.MOV.U32 R14, RZ, RZ, c[0x0][0x168] ;  /* 0x00005a00ff0e7624 */ /* 0x000fe200078e00ff */
[----:B-----5:R-:W-:Y:S02]  /*0480*/  HADD2.F32 R5, -RZ, R5.H0_H0 ;  /* 0x20000005ff057230 */ /* 0x020fe40000004100 */
[----:B------:R-:W-:Y:S02]  /*0490*/  HADD2.F32 R4, -RZ, R4.H0_H0 ;  /* 0x20000004ff047230 */ /* 0x000fe40000004100 */
[C---:B------:R-:W-:Y:S01]  /*04a0*/  FSETP.GEU.FTZ.AND P4, PT, |R14|.reuse, 0.5, PT ;  /* 0x3f0000000e00780b */ /* 0x040fe20003f9e200 */
[----:B------:R-:W-:Y:S02]  /*04b0*/  FADD.FTZ R14, -R14, 1 ;  /* 0x3f8000000e0e7421 */ /* 0x000fe40000010100 */
[----:B------:R-:W-:-:S04]  /*04c0*/  FADD.FTZ R13, -R5, R4 ;  /* 0x00000004050d7221 */ /* 0x000fc80000010100 */
[----:B------:R-:W-:-:S06]  /*04d0*/  FFMA.FTZ R5, R13, c[0x0][0x168], R5 ;  /* 0x00005a000d057a23 */ /* 0x000fcc0000010005 */
[----:B------:R-:W-:-:S05]  /*04e0*/  @P4 FFMA.FTZ R5, -R14, R13, R4 ;  /* 0x0000000d0e054223 */ /* 0x000fca0000010104 */
[----:B------:R-:W-:Y:S02]  /*04f0*/  F2FP.PACK_AB R5, RZ, R5 ;  /* 0x00000005ff05723e */ /* 0x000fe400000000ff */
.L_x_1671:
[----:B------:R-:W-:Y:S05]  /*0500*/  BSYNC B0 ;  /* 0x0000000000007941 */ /* 0x000fea0003800000 */
.L_x_1670:
[----:B------:R-:W-:Y:S01]  /*0510*/  BSSY B0, `(.L_x_1672) ;  /* 0x000000b000007945 */ /* 0x000fe20003800000 */
[----:B------:R-:W-:Y:S05]  /*0520*/  @P1 BRA `(.L_x_1673) ;  /* 0x0000009000001947 */ /* 0x000fea0003800000 */
[----:B------:R-:W-:Y:S01]  /*0530*/  MOV R13, c[0x0][0x168] ;  /* 0x00005a00000d7a02 */ /* 0x000fe20000000f00 */
[----:B-----5:R-:W-:Y:S02]  /*0540*/  HADD2.F32 R6, -RZ, R6.H0_H0 ;  /* 0x20000006ff067230 */ /* 0x020fe40000004100 */
[----:B------:R-:W-:Y:S01]  /*0550*/  HADD2.F32 R7, -RZ, R7.H0_H0 ;  /* 0x20000007ff077230 */ /* 0x000fe20000004100 */
[C---:B------:R-:W-:Y:S01]  /*0560*/  FSETP.GEU.FTZ.AND P1, PT, |R13|.reuse, 0.5, PT ;  /* 0x3f0000000d00780b */ /* 0x040fe20003f3e200 */
[----:B------:R-:W-:-:S03]  /*0570*/  FADD.FTZ R13, -R13, 1 ;  /* 0x3f8000000d0d7421 */ /* 0x000fc60000010100 */
[----:B------:R-:W-:-:S04]  /*0580*/  FADD.FTZ R4, -R6, R7 ;  /* 0x0000000706047221 */ /* 0x000fc80000010100 */
[----:B------:R-:W-:-:S05]  /*0590*/  FFMA.FTZ R6, R4, c[0x0][0x168], R6 ;  /* 0x00005a0004067a23 */ /* 0x000fca0000010006 */
[----:B------:R-:W-:-:S05]  /*05a0*/  @P1 FFMA.FTZ R6, -R13, R4, R7 ;  /* 0x000000040d061223 */ /* 0x000fca0000010107 */
[----:B------:R-:W-:Y:S02]  /*05b0*/  F2FP.PACK_AB R6, RZ, R6 ;  /* 0x00000006ff06723e */ /* 0x000fe400000000ff */
.L_x_1673:
[----:B------:R-:W-:Y:S05]  /*05c0*/  BSYNC B0 ;  /* 0x0000000000007941 */ /* 0x000fea0003800000 */
.L_x_1672:
[----:B------:R-:W-:Y:S01]  /*05d0*/  BSSY B0, `(.L_x_1674) ;  /* 0x000000b000007945 */ /* 0x000fe20003800000 */
[----:B------:R-:W-:Y:S05]  /*05e0*/  @P2 BRA `(.L_x_1675) ;  /* 0x0000009000002947 */ /* 0x000fea0003800000 */
[----:B-----5:R-:W-:Y:S01]  /*05f0*/  IMAD.MOV.U32 R7, RZ, RZ, c[0x0][0x168] ;  /* 0x00005a00ff077624 */ /* 0x020fe200078e00ff */
[----:B------:R-:W-:Y:S02]  /*0600*/  HADD2.F32 R8, -RZ, R8.H0_H0 ;  /* 0x20000008ff087230 */ /* 0x000fe40000004100 */
[----:B------:R-:W-:Y:S02]  /*0610*/  HADD2.F32 R9, -RZ, R9.H0_H0 ;  /* 0x20000009ff097230 */ /* 0x000fe40000004100 */
[C---:B------:R-:W-:Y:S01]  /*0620*/  FSETP.GEU.FTZ.AND P1, PT, |R7|.reuse, 0.5, PT ;  /* 0x3f0000000700780b */ /* 0x040fe20003f3e200 */
[----:B------:R-:W-:Y:S02]  /*0630*/  FADD.FTZ R7, -R7, 1 ;  /* 0x3f80000007077421 */ /* 0x000fe40000010100 */
[----:B------:R-:W-:-:S04]  /*0640*/  FADD.FTZ R4, -R8, R9 ;  /* 0x0000000908047221 */ /* 0x000fc80000010100 */
[----:B------:R-:W-:-:S06]  /*0650*/  FFMA.FTZ R8, R4, c[0x0][0x168], R8 ;  /* 0x00005a0004087a23 */ /* 0x000fcc0000010008 */
[----:B------:R-:W-:-:S05]  /*0660*/  @P1 FFMA.FTZ R8, -R7, R4, R9 ;  /* 0x0000000407081223 */ /* 0x000fca0000010109 */
[----:B------:R-:W-:Y:S02]  /*0670*/  F2FP.PACK_AB R8, RZ, R8 ;  /* 0x00000008ff08723e */ /* 0x000fe400000000ff */
.L_x_1675:
[----:B------:R-:W-:Y:S05]  /*0680*/  BSYNC B0 ;  /* 0x0000000000007941 */ /* 0x000fea0003800000 */
.L_x_1674:
[----:B------:R1:W-:Y:S01]  /*0690*/  @!P0 STG.E.U16 [R10.64], R12 ;  /* 0x0000000c0a008986 */ /* 0x0003e2000c101504 */
[----:B------:R-:W-:Y:S01]  /*06a0*/  BSSY B0, `(.L_x_1676) ;  /* 0x000000e000007945 */ /* 0x000fe20003800000 */
[----:B------:R-:W-:Y:S05]  /*06b0*/  @P3 BRA `(.L_x_1677) ;  /* 0x000000c000003947 */ /* 0x000fea0003800000 */
[----:B-----5:R-:W-:Y:S01]  /*06c0*/  LEA R4, R0, R3, 0x9 ;  /* 0x0000000300047211 */ /* 0x020fe200078e48ff */
[----:B------:R-:W-:Y:S01]  /*06d0*/  IMAD.MOV.U32 R7, RZ, RZ, 0x2 ;  /* 0x00000002ff077424 */ /* 0x000fe200078e00ff */
[----:B------:R-:W-:Y:S02]  /*06e0*/  IADD3 R3, R3, 0x80, RZ ;  /* 0x0000008003037810 */ /* 0x000fe40007ffe0ff */
[----:B------:R-:W-:Y:S01]  /*06f0*/  PRMT R9, R5, 0x7610, R9 ;  /* 0x0000761005097816 */ /* 0x000fe20000000009 */
[----:B------:R-:W-:Y:S01]  /*0700*/  IMAD.WIDE.U32 R4, R4, R7, c[0x0][0x178] ;  /* 0x00005e0004047625 */ /* 0x000fe200078e0007 */
[----:B------:R-:W-:Y:S02]  /*0710*/  ISETP.GE.AND P0, PT, R3, R2, PT ;  /* 0x000000020300720c */ /* 0x000fe40003f06270 */
[----:B-1----:R-:W-:-:S02]  /*0720*/  PRMT R11, R6, 0x7610, R11 ;  /* 0x00007610060b7816 */ /* 0x002fc4000000000b */
[----:B------:R1:W-:Y:S09]  /*0730*/  STG.E.U16 [R4.64], R9 ;  /* 0x0000000904007986 */ /* 0x0003f2000c101504 */
[----:B------:R-:W-:Y:S02]  /*0740*/  @!P0 LEA R10, R0, R3, 0x9 ;  /* 0x00000003000a8211 */ /* 0x000fe400078e48ff */
[----:B------:R-:W-:-:S03]  /*0750*/  @!P0 IADD3 R3, R3, 0x80, RZ ;  /* 0x0000008003038810 */ /* 0x000fc60007ffe0ff */
[----:B------:R-:W-:-:S05]  /*0760*/  @!P0 IMAD.WIDE.U32 R6, R10, R7, c[0x0][0x178] ;  /* 0x00005e000a068625 */ /* 0x000fca00078e0007 */
[----:B------:R1:W-:Y:S02]  /*0770*/  @!P0 STG.E.U16 [R6.64], R11 ;  /* 0x0000000b06008986 */ /* 0x0003e4000c101504 */
.L_x_1677:
[----:B------:R-:W-:Y:S05]  /*0780*/  BSYNC B0 ;  /* 0x0000000000007941 */ /* 0x000fea0003800000 */
.L_x_1676:
[----:B------:R-:W-:-:S13]  /*0790*/  ISETP.GE.AND P0, PT, R3, R2, PT ;  /* 0x000000020300720c */ /* 0x000fda0003f06270 */
[----:B------:R-:W-:Y:S05]  /*07a0*/  @P0 EXIT ;  /* 0x000000000000094d */ /* 0x000fea0003800000 */
[----:B------:R-:W-:Y:S01]  /*07b0*/  HFMA2.MMA R2, -RZ, RZ, 0, 1.1920928955078125e-07 ;  /* 0x00000002ff027435 */ /* 0x000fe200000001ff */
[----:B------:R-:W-:-:S09]  /*07c0*/  IMAD R3, R0, 0x200, R3 ;  /* 0x0000020000037824 */ /* 0x000fd200078e0203 */
[----:B------:R-:W-:-:S05]  /*07d0*/  IMAD.WIDE.U32 R2, R3, R2, c[0x0][0x178] ;  /* 0x00005e0003027625 */ /* 0x000fca00078e0002 */
[----:B-----5:R-:W-:Y:S01]  /*07e0*/  STG.E.U16 [R2.64], R8 ;  /* 0x0000000802007986 */ /* 0x020fe2000c101504 */
[----:B------:R-:W-:Y:S05]  /*07f0*/  EXIT ;  /* 0x000000000000794d */ /* 0x000fea0003800000 */
.L_x_1678:
        /* <DEDUP_REMOVED lines=16> */
.L_x_7600:


//--------------------- .text._ZN2at6native29vectorized_elementwise_kernelILi2EZZZNS0_44_GLOBAL__N__40a83637_7_Lerp_cu_1520ed90_301318lerp_scalar_kernelERNS_18TensorIteratorBaseERKN3c106ScalarEENKUlvE0_clEvENKUlvE1_clEvEUlNS5_4HalfESB_E_St5arrayIPcLm3EEEEviT0_T1_ --------------------------
	.section	.text._ZN2at6native29vectorized_elementwise_kernelILi2EZZZNS0_44_GLOBAL__N__40a83637_7_Lerp_cu_1520ed90_301318lerp_scalar_kernelERNS_18TensorIteratorBaseERKN3c106ScalarEENKUlvE0_clEvENKUlvE1_clEvEUlNS5_4HalfESB_E_St5arrayIPcLm3EEEEviT0_T1_,"ax",@progbits
	.sectioninfo	@"SHI_REGISTERS=32"
	.align	128
        .global         _ZN2at6native29vectorized_elementwise_kernelILi2EZZZNS0_44_GLOBAL__N__40a83637_7_Lerp_cu_1520ed90_301318lerp_scalar_kernelERNS_18TensorIteratorBaseERKN3c106ScalarEENKUlvE0_clEvENKUlvE1_clEvEUlNS5_4HalfESB_E_St5arrayIPcLm3EEEEviT0_T1_
        .type           _ZN2at6native29vectorized_elementwise_kernelILi2EZZZNS0_44_GLOBAL__N__40a83637_7_Lerp_cu_1520ed90_301318lerp_scalar_kernelERNS_18TensorIteratorBaseERKN3c106ScalarEENKUlvE0_clEvENKUlvE1_clEvEUlNS5_4HalfESB_E_St5arrayIPcLm3EEEEviT0_T1_,@function
        .size           _ZN2at6native29vectorized_elementwise_kernelILi2EZZZNS0_44_GLOBAL__N__40a83637_7_Lerp_cu_1520ed90_301318lerp_scalar_kernelERNS_18TensorIteratorBaseERKN3c106ScalarEENKUlvE0_clEvENKUlvE1_clEvEUlNS5_4HalfESB_E_St5arrayIPcLm3EEEEviT0_T1_,(.L_x_7601 - _ZN2at6native29vectorized_elementwise_kernelILi2EZZZNS0_44_GLOBAL__N__40a83637_7_Lerp_cu_1520ed90_301318lerp_scalar_kernelERNS_18TensorIteratorBaseERKN3c106ScalarEENKUlvE0_clEvENKUlvE1_clEvEUlNS5_4HalfESB_E_St5arrayIPcLm3EEEEviT0_T1_)
        .other          _ZN2at6native29vectorized_elementwise_kernelILi2EZZZNS0_44_GLOBAL__N__40a83637_7_Lerp_cu_1520ed90_301318lerp_scalar_kernelERNS_18TensorIteratorBaseERKN3c106ScalarEENKUlvE0_clEvENKUlvE1_clEvEUlNS5_4HalfESB_E_St5arrayIPcLm3EEEEviT0_T1_,@"STO_CUDA_ENTRY STV_DEFAULT"
_ZN2at6native29vectorized_elementwise_kernelILi2EZZZNS0_44_GLOBAL__N__40a83637_7_Lerp_cu_1520ed90_301318lerp_scalar_kernelERNS_18TensorIteratorBaseERKN3c106ScalarEENKUlvE0_clEvENKUlvE1_clEvEUlNS5_4HalfESB_E_St5arrayIPcLm3EEEEviT0_T1_:
.text._ZN2at6native29vectorized_elementwise_kernelILi2EZZZNS0_44_GLOBAL__N__40a83637_7_Lerp_cu_1520ed90_301318lerp_scalar_kernelERNS_18TensorIteratorBaseERKN3c106ScalarEENKUlvE0_clEvENKUlvE1_clEvEUlNS5_4HalfESB_E_St5arrayIPcLm3EEEEviT0_T1_:
[----:B------:R-:W-:Y:S02]  /*0000*/  MOV R1, c[0x0][0x28] ;  /* 0x00000a0000017a02 */ /* 0x000fe40000000f00 */
[----:B------:R-:W0:Y:S01]  /*0010*/  S2R R0, SR_CTAID.X ;  /* 0x0000000000007919 */ /* 0x000e220000002500 */
[----:B------:R-:W-:Y:S01]  /*0020*/  ULDC.64 UR4, c[0x0][0x118] ;  /* 0x0000460000047ab9 */ /* 0x000fe20000000a00 */
[----:B0-----:R-:W-:-:S05]  /*0030*/  IMAD.SHL.U32 R0, R0, 0x400, RZ ;  /* 0x0000040000007824 */ /* 0x001fca00078e00ff */
[----:B------:R-:W-:-:S04]  /*0040*/  IADD3 R8, -R0, c[0x0][0x160], RZ ;  /* 0x0000580000087a10 */ /* 0x000fc80007ffe1ff */
[----:B------:R-:W-:-:S13]  /*0050*/  ISETP.GE.U32.AND P0, PT, R8, 0x400, PT ;  /* 0x000004000800780c */ /* 0x000fda0003f06070 */
[----:B------:R-:W-:Y:S05]  /*0060*/  @!P0 BRA `(.L_x_1679) ;  /* 0x0000044000008947 */ /* 0x000fea0003800000 */
[----:B------:R-:W0:Y:S01]  /*0070*/  S2R R2, SR_TID.X ;  /* 0x0000000000027919 */ /* 0x000e220000002100 */
[----:B------:R-:W-:-:S10]  /*0080*/  HFMA2.MMA R3, -RZ, RZ, 0, 1.1920928955078125e-07 ;  /* 0x00000002ff037435 */ /* 0x000fd400000001ff */
[----:B------:R-:W-:-:S04]  /*0090*/  IMAD.WIDE R4, R0, R3, c[0x0][0x180] ;  /* 0x0000600000047625 */ /* 0x000fc800078e0203 */
[----:B------:R-:W-:-:S04]  /*00a0*/  IMAD.WIDE R6, R0, R3, c[0x0][0x188] ;  /* 0x0000620000067625 */ /* 0x000fc800078e0203 */
[----:B0-----:R-:W-:-:S04]  /*00b0*/  IMAD.WIDE.U32 R4, R2, 0x4, R4 ;  /* 0x0000000402047825 */ /* 0x001fc800078e0004 */
[----:B------:R-:W-:Y:S01]  /*00c0*/  IMAD.WIDE.U32 R6, R2, 0x4, R6 ;  /* 0x0000000402067825 */ /* 0x000fe200078e0006 */
[----:B------:R-:W2:Y:S04]  /*00d0*/  LDG.E R14, [R4.64] ;  /* 0x00000004040e7981 */ /* 0x000ea8000c1e1900 */
[----:B------:R0:W3:Y:S04]  /*00e0*/  LDG.E R17, [R6.64] ;  /* 0x0000000406117981 */ /* 0x0000e8000c1e1900 */
[----:B------:R-:W4:Y:S04]  /*00f0*/  LDG.E R18, [R4.64+0x200] ;  /* 0x0002000404127981 */ /* 0x000f28000c1e1900 */
[----:B------:R0:W5:Y:S04]  /*0100*/  LDG.E R25, [R6.64+0x200] ;  /* 0x0002000406197981 */ /* 0x000168000c1e1900 */
[----:B------:R1:W5:Y:S04]  /*0110*/  LDG.E R12, [R4.64+0x600] ;  /* 0x00060004040c7981 */ /* 0x000368000c1e1900 */
[----:B------:R0:W5:Y:S04]  /*0120*/  LDG.E R9, [R6.64+0x400] ;  /* 0x0004000406097981 */ /* 0x000168000c1e1900 */
[----:B------:R1:W5:Y:S04]  /*0130*/  LDG.E R11, [R4.64+0x400] ;  /* 0x00040004040b7981 */ /* 0x000368000c1e1900 */
[----:B------:R0:W5:Y:S01]  /*0140*/  LDG.E R10, [R6.64+0x600] ;  /* 0x00060004060a7981 */ /* 0x000162000c1e1900 */
[----:B------:R-:W-:-:S05]  /*0150*/  IMAD.MOV.U32 R15, RZ, RZ, c[0x0][0x168] ;  /* 0x00005a00ff0f7624 */ /* 0x000fca00078e00ff */
[C---:B------:R-:W-:Y:S01]  /*0160*/  FSETP.GEU.FTZ.AND P0, PT, |R15|.reuse, 0.5, PT ;  /* 0x3f0000000f00780b */ /* 0x040fe20003f1e200 */
[----:B0-----:R-:W-:Y:S01]  /*0170*/  FADD.FTZ R6, -R15, 1 ;  /* 0x3f8000000f067421 */ /* 0x001fe20000010100 */
[--C-:B--2---:R-:W-:Y:S02]  /*0180*/  HADD2.F32 R8, -RZ, R14.reuse.H0_H0 ;  /* 0x2000000eff087230 */ /* 0x104fe40000004100 */
[----:B------:R-:W-:Y:S02]  /*0190*/  HADD2.F32 R14, -RZ, R14.H1_H1 ;  /* 0x3000000eff0e7230 */ /* 0x000fe40000004100 */
[--C-:B---3--:R-:W-:Y:S02]  /*01a0*/  HADD2.F32 R13, -RZ, R17.reuse.H0_H0 ;  /* 0x20000011ff0d7230 */ /* 0x108fe40000004100 */
[----:B------:R-:W-:Y:S02]  /*01b0*/  HADD2.F32 R17, -RZ, R17.H1_H1 ;  /* 0x30000011ff117230 */ /* 0x000fe40000004100 */
[----:B----4-:R-:W-:-:S02]  /*01c0*/  HADD2.F32 R16, -RZ, R18.H0_H0 ;  /* 0x20000012ff107230 */ /* 0x010fc40000004100 */
[----:B------:R-:W-:Y:S02]  /*01d0*/  HADD2.F32 R18, -RZ, R18.H1_H1 ;  /* 0x30000012ff127230 */ /* 0x000fe40000004100 */
[--C-:B-----5:R-:W-:Y:S02]  /*01e0*/  HADD2.F32 R21, -RZ, R25.reuse.H0_H0 ;  /* 0x20000019ff157230 */ /* 0x120fe40000004100 */
[----:B------:R-:W-:Y:S01]  /*01f0*/  HADD2.F32 R25, -RZ, R25.H1_H1 ;  /* 0x30000019ff197230 */ /* 0x000fe20000004100 */
[----:B------:R-:W-:Y:S02]  /*0200*/  FADD.FTZ R15, -R8, R13 ;  /* 0x0000000d080f7221 */ /* 0x000fe40000010100 */
[----:B------:R-:W-:Y:S02]  /*0210*/  FADD.FTZ R23, -R16, R21 ;  /* 0x0000001510177221 */ /* 0x000fe40000010100 */
[----:B------:R-:W-:Y:S02]  /*0220*/  FADD.FTZ R27, -R18, R25 ;  /* 0x00000019121b7221 */ /* 0x000fe40000010100 */
[----:B------:R-:W-:-:S02]  /*0230*/  FADD.FTZ R19, -R14, R17 ;  /* 0x000000110e137221 */ /* 0x000fc40000010100 */
[----:B-1----:R-:W-:Y:S02]  /*0240*/  FFMA.FTZ R4, R15, c[0x0][0x168], R8 ;  /* 0x00005a000f047a23 */ /* 0x002fe40000010008 */
[----:B------:R-:W-:Y:S01]  /*0250*/  FFMA.FTZ R7, R23, c[0x0][0x168], R16 ;  /* 0x00005a0017077a23 */ /* 0x000fe20000010010 */
[--C-:B------:R-:W-:Y:S01]  /*0260*/  HADD2.F32 R16, -RZ, R12.reuse.H0_H0 ;  /* 0x2000000cff107230 */ /* 0x100fe20000004100 */
[----:B------:R-:W-:Y:S01]  /*0270*/  FFMA.FTZ R8, R27, c[0x0][0x168], R18 ;  /* 0x00005a001b087a23 */ /* 0x000fe20000010012 */
[----:B------:R-:W-:Y:S01]  /*0280*/  HADD2.F32 R18, -RZ, R12.H1_H1 ;  /* 0x3000000cff127230 */ /* 0x000fe20000004100 */
[----:B------:R-:W-:Y:S01]  /*0290*/  FFMA.FTZ R5, R19, c[0x0][0x168], R14 ;  /* 0x00005a0013057a23 */ /* 0x000fe2000001000e */
[----:B------:R-:W-:Y:S01]  /*02a0*/  HADD2.F32 R12, -RZ, R9.H0_H0 ;  /* 0x20000009ff0c7230 */ /* 0x000fe20000004100 */
[C---:B------:R-:W-:Y:S01]  /*02b0*/  @P0 FFMA.FTZ R4, -R6.reuse, R15, R13 ;  /* 0x0000000f06040223 */ /* 0x040fe2000001010d */
[--C-:B------:R-:W-:Y:S01]  /*02c0*/  HADD2.F32 R13, -RZ, R11.reuse.H0_H0 ;  /* 0x2000000bff0d7230 */ /* 0x100fe20000004100 */
[C---:B------:R-:W-:Y:S01]  /*02d0*/  @P0 FFMA.FTZ R5, -R6.reuse, R19, R17 ;  /* 0x0000001306050223 */ /* 0x040fe20000010111 */
[----:B------:R-:W-:Y:S01]  /*02e0*/  HADD2.F32 R14, -RZ, R11.H1_H1 ;  /* 0x3000000bff0e7230 */ /* 0x000fe20000004100 */
[----:B------:R-:W-:Y:S01]  /*02f0*/  @P0 FFMA.FTZ R7, -R6, R23, R21 ;  /* 0x0000001706070223 */ /* 0x000fe20000010115 */
[----:B------:R-:W-:-:S02]  /*0300*/  HADD2.F32 R9, -RZ, R9.H1_H1 ;  /* 0x30000009ff097230 */ /* 0x000fc40000004100 */
[--C-:B------:R-:W-:Y:S02]  /*0310*/  HADD2.F32 R17, -RZ, R10.reuse.H0_H0 ;  /* 0x2000000aff117230 */ /* 0x100fe40000004100 */
[----:B------:R-:W-:Y:S01]  /*0320*/  HADD2.F32 R21, -RZ, R10.H1_H1 ;  /* 0x3000000aff157230 */ /* 0x000fe20000004100 */
[----:B------:R-:W-:-:S04]  /*0330*/  IMAD.WIDE.U32 R10, R0, R3, c[0x0][0x178] ;  /* 0x00005e00000a7625 */ /* 0x000fc800078e0003 */
[----:B------:R-:W-:Y:S02]  /*0340*/  FADD.FTZ R3, -R13, R12 ;  /* 0x0000000c0d037221 */ /* 0x000fe40000010100 */
[----:B------:R-:W-:Y:S02]  /*0350*/  FADD.FTZ R15, -R14, R9 ;  /* 0x000000090e0f7221 */ /* 0x000fe40000010100 */
[----:B------:R-:W-:Y:S02]  /*0360*/  FADD.FTZ R19, -R16, R17 ;  /* 0x0000001110137221 */ /* 0x000fe40000010100 */
[----:B------:R-:W-:Y:S02]  /*0370*/  FADD.FTZ R23, -R18, R21 ;  /* 0x0000001512177221 */ /* 0x000fe40000010100 */
[----:B------:R-:W-:Y:S02]  /*0380*/  @P0 FFMA.FTZ R8, -R6, R27, R25 ;  /* 0x0000001b06080223 */ /* 0x000fe40000010119 */
        /* <DEDUP_REMOVED lines=8> */
[----:B------:R-:W-:Y:S01]  /*0410*/  F2FP.PACK_AB R5, R5, R4 ;  /* 0x000000040505723e */ /* 0x000fe200000000ff */
[----:B------:R-:W-:Y:S01]  /*0420*/  IMAD.WIDE R10, R2, 0x4, R10 ;  /* 0x00000004020a7825 */ /* 0x000fe200078e020a */
[----:B------:R-:W-:Y:S02]  /*0430*/  F2FP.PACK_AB R7, R8, R7 ;  /* 0x000000070807723e */ /* 0x000fe400000000ff */
[----:B------:R-:W-:Y:S02]  /*0440*/  F2FP.PACK_AB R13, R14, R13 ;  /* 0x0000000d0e0d723e */ /* 0x000fe400000000ff */
[----:B------:R-:W-:Y:S01]  /*0450*/  F2FP.PACK_AB R25, R25, R16 ;  /* 0x000000101919723e */ /* 0x000fe200000000ff */
[----:B------:R-:W-:Y:S04]  /*0460*/  STG.E [R10.64], R5 ;  /* 0x000000050a007986 */ /* 0x000fe8000c101904 */
[----:B------:R-:W-:Y:S04]  /*0470*/  STG.E [R10.64+0x200], R7 ;  /* 0x000200070a007986 */ /* 0x000fe8000c101904 */
[----:B------:R-:W-:Y:S04]  /*0480*/  STG.E [R10.64+0x400], R13 ;  /* 0x0004000d0a007986 */ /* 0x000fe8000c101904 */
[----:B------:R-:W-:Y:S01]  /*0490*/  STG.E [R10.64+0x600], R25 ;  /* 0x000600190a007986 */ /* 0x000fe2000c101904 */
[----:B------:R-:W-:Y:S05]  /*04a0*/  EXIT ;  /* 0x000000000000794d */ /* 0x000fea0003800000 */
.L_x_1679:
        /* <DEDUP_REMOVED lines=10> */
[----:B------:R-:W-:Y:S02]  /*0550*/  @!P2 IADD3 R4, R0, R23, RZ ;  /* 0x000000170004a210 */ /* 0x000fe40007ffe0ff */
[----:B------:R-:W-:Y:S02]  /*0560*/  @!P2 IADD3 R23, R23, 0x80, RZ ;  /* 0x000000801717a810 */ /* 0x000fe40007ffe0ff */
[----:B------:R-:W-:Y:S02]  /*0570*/  @!P2 MOV R5, 0x2 ;  /* 0x000000020005a802 */ /* 0x000fe40000000f00 */
[----:B------:R-:W-:-:S03]  /*0580*/  ISETP.GE.AND P3, PT, R23, R8, PT ;  /* 0x000000081700720c */ /* 0x000fc60003f66270 */
[----:B------:R-:W-:Y:S01]  /*0590*/  @!P2 IMAD.WIDE.U32 R2, R4, R5, c[0x0][0x180] ;  /* 0x000060000402a625 */ /* 0x000fe200078e0005 */
[----:B------:R-:W-:-:S03]  /*05a0*/  PRMT R16, RZ, 0x7610, R16 ;  /* 0x00007610ff107816 */ /* 0x000fc60000000010 */
[----:B------:R-:W-:Y:S01]  /*05b0*/  @!P2 IMAD.WIDE.U32 R4, R4, R5, c[0x0][0x188] ;  /* 0x000062000404a625 */ /* 0x000fe200078e0005 */
[----:B------:R-:W-:Y:S01]  /*05c0*/  PRMT R15, RZ, 0x7610, R15 ;  /* 0x00007610ff0f7816 */ /* 0x000fe2000000000f */
[----:B------:R0:W5:Y:S04]  /*05d0*/  @!P2 LDG.E.U16 R10, [R2.64] ;  /* 0x00000004020aa981 */ /* 0x000168000c1e1500 */
[----:B------:R-:W-:Y:S01]  /*05e0*/  @!P3 IMAD.IADD R20, R0, 0x1, R23 ;  /* 0x000000010014b824 */ /* 0x000fe200078e0217 */
[----:B------:R-:W-:Y:S01]  /*05f0*/  @!P3 IADD3 R23, R23, 0x80, RZ ;  /* 0x000000801717b810 */ /* 0x000fe20007ffe0ff */
[----:B------:R-:W-:Y:S01]  /*0600*/  @!P3 IMAD.MOV.U32 R21, RZ, RZ, 0x2 ;  /* 0x00000002ff15b424 */ /* 0x000fe200078e00ff */
[----:B------:R1:W5:Y:S02]  /*0610*/  @!P2 LDG.E.U16 R11, [R4.64] ;  /* 0x00000004040ba981 */ /* 0x000364000c1e1500 */
        /* <DEDUP_REMOVED lines=10> */
[----:B------:R-:W-:Y:S02]  /*06c0*/  ISETP.GE.AND P1, PT, R23, R8, PT ;  /* 0x000000081700720c */ /* 0x000fe40003f26270 */
[----:B------:R-:W-:-:S11]  /*06d0*/  @!P5 MOV R25, 0x2 ;  /* 0x000000020019d802 */ /* 0x000fd60000000f00 */
[----:B------:R-:W-:Y:S01]  /*06e0*/  @!P1 IMAD.IADD R27, R0, 0x1, R23 ;  /* 0x00000001001b9824 */ /* 0x000fe200078e0217 */
[----:B------:R-:W-:-:S04]  /*06f0*/  @!P1 IADD3 R23, R23, 0x80, RZ ;  /* 0x0000008017179810 */ /* 0x000fc80007ffe0ff */
[----:B------:R-:W-:Y:S01]  /*0700*/  ISETP.GE.AND P3, PT, R23, R8, PT ;  /* 0x000000081700720c */ /* 0x000fe20003f66270 */
[----:B--2---:R-:W-:Y:S01]  /*0710*/  @!P5 IMAD.WIDE.U32 R6, R18, R25, c[0x0][0x180] ;  /* 0x000060001206d625 */ /* 0x004fe200078e0019 */
[----:B------:R-:W-:Y:S02]  /*0720*/  @!P4 MOV R22, 0x2 ;  /* 0x000000020016c802 */ /* 0x000fe40000000f00 */
[----:B------:R-:W-:Y:S02]  /*0730*/  PRMT R14, RZ, 0x7610, R14 ;  /* 0x00007610ff0e7816 */ /* 0x000fe4000000000e */
        /* <DEDUP_REMOVED lines=32> */
[----:B------:R-:W-:Y:S01]  /*0940*/  @!P2 IADD3 R23, R0, R23, RZ ;  /* 0x000000170017a210 */ /* 0x000fe20007ffe0ff */
        /* <DEDUP_REMOVED lines=16> */
[----:B-----5:R-:W-:Y:S02]  /*0a50*/  HADD2.F32 R29, -RZ, R29.H0_H0 ;  /* 0x2000001dff1d7230 */ /* 0x020fe40000004100 */
[----:B------:R-:W-:-:S02]  /*0a60*/  HADD2.F32 R6, -RZ, R6.H0_H0 ;  /* 0x20000006ff067230 */ /* 0x000fc40000004100 */
[C---:B------:R-:W-:Y:S01]  /*0a70*/  FSETP.GEU.FTZ.AND P1, PT, |R3|.reuse, 0.5, PT ;  /* 0x3f0000000300780b */ /* 0x040fe20003f3e200 */
[----:B------:R-:W-:Y:S02]  /*0a80*/  FADD.FTZ R3, -R3, 1 ;  /* 0x3f80000003037421 */ /* 0x000fe40000010100 */
[----:B------:R-:W-:-:S04]  /*0a90*/  FADD.FTZ R2, -R29, R6 ;  /* 0x000000061d027221 */ /* 0x000fc80000010100 */
[----:B------:R-:W-:-:S06]  /*0aa0*/  FFMA.FTZ R4, R2, c[0x0][0x168], R29 ;  /* 0x00005a0002047a23 */ /* 0x000fcc000001001d */
[----:B------:R-:W-:-:S05]  /*0ab0*/  @P1 FFMA.FTZ R4, R2, -R3, R6 ;  /* 0x8000000302041223 */ /* 0x000fca0000010006 */
[----:B------:R-:W-:Y:S02]  /*0ac0*/  F2FP.PACK_AB R4, RZ, R4 ;  /* 0x00000004ff04723e */ /* 0x000fe400000000ff */
.L_x_1681:
[----:B------:R-:W-:Y:S05]  /*0ad0*/  BSYNC B0 ;  /* 0x0000000000007941 */ /* 0x000fea0003800000 */
.L_x_1680:
        /* <DEDUP_REMOVED lines=9> */
[----:B-----5:R-:W-:Y:S01]  /*0b70*/  MOV R6, c[0x0][0x168] ;  /* 0x00005a0000067a02 */ /* 0x020fe20000000f00 */
[----:B------:R-:W-:Y:S02]  /*0b80*/  HADD2.F32 R10, -RZ, R10.H0_H0 ;  /* 0x2000000aff0a7230 */ /* 0x000fe40000004100 */
[----:B------:R-:W-:Y:S01]  /*0b90*/  HADD2.F32 R11, -RZ, R11.H0_H0 ;  /* 0x2000000bff0b7230 */ /* 0x000fe20000004100 */
[C---:B------:R-:W-:Y:S01]  /*0ba0*/  FSETP.GEU.FTZ.AND P6, PT, |R6|.reuse, 0.5, PT ;  /* 0x3f0000000600780b */ /* 0x040fe20003fde200 */
[----:B------:R-:W-:-:S03]  /*0bb0*/  FADD.FTZ R7, -R6, 1 ;  /* 0x3f80000006077421 */ /* 0x000fc60000010100 */
[----:B------:R-:W-:-:S04]  /*0bc0*/  FADD.FTZ R2, -R10, R11 ;  /* 0x0000000b0a027221 */ /* 0x000fc80000010100 */
[----:B------:R-:W-:-:S05]  /*0bd0*/  FFMA.FTZ R6, R2, c[0x0][0x168], R10 ;  /* 0x00005a0002067a23 */ /* 0x000fca000001000a */
[----:B------:R-:W-:-:S05]  /*0be0*/  @P6 FFMA.FTZ R6, R2, -R7, R11 ;  /* 0x8000000702066223 */ /* 0x000fca000001000b */
[----:B------:R-:W-:Y:S02]  /*0bf0*/  F2FP.PACK_AB R6, RZ, R6 ;  /* 0x00000006ff06723e */ /* 0x000fe400000000ff */
.L_x_1683:
[----:B------:R-:W-:Y:S05]  /*0c00*/  BSYNC B0 ;  /* 0x0000000000007941 */ /* 0x000fea0003800000 */
.L_x_1682:
[----:B------:R-:W-:Y:S01]  /*0c10*/  ISETP.GE.AND P6, PT, R3, R8, PT ;  /* 0x000000080300720c */ /* 0x000fe20003fc6270 */
[----:B------:R-:W-:Y:S01]  /*0c20*/  @!P0 IMAD.IADD R2, R0, 0x1, R9 ;  /* 0x0000000100028824 */ /* 0x000fe200078e0209 */
[----:B------:R-:W-:Y:S01]  /*0c30*/  @!P0 MOV R3, 0x2 ;  /* 0x0000000200038802 */ /* 0x000fe20000000f00 */
[----:B------:R-:W-:Y:S04]  /*0c40*/  BSSY B0, `(.L_x_1684) ;  /* 0x000000c000007945 */ /* 0x000fe80003800000 */
[----:B------:R-:W-:Y:S01]  /*0c50*/  @!P0 IMAD.WIDE.U32 R2, R2, R3, c[0x0][0x178] ;  /* 0x00005e0002028625 */ /* 0x000fe200078e0003 */
[----:B------:R-:W-:Y:S05]  /*0c60*/  @P2 BRA `(.L_x_1685) ;  /* 0x0000009000002947 */ /* 0x000fea0003800000 */
[----:B-----5:R-:W-:Y:S01]  /*0c70*/  IMAD.MOV.U32 R10, RZ, RZ, c[0x0][0x168] ;  /* 0x00005a00ff0a7624 */ /* 0x020fe200078e00ff */
[----:B------:R-:W-:Y:S02]  /*0c80*/  HADD2.F32 R12, -RZ, R12.H0_H0 ;  /* 0x2000000cff0c7230 */ /* 0x000fe40000004100 */
[----:B------:R-:W-:-:S02]  /*0c90*/  HADD2.F32 R13, -RZ, R13.H0_H0 ;  /* 0x2000000dff0d7230 */ /* 0x000fc40000004100 */
[C---:B------:R-:W-:Y:S01]  /*0ca0*/  FSETP.GEU.FTZ.AND P2, PT, |R10|.reuse, 0.5, PT ;  /* 0x3f0000000a00780b */ /* 0x040fe20003f5e200 */
[----:B------:R-:W-:Y:S02]  /*0cb0*/  FADD.FTZ R10, -R10, 1 ;  /* 0x3f8000000a0a7421 */ /* 0x000fe40000010100 */
[----:B------:R-:W-:-:S04]  /*0cc0*/  FADD.FTZ R7, -R12, R13 ;  /* 0x0000000d0c077221 */ /* 0x000fc80000010100 */
[----:B------:R-:W-:-:S06]  /*0cd0*/  FFMA.FTZ R12, R7, c[0x0][0x168], R12 ;  /* 0x00005a00070c7a23 */ /* 0x000fcc000001000c */
[----:B------:R-:W-:-:S05]  /*0ce0*/  @P2 FFMA.FTZ R12, R7, -R10, R13 ;  /* 0x8000000a070c2223 */ /* 0x000fca000001000d */
[----:B------:R-:W-:Y:S02]  /*0cf0*/  F2FP.PACK_AB R7, RZ, R12 ;  /* 0x0000000cff07723e */ /* 0x000fe400000000ff */
.L_x_1685:
[----:B------:R-:W-:Y:S05]  /*0d00*/  BSYNC B0 ;  /* 0x0000000000007941 */ /* 0x000fea0003800000 */
.L_x_1684:
[----:B------:R-:W-:Y:S01]  /*0d10*/  BSSY B0, `(.L_x_1686) ;  /* 0x000000b000007945 */ /* 0x000fe20003800000 */
        /* <DEDUP_REMOVED lines=10> */
.L_x_1687:
[----:B------:R-:W-:Y:S05]  /*0dc0*/  BSYNC B0 ;  /* 0x0000000000007941 */ /* 0x000fea0003800000 */
.L_x_1686:
        /* <DEDUP_REMOVED lines=9> */
[----:B------:R-:W-:-:S05]  /*0e60*/  @P2 FFMA.FTZ R16, R12, -R13, R11 ;  /* 0x8000000d0c102223 */ /* 0x000fca000001000b */
[----:B------:R-:W-:Y:S02]  /*0e70*/  F2FP.PACK_AB R11, RZ, R16 ;  /* 0x00000010ff0b723e */ /* 0x000fe400000000ff */
.L_x_1689:
[----:B------:R-:W-:Y:S05]  /*0e80*/  BSYNC B0 ;  /* 0x0000000000007941 */ /* 0x000fea0003800000 */
.L_x_1688:
        /* <DEDUP_REMOVED lines=11> */
.L_x_1691:
[----:B------:R-:W-:Y:S05]  /*0f40*/  BSYNC B0 ;  /* 0x0000000000007941 */ /* 0x000fea0003800000 */
.L_x_1690:
        /* <DEDUP_REMOVED lines=11> */
.L_x_1693:
[----:B------:R-:W-:Y:S05]  /*1000*/  BSYNC B0 ;  /* 0x0000000000007941 */ /* 0x000fea0003800000 */
.L_x_1692:
        /* <DEDUP_REMOVED lines=11> */
.L_x_1695:
[----:B------:R-:W-:Y:S05]  /*10c0*/  BSYNC B0 ;  /* 0x0000000000007941 */ /* 0x000fea0003800000 */
.L_x_1694:
[----:B------:R-:W-:Y:S01]  /*10d0*/  @!P0 IMAD.MOV.U32 R9, RZ, RZ, R5 ;  /* 0x000000ffff098224 */ /* 0x000fe200078e0005 */
[----:B------:R0:W-:Y:S01]  /*10e0*/  @!P0 STG.E.U16 [R2.64], R4 ;  /* 0x0000000402008986 */ /* 0x0001e2000c101504 */
[----:B------:R-:W-:Y:S01]  /*10f0*/  BSSY B0, `(.L_x_1696) ;  /* 0x000002d000007945 */ /* 0x000fe20003800000 */
[----:B------:R-:W-:Y:S02]  /*1100*/  BSSY B1, `(.L_x_1697) ;  /* 0x0000025000017945 */ /* 0x000fe40003800000 */
[----:B------:R-:W-:-:S13]  /*1110*/  ISETP.GE.AND P0, PT, R9, R8, PT ;  /* 0x000000080900720c */ /* 0x000fda0003f06270 */
[----:B------:R-:W-:Y:S05]  /*1120*/  @P0 BRA `(.L_x_1698) ;  /* 0x000000c000000947 */ /* 0x000fea0003800000 */
[----:B0-----:R-:W-:Y:S01]  /*1130*/  HFMA2.MMA R3, -RZ, RZ, 0, 1.1920928955078125e-07 ;  /* 0x00000002ff037435 */ /* 0x001fe200000001ff */
[----:B------:R-:W-:Y:S02]  /*1140*/  IADD3 R2, R0, R9, RZ ;  /* 0x0000000900027210 */ /* 0x000fe40007ffe0ff */
[----:B------:R-:W-:-:S04]  /*1150*/  IADD3 R9, R9, 0x80, RZ ;  /* 0x0000008009097810 */ /* 0x000fc80007ffe0ff */
[----:B------:R-:W-:-:S03]  /*1160*/  ISETP.GE.AND P0, PT, R9, R8, PT ;  /* 0x000000080900720c */ /* 0x000fc60003f06270 */
[----:B------:R-:W-:-:S05]  /*1170*/  IMAD.WIDE.U32 R2, R2, R3, c[0x0][0x178] ;  /* 0x00005e0002027625 */ /* 0x000fca00078e0003 */
[----:B-----5:R0:W-:Y:S05]  /*1180*/  STG.E.U16 [R2.64], R6 ;  /* 0x0000000602007986 */ /* 0x0201ea000c101504 */
[----:B------:R-:W-:Y:S05]  /*1190*/  @P0 BRA `(.L_x_1699) ;  /* 0x000000c000000947 */ /* 0x000fea0003800000 */
[----:B0-----:R-:W-:Y:S01]  /*11a0*/  MOV R3, 0x2 ;  /* 0x0000000200037802 */ /* 0x001fe20000000f00 */
[----:B------:R-:W-:Y:S01]  /*11b0*/  IMAD.IADD R2, R0, 0x1, R9 ;  /* 0x0000000100027824 */ /* 0x000fe200078e0209 */
[----:B------:R-:W-:-:S03]  /*11c0*/  IADD3 R9, R9, 0x80, RZ ;  /* 0x0000008009097810 */ /* 0x000fc60007ffe0ff */
[----:B------:R-:W-:-:S05]  /*11d0*/  IMAD.WIDE.U32 R2, R2, R3, c[0x0][0x178] ;  /* 0x00005e0002027625 */ /* 0x000fca00078e0003 */
[----:B------:R0:W-:Y:S02]  /*11e0*/  STG.E.U16 [R2.64], R7 ;  /* 0x0000000702007986 */ /* 0x0001e4000c101504 */
.L_x_1698:
[----:B0-----:R-:W-:-:S13]  /*11f0*/  ISETP.GE.AND P0, PT, R9, R8, PT ;  /* 0x000000080900720c */ /* 0x001fda0003f06270 */
[----:B------:R-:W-:Y:S05]  /*1200*/  @P0 BRA `(.L_x_1700) ;  /* 0x000000c000000947 */ /* 0x000fea0003800000 */
[----:B------:R-:W-:Y:S01]  /*1210*/  IADD3 R2, R0, R9, RZ ;  /* 0x0000000900027210 */ /* 0x000fe20007ffe0ff */
[----:B------:R-:W-:Y:S01]  /*1220*/  IMAD.MOV.U32 R3, RZ, RZ, 0x2 ;  /* 0x00000002ff037424 */ /* 0x000fe200078e00ff */
[----:B------:R-:W-:-:S03]  /*1230*/  IADD3 R9, R9, 0x80, RZ ;  /* 0x0000008009097810 */ /* 0x000fc60007ffe0ff */
[----:B------:R-:W-:-:S05]  /*1240*/  IMAD.WIDE.U32 R2, R2, R3, c[0x0][0x178] ;  /* 0x00005e0002027625 */ /* 0x000fca00078e0003 */
[----:B-----5:R0:W-:Y:S02]  /*1250*/  STG.E.U16 [R2.64], R10 ;  /* 0x0000000a02007986 */ /* 0x0201e4000c101504 */
.L_x_1699:
[----:B------:R-:W-:-:S13]  /*1260*/  ISETP.GE.AND P0, PT, R9, R8, PT ;  /* 0x000000080900720c */ /* 0x000fda0003f06270 */
[----:B------:R-:W-:Y:S05]  /*1270*/  @P0 BRA `(.L_x_1701) ;  /* 0x000000d000000947 */ /* 0x000fea0003800000 */
[----:B0-----:R-:W-:Y:S02]  /*1280*/  IADD3 R2, R0, R9, RZ ;  /* 0x0000000900027210 */ /* 0x001fe40007ffe0ff */
[----:B------:R-:W-:Y:S02]  /*1290*/  MOV R3, 0x2 ;  /* 0x0000000200037802 */ /* 0x000fe40000000f00 */
[----:B------:R-:W-:-:S03]  /*12a0*/  IADD3 R9, R9, 0x80, RZ ;  /* 0x0000008009097810 */ /* 0x000fc60007ffe0ff */
[----:B------:R-:W-:-:S05]  /*12b0*/  IMAD.WIDE.U32 R2, R2, R3, c[0x0][0x178] ;  /* 0x00005e0002027625 */ /* 0x000fca00078e0003 */
[----:B------:R0:W-:Y:S02]  /*12c0*/  STG.E.U16 [R2.64], R11 ;  /* 0x0000000b02007986 */ /* 0x0001e4000c101504 */
.L_x_1700:
[----:B------:R-:W-:-:S13]  /*12d0*/  ISETP.GE.AND P0, PT, R9, R8, PT ;  /* 0x000000080900720c */ /* 0x000fda0003f06270 */
[----:B------:R-:W-:Y:S01]  /*12e0*/  @P0 BREAK B1 ;  /* 0x0000000000010942 */ /* 0x000fe20003800000 */
[----:B------:R-:W-:Y:S05]  /*12f0*/  @P0 BRA `(.L_x_1702) ;  /* 0x000000c000000947 */ /* 0x000fea0003800000 */
[----:B0-----:R-:W-:Y:S01]  /*1300*/  HFMA2.MMA R3, -RZ, RZ, 0, 1.1920928955078125e-07 ;  /* 0x00000002ff037435 */ /* 0x001fe200000001ff */
[----:B------:R-:W-:Y:S01]  /*1310*/  IMAD.IADD R2, R0, 0x1, R9 ;  /* 0x0000000100027824 */ /* 0x000fe200078e0209 */
[----:B------:R-:W-:-:S08]  /*1320*/  IADD3 R9, R9, 0x80, RZ ;  /* 0x0000008009097810 */ /* 0x000fd00007ffe0ff */
[----:B------:R-:W-:-:S05]  /*1330*/  IMAD.WIDE.U32 R2, R2, R3, c[0x0][0x178] ;  /* 0x00005e0002027625 */ /* 0x000fca00078e0003 */
[----:B-----5:R0:W-:Y:S02]  /*1340*/  STG.E.U16 [R2.64], R12 ;  /* 0x0000000c02007986 */ /* 0x0201e4000c101504 */
.L_x_1701:
[----:B------:R-:W-:Y:S05]  /*1350*/  BSYNC B1 ;  /* 0x0000000000017941 */ /* 0x000fea0003800000 */
.L_x_1697:
[----:B------:R-:W-:-:S13]  /*1360*/  ISETP.GE.AND P0, PT, R9, R8, PT ;  /* 0x000000080900720c */ /* 0x000fda0003f06270 */
[----:B0-----:R-:W-:Y:S01]  /*1370*/  @!P0 IADD3 R2, R0, R9, RZ ;  /* 0x0000000900028210 */ /* 0x001fe20007ffe0ff */
[----:B------:R-:W-:Y:S01]  /*1380*/  @!P0 IMAD.MOV.U32 R3, RZ, RZ, 0x2 ;  /* 0x00000002ff038424 */ /* 0x000fe200078e00ff */
[----:B------:R-:W-:-:S03]  /*1390*/  @!P0 IADD3 R9, R9, 0x80, RZ ;  /* 0x0000008009098810 */ /* 0x000fc60007ffe0ff */
[----:B------:R-:W-:-:S05]  /*13a0*/  @!P0 IMAD.WIDE.U32 R2, R2, R3, c[0x0][0x178] ;  /* 0x00005e0002028625 */ /* 0x000fca00078e0003 */
[----:B------:R0:W-:Y:S02]  /*13b0*/  @!P0 STG.E.U16 [R2.64], R13 ;  /* 0x0000000d02008986 */ /* 0x0001e4000c101504 */
.L_x_1702:
[----:B------:R-:W-:Y:S05]  /*13c0*/  BSYNC B0 ;  /* 0x0000000000007941 */ /* 0x000fea0003800000 */
.L_x_1696:
[----:B------:R-:W-:Y:S01]  /*13d0*/  WARPSYNC 0xffffffff ;  /* 0xffffffff00007948 */ /* 0x000fe20003800000 */
[----:B------:R-:W-:-:S13]  /*13e0*/  ISETP.GE.AND P0, PT, R9, R8, PT ;  /* 0x000000080900720c */ /* 0x000fda0003f06270 */
[----:B------:R-:W-:Y:S05]  /*13f0*/  @P0 EXIT ;  /* 0x000000000000094d */ /* 0x000fea0003800000 */
[----:B0-----:R-:W-:Y:S02]  /*1400*/  IADD3 R2, R0, R9, RZ ;  /* 0x0000000900027210 */ /* 0x001fe40007ffe0ff */
[----:B------:R-:W-:-:S05]  /*1410*/  MOV R3, 0x2 ;  /* 0x0000000200037802 */ /* 0x000fca0000000f00 */
[----:B------:R-:W-:-:S05]  /*1420*/  IMAD.WIDE.U32 R2, R2, R3, c[0x0][0x178] ;  /* 0x00005e0002027625 */ /* 0x000fca00078e0003 */
[----:B-----5:R-:W-:Y:S01]  /*1430*/  STG.E.U16 [R2.64], R14 ;  /* 0x0000000e02007986 */ /* 0x020fe2000c101504 */
[----:B------:R-:W-:Y:S05]  /*1440*/  EXIT ;  /* 0x000000000000794d */ /* 0x000fea0003800000 */
.L_x_1703:
        /* <DEDUP_REMOVED lines=11> */
.L_x_7601:


//--------------------- .text._ZN2at6native29vectorized_elementwise_kernelILi4EZZZNS0_44_GLOBAL__N__40a83637_7_Lerp_cu_1520ed90_301318lerp_scalar_kernelERNS_18TensorIteratorBaseERKN3c106ScalarEENKUlvE0_clEvENKUlvE1_clEvEUlNS5_4HalfESB_E_St5arrayIPcLm3EEEEviT0_T1_ --------------------------
	.section	.text._ZN2at6native29vectorized_elementwise_kernelILi4EZZZNS0_44_GLOBAL__N__40a83637_7_Lerp_cu_1520ed90_301318lerp_scalar_kernelERNS_18TensorIteratorBaseERKN3c106ScalarEENKUlvE0_clEvENKUlvE1_clEvEUlNS5_4HalfESB_E_St5arrayIPcLm3EEEEviT0_T1_,"ax",@progbits
	.sectioninfo	@"SHI_REGISTERS=32"
	.align	128
        .global         _ZN2at6native29vectorized_elementwise_kernelILi4EZZZNS0_44_GLOBAL__N__40a83637_7_Lerp_cu_1520ed90_301318lerp_scalar_kernelERNS_18TensorIteratorBaseERKN3c106ScalarEENKUlvE0_clEvENKUlvE1_clEvEUlNS5_4HalfESB_E_St5arrayIPcLm3EEEEviT0_T1_
        .type           _ZN2at6native29vectorized_elementwise_kernelILi4EZZZNS0_44_GLOBAL__N__40a83637_7_Lerp_cu_1520ed90_301318lerp_scalar_kernelERNS_18TensorIteratorBaseERKN3c106ScalarEENKUlvE0_clEvENKUlvE1_clEvEUlNS5_4HalfESB_E_St5arrayIPcLm3EEEEviT0_T1_,@function
        .size           _ZN2at6native29vectorized_elementwise_kernelILi4EZZZNS0_44_GLOBAL__N__40a83637_7_Lerp_cu_1520ed90_301318lerp_scalar_kernelERNS_18TensorIteratorBaseERKN3c106ScalarEENKUlvE0_clEvENKUlvE1_clEvEUlNS5_4HalfESB_E_St5arrayIPcLm3EEEEviT0_T1_,(.L_x_7602 - _ZN2at6native29vectorized_elementwise_kernelILi4EZZZNS0_44_GLOBAL__N__40a83637_7_Lerp_cu_1520ed90_301318lerp_scalar_kernelERNS_18TensorIteratorBaseERKN3c106ScalarEENKUlvE0_clEvENKUlvE1_clEvEUlNS5_4HalfESB_E_St5arrayIPcLm3EEEEviT0_T1_)
        .other          _ZN2at6native29vectorized_elementwise_kernelILi4EZZZNS0_44_GLOBAL__N__40a83637_7_Lerp_cu_1520ed90_301318lerp_scalar_kernelERNS_18TensorIteratorBaseERKN3c106ScalarEENKUlvE0_clEvENKUlvE1_clEvEUlNS5_4HalfESB_E_St5arrayIPcLm3EEEEviT0_T1_,@"STO_CUDA_ENTRY STV_DEFAULT"
_ZN2at6native29vectorized_elementwise_kernelILi4EZZZNS0_44_GLOBAL__N__40a83637_7_Lerp_cu_1520ed90_301318lerp_scalar_kernelERNS_18TensorIteratorBaseERKN3c106ScalarEENKUlvE0_clEvENKUlvE1_clEvEUlNS5_4HalfESB_E_St5arrayIPcLm3EEEEviT0_T1_:
.text._ZN2at6native29vectorized_elementwise_kernelILi4EZZZNS0_44_GLOBAL__N__40a83637_7_Lerp_cu_1520ed90_301318lerp_scalar_kernelERNS_18TensorIteratorBaseERKN3c106ScalarEENKUlvE0_clEvENKUlvE1_clEvEUlNS5_4HalfESB_E_St5arrayIPcLm3EEEEviT0_T1_:
        /* <DEDUP_REMOVED lines=20> */
[----:B--2---:R-:W-:Y:S02]  /*0140*/  HADD2.F32 R14, -RZ, R16.H0_H0 ;  /* 0x20000010ff0e7230 */ /* 0x004fe40000004100 */
[--C-:B------:R-:W-:Y:S02]  /*0150*/  HADD2.F32 R18, -RZ, R17.reuse.H0_H0 ;  /* 0x20000011ff127230 */ /* 0x100fe40000004100 */
[----:B------:R-:W-:Y:S02]  /*0160*/  HADD2.F32 R20, -RZ, R17.H1_H1 ;  /* 0x30000011ff147230 */ /* 0x000fe40000004100 */
[----:B---3--:R-:W-:Y:S02]  /*0170*/  HADD2.F32 R15, -RZ, R8.H0_H0 ;  /* 0x20000008ff0f7230 */ /* 0x008fe40000004100 */
[----:B------:R-:W-:-:S02]  /*0180*/  HADD2.F32 R16, -RZ, R16.H1_H1 ;  /* 0x30000010ff107230 */ /* 0x000fc40000004100 */
[----:B------:R-:W-:Y:S02]  /*0190*/  HADD2.F32 R17, -RZ, R8.H1_H1 ;  /* 0x30000008ff117230 */ /* 0x000fe40000004100 */
[--C-:B------:R-:W-:Y:S01]  /*01a0*/  HADD2.F32 R21, -RZ, R9.reuse.H0_H0 ;  /* 0x20000009ff157230 */ /* 0x100fe20000004100 */
[----:B-1----:R-:W-:Y:S02]  /*01b0*/  FADD.FTZ R13, -R14, R15 ;  /* 0x0000000f0e0d7221 */ /* 0x002fe40000010100 */
[----:B------:R-:W-:Y:S02]  /*01c0*/  FADD.FTZ R19, -R16, R17 ;  /* 0x0000001110137221 */ /* 0x000fe40000010100 */
[----:B------:R-:W-:Y:S01]  /*01d0*/  FADD.FTZ R23, -R18, R21 ;  /* 0x0000001512177221 */ /* 0x000fe20000010100 */
[----:B------:R-:W-:Y:S01]  /*01e0*/  HADD2.F32 R25, -RZ, R9.H1_H1 ;  /* 0x30000009ff197230 */ /* 0x000fe20000004100 */
[----:B------:R-:W-:Y:S01]  /*01f0*/  FFMA.FTZ R8, R13, c[0x0][0x168], R14 ;  /* 0x00005a000d087a23 */ /* 0x000fe2000001000e */
[--C-:B----4-:R-:W-:Y:S01]  /*0200*/  HADD2.F32 R14, -RZ, R4.reuse.H0_H0 ;  /* 0x20000004ff0e7230 */ /* 0x110fe20000004100 */
[----:B------:R-:W-:Y:S01]  /*0210*/  FFMA.FTZ R9, R19, c[0x0][0x168], R16 ;  /* 0x00005a0013097a23 */ /* 0x000fe20000010010 */
[----:B------:R-:W-:Y:S01]  /*0220*/  HADD2.F32 R4, -RZ, R4.H1_H1 ;  /* 0x30000004ff047230 */ /* 0x000fe20000004100 */
[----:B------:R-:W-:-:S02]  /*0230*/  FFMA.FTZ R11, R23, c[0x0][0x168], R18 ;  /* 0x00005a00170b7a23 */ /* 0x000fc40000010012 */
[C---:B------:R-:W-:Y:S01]  /*0240*/  @P0 FFMA.FTZ R8, -R10.reuse, R13, R15 ;  /* 0x0000000d0a080223 */ /* 0x040fe2000001010f */
[--C-:B-----5:R-:W-:Y:S01]  /*0250*/  HADD2.F32 R15, -RZ, R2.reuse.H1_H1 ;  /* 0x30000002ff0f7230 */ /* 0x120fe20000004100 */
[C---:B------:R-:W-:Y:S01]  /*0260*/  @P0 FFMA.FTZ R9, -R10.reuse, R19, R17 ;  /* 0x000000130a090223 */ /* 0x040fe20000010111 */
[----:B------:R-:W-:Y:S01]  /*0270*/  HADD2.F32 R13, -RZ, R2.H0_H0 ;  /* 0x20000002ff0d7230 */ /* 0x000fe20000004100 */
[----:B------:R-:W-:Y:S01]  /*0280*/  @P0 FFMA.FTZ R11, -R10, R23, R21 ;  /* 0x000000170a0b0223 */ /* 0x000fe20000010115 */
[--C-:B------:R-:W-:Y:S02]  /*0290*/  HADD2.F32 R16, -RZ, R3.reuse.H0_H0 ;  /* 0x20000003ff107230 */ /* 0x100fe40000004100 */
[----:B------:R-:W-:Y:S02]  /*02a0*/  HADD2.F32 R18, -RZ, R3.H1_H1 ;  /* 0x30000003ff127230 */ /* 0x000fe40000004100 */
[--C-:B------:R-:W-:Y:S02]  /*02b0*/  HADD2.F32 R17, -RZ, R5.reuse.H0_H0 ;  /* 0x20000005ff117230 */ /* 0x100fe40000004100 */
[----:B------:R-:W-:Y:S01]  /*02c0*/  HADD2.F32 R21, -RZ, R5.H1_H1 ;  /* 0x30000005ff157230 */ /* 0x000fe20000004100 */
[----:B------:R-:W-:-:S04]  /*02d0*/  IMAD.WIDE.U32 R2, R0, R7, c[0x0][0x178] ;  /* 0x00005e0000027625 */ /* 0x000fc800078e0007 */
[----:B------:R-:W-:Y:S02]  /*02e0*/  FADD.FTZ R7, -R15, R4 ;  /* 0x000000040f077221 */ /* 0x000fe40000010100 */
        /* <DEDUP_REMOVED lines=8> */
[----:B------:R-:W-:Y:S02]  /*0370*/  FFMA.FTZ R15, R23, c[0x0][0x168], R18 ;  /* 0x00005a00170f7a23 */ /* 0x000fe40000010012 */
[C---:B------:R-:W-:Y:S02]  /*0380*/  @P0 FFMA.FTZ R12, -R10.reuse, R27, R25 ;  /* 0x0000001b0a0c0223 */ /* 0x040fe40000010119 */
[----:B------:R-:W-:-:S02]  /*0390*/  @P0 FFMA.FTZ R13, -R10, R5, R14 ;  /* 0x000000050a0d0223 */ /* 0x000fc4000001010e */
[C---:B------:R-:W-:Y:S02]  /*03a0*/  @P0 FFMA.FTZ R0, -R10.reuse, R7, R4 ;  /* 0x000000070a000223 */ /* 0x040fe40000010104 */
[C---:B------:R-:W-:Y:S02]  /*03b0*/  @P0 FFMA.FTZ R16, -R10.reuse, R19, R17 ;  /* 0x000000130a100223 */ /* 0x040fe40000010111 */
[----:B------:R-:W-:Y:S01]  /*03c0*/  @P0 FFMA.FTZ R15, -R10, R23, R21 ;  /* 0x000000170a0f0223 */ /* 0x000fe20000010115 */
[----:B------:R-:W-:Y:S01]  /*03d0*/  F2FP.PACK_AB R8, R9, R8 ;  /* 0x000000080908723e */ /* 0x000fe200000000ff */
[----:B------:R-:W-:Y:S01]  /*03e0*/  IMAD.WIDE R2, R6, 0x8, R2 ;  /* 0x0000000806027825 */ /* 0x000fe200078e0202 */
[----:B------:R-:W-:Y:S02]  /*03f0*/  F2FP.PACK_AB R9, R12, R11 ;  /* 0x0000000b0c09723e */ /* 0x000fe400000000ff */
[----:B------:R-:W-:Y:S02]  /*0400*/  F2FP.PACK_AB R14, R0, R13 ;  /* 0x0000000d000e723e */ /* 0x000fe400000000ff */
[----:B------:R-:W-:Y:S01]  /*0410*/  F2FP.PACK_AB R15, R15, R16 ;  /* 0x000000100f0f723e */ /* 0x000fe200000000ff */
[----:B------:R-:W-:Y:S04]  /*0420*/  STG.E.64 [R2.64], R8 ;  /* 0x0000000802007986 */ /* 0x000fe8000c101b04 */
[----:B------:R-:W-:Y:S01]  /*0430*/  STG.E.64 [R2.64+0x400], R14 ;  /* 0x0004000e02007986 */ /* 0x000fe2000c101b04 */
[----:B------:R-:W-:Y:S05]  /*0440*/  EXIT ;  /* 0x000000000000794d */ /* 0x000fea0003800000 */
.L_x_1704:
        /* <DEDUP_REMOVED lines=98> */
.L_x_1706:
[----:B------:R-:W-:Y:S05]  /*0a70*/  BSYNC B0 ;  /* 0x0000000000007941 */ /* 0x000fea0003800000 */
.L_x_1705:
        /* <DEDUP_REMOVED lines=18> */
.L_x_1708:
[----:B------:R-:W-:Y:S05]  /*0ba0*/  BSYNC B0 ;  /* 0x0000000000007941 */ /* 0x000fea0003800000 */
.L_x_1707:
        /* <DEDUP_REMOVED lines=15> */
.L_x_1710:
[----:B------:R-:W-:Y:S05]  /*0ca0*/  BSYNC B0 ;  /* 0x0000000000007941 */ /* 0x000fea0003800000 */
.L_x_1709:
        /* <DEDUP_REMOVED lines=11> */
.L_x_1712:
[----:B------:R-:W-:Y:S05]  /*0d60*/  BSYNC B0 ;  /* 0x0000000000007941 */ /* 0x000fea0003800000 */
.L_x_1711:
        /* <DEDUP_REMOVED lines=11> */
.L_x_1714:
[----:B------:R-:W-:Y:S05]  /*0e20*/  BSYNC B0 ;  /* 0x0000000000007941 */ /* 0x000fea0003800000 */
.L_x_1713:
        /* <DEDUP_REMOVED lines=11> */
.L_x_1716:
[----:B------:R-:W-:Y:S05]  /*0ee0*/  BSYNC B0 ;  /* 0x0000000000007941 */ /* 0x000fea0003800000 */
.L_x_1715:
        /* <DEDUP_REMOVED lines=11> */
.L_x_1718:
[----:B------:R-:W-:Y:S05]  /*0fa0*/  BSYNC B0 ;  /* 0x0000000000007941 */ /* 0x000fea0003800000 */
.L_x_1717:
        /* <DEDUP_REMOVED lines=11> */
.L_x_1720:
[----:B------:R-:W-:Y:S05]  /*1060*/  BSYNC B0 ;  /* 0x0000000000007941 */ /* 0x000fea0003800000 */
.L_x_1719:
        /* <DEDUP_REMOVED lines=18> */
.L_x_1723:
[----:B0-----:R-:W-:-:S13]  /*1190*/  ISETP.GE.AND P0, PT, R9, R8, PT ;  /* 0x000000080900720c */ /* 0x001fda0003f06270 */
[----:B------:R-:W-:Y:S05]  /*11a0*/  @P0 BRA `(.L_x_1725) ;  /* 0x000000c000000947 */ /* 0x000fea0003800000 */
[----:B------:R-:W-:Y:S01]  /*11b0*/  IADD3 R2, R0, R9, RZ ;  /* 0x0000000900027210 */ /* 0x000fe20007ffe0ff */
[----:B------:R-:W-:Y:S01]  /*11c0*/  IMAD.MOV.U32 R3, RZ, RZ, 0x2 ;  /* 0x00000002ff037424 */ /* 0x000fe200078e00ff */
[----:B------:R-:W-:-:S03]  /*11d0*/  IADD3 R9, R9, 0x80, RZ ;  /* 0x0000008009097810 */ /* 0x000fc60007ffe0ff */
[----:B------:R-:W-:-:S05]  /*11e0*/  IMAD.WIDE.U32 R2, R2, R3, c[0x0][0x178] ;  /* 0x00005e0002027625 */ /* 0x000fca00078e0003 */
[----:B-----5:R0:W-:Y:S02]  /*11f0*/  STG.E.U16 [R2.64], R10 ;  /* 0x0000000a02007986 */ /* 0x0201e4000c101504 */
.L_x_1724:
[----:B------:R-:W-:-:S13]  /*1200*/  ISETP.GE.AND P0, PT, R9, R8, PT ;  /* 0x000000080900720c */ /* 0x000fda0003f06270 */
[----:B------:R-:W-:Y:S05]  /*1210*/  @P0 BRA `(.L_x_1726) ;  /* 0x000000d000000947 */ /* 0x000fea0003800000 */
[----:B0-----:R-:W-:Y:S02]  /*1220*/  IADD3 R2, R0, R9, RZ ;  /* 0x0000000900027210 */ /* 0x001fe40007ffe0ff */
[----:B------:R-:W-:Y:S02]  /*1230*/  MOV R3, 0x2 ;  /* 0x0000000200037802 */ /* 0x000fe40000000f00 */
[----:B------:R-:W-:-:S03]  /*1240*/  IADD3 R9, R9, 0x80, RZ ;  /* 0x0000008009097810 */ /* 0x000fc60007ffe0ff */
[----:B------:R-:W-:-:S05]  /*1250*/  IMAD.WIDE.U32 R2, R2, R3, c[0x0][0x178] ;  /* 0x00005e0002027625 */ /* 0x000fca00078e0003 */
[----:B------:R0:W-:Y:S02]  /*1260*/  STG.E.U16 [R2.64], R11 ;  /* 0x0000000b02007986 */ /* 0x0001e4000c101504 */
.L_x_1725:
        /* <DEDUP_REMOVED lines=8> */
.L_x_1726:
[----:B------:R-:W-:Y:S05]  /*12f0*/  BSYNC B1 ;  /* 0x0000000000017941 */ /* 0x000fea0003800000 */
.L_x_1722:
[----:B------:R-:W-:-:S13]  /*1300*/  ISETP.GE.AND P0, PT, R9, R8, PT ;  /* 0x000000080900720c */ /* 0x000fda0003f06270 */
[----:B0-----:R-:W-:Y:S01]  /*1310*/  @!P0 IADD3 R2, R0, R9, RZ ;  /* 0x0000000900028210 */ /* 0x001fe20007ffe0ff */
[----:B------:R-:W-:Y:S01]  /*1320*/  @!P0 IMAD.MOV.U32 R3, RZ, RZ, 0x2 ;  /* 0x00000002ff038424 */ /* 0x000fe200078e00ff */
[----:B------:R-:W-:-:S03]  /*1330*/  @!P0 IADD3 R9, R9, 0x80, RZ ;  /* 0x0000008009098810 */ /* 0x000fc60007ffe0ff */
[----:B------:R-:W-:-:S05]  /*1340*/  @!P0 IMAD.WIDE.U32 R2, R2, R3, c[0x0][0x178] ;  /* 0x00005e0002028625 */ /* 0x000fca00078e0003 */
[----:B------:R0:W-:Y:S02]  /*1350*/  @!P0 STG.E.U16 [R2.64], R13 ;  /* 0x0000000d02008986 */ /* 0x0001e4000c101504 */
.L_x_1727:
[----:B------:R-:W-:Y:S05]  /*1360*/  BSYNC B0 ;  /* 0x0000000000007941 */ /* 0x000fea0003800000 */
.L_x_1721:
        /* <DEDUP_REMOVED lines=8> */
.L_x_1728:
        /* <DEDUP_REMOVED lines=9> */
.L_x_7602:


//--------------------- .text._ZN2at6native29vectorized_elementwise_kernelILi8EZZZNS0_44_GLOBAL__N__40a83637_7_Lerp_cu_1520ed90_301318lerp_scalar_kernelERNS_18TensorIteratorBaseERKN3c106ScalarEENKUlvE0_clEvENKUlvE1_clEvEUlNS5_4HalfESB_E_St5arrayIPcLm3EEEEviT0_T1_ --------------------------
	.section	.text._ZN2at6native29vectorized_elementwise_kernelILi8EZZZNS0_44_GLOBAL__N__40a83637_7_Lerp_cu_1520ed90_301318lerp_scalar_kernelERNS_18TensorIteratorBaseERKN3c106ScalarEENKUlvE0_clEvENKUlvE1_clEvEUlNS5_4HalfESB_E_St5arrayIPcLm3EEEEviT0_T1_,"ax",@progbits
	.sectioninfo	@"SHI_REGISTERS=4"
	.align	128
        .global         _ZN2at6native29vectorized_elementwise_kernelILi8EZZZNS0_44_GLOBAL__N__40a83637_7_Lerp_cu_1520ed90_301318lerp_scalar_kernelERNS_18TensorIteratorBaseERKN3c106ScalarEENKUlvE0_clEvENKUlvE1_clEvEUlNS5_4HalfESB_E_St5arrayIPcLm3EEEEviT0_T1_
        .type           _ZN2at6native29vectorized_elementwise_kernelILi8EZZZNS0_44_GLOBAL__N__40a83637_7_Lerp_cu_1520ed90_301318lerp_scalar_kernelERNS_18TensorIteratorBaseERKN3c106ScalarEENKUlvE0_clEvENKUlvE1_clEvEUlNS5_4HalfESB_E_St5arrayIPcLm3EEEEviT0_T1_,@function
        .size           _ZN2at6native29vectorized_elementwise_kernelILi8EZZZNS0_44_GLOBAL__N__40a83637_7_Lerp_cu_1520ed90_301318lerp_scalar_kernelERNS_18TensorIteratorBaseERKN3c106ScalarEENKUlvE0_clEvENKUlvE1_clEvEUlNS5_4HalfESB_E_St5arrayIPcLm3EEEEviT0_T1_,(.L_x_7603 - _ZN2at6native29vectorized_elementwise_kernelILi8EZZZNS0_44_GLOBAL__N__40a83637_7_Lerp_cu_1520ed90_301318lerp_scalar_kernelERNS_18TensorIteratorBaseERKN3c106ScalarEENKUlvE0_clEvENKUlvE1_clEvEUlNS5_4HalfESB_E_St5arrayIPcLm3EEEEviT0_T1_)
        .other          _ZN2at6native29vectorized_elementwise_kernelILi8EZZZNS0_44_GLOBAL__N__40a83637_7_Lerp_cu_1520ed90_301318lerp_scalar_kernelERNS_18TensorIteratorBaseERKN3c106ScalarEENKUlvE0_clEvENKUlvE1_clEvEUlNS5_4HalfESB_E_St5arrayIPcLm3EEEEviT0_T1_,@"STO_CUDA_ENTRY STV_DEFAULT"
_ZN2at6native29vectorized_elementwise_kernelILi8EZZZNS0_44_GLOBAL__N__40a83637_7_Lerp_cu_1520ed90_301318lerp_scalar_kernelERNS_18TensorIteratorBaseERKN3c106ScalarEENKUlvE0_clEvENKUlvE1_clEvEUlNS5_4HalfESB_E_St5arrayIPcLm3EEEEviT0_T1_:
.text._ZN2at6native29vectorized_elementwise_kernelILi8EZZZNS0_44_GLOBAL__N__40a83637_7_Lerp_cu_1520ed90_301318lerp_scalar_kernelERNS_18TensorIteratorBaseERKN3c106ScalarEENKUlvE0_clEvENKUlvE1_clEvEUlNS5_4HalfESB_E_St5arrayIPcLm3EEEEviT0_T1_:
[----:B------:R-:W-:Y:S02]  /*0000*/  MOV R1, c[0x0][0x28] ;  /* 0x00000a0000017a02 */ /* 0x000fe40000000f00 */
[----:B------:R-:W-:Y:S05]  /*0010*/  EXIT ;  /* 0x000000000000794d */ /* 0x000fea0003800000 */
.L_x_1729:
        /* <DEDUP_REMOVED lines=14> */
.L_x_7603:


//--------------------- .text._ZN2at6native18elementwise_kernelILi128ELi4EZNS0_15gpu_kernel_implIZZZNS0_44_GLOBAL__N__40a83637_7_Lerp_cu_1520ed90_301318lerp_scalar_kernelERNS_18TensorIteratorBaseERKN3c106ScalarEENKUlvE0_clEvENKUlvE0_clEvEUlffE_EEvS5_RKT_EUliE_EEviT1_ --------------------------
	.section	.text._ZN2at6native18elementwise_kernelILi128ELi4EZNS0_15gpu_kernel_implIZZZNS0_44_GLOBAL__N__40a83637_7_Lerp_cu_1520ed90_301318lerp_scalar_kernelERNS_18TensorIteratorBaseERKN3c106ScalarEENKUlvE0_clEvENKUlvE0_clEvEUlffE_EEvS5_RKT_EUliE_EEviT1_,"ax",@progbits
	.sectioninfo	@"SHI_REGISTERS=26"
	.align	128
        .global         _ZN2at6native18elementwise_kernelILi128ELi4EZNS0_15gpu_kernel_implIZZZNS0_44_GLOBAL__N__40a83637_7_Lerp_cu_1520ed90_301318lerp_scalar_kernelERNS_18TensorIteratorBaseERKN3c106ScalarEENKUlvE0_clEvENKUlvE0_clEvEUlffE_EEvS5_RKT_EUliE_EEviT1_
        .type           _ZN2at6native18elementwise_kernelILi128ELi4EZNS0_15gpu_kernel_implIZZZNS0_44_GLOBAL__N__40a83637_7_Lerp_cu_1520ed90_301318lerp_scalar_kernelERNS_18TensorIteratorBaseERKN3c106ScalarEENKUlvE0_clEvENKUlvE0_clEvEUlffE_EEvS5_RKT_EUliE_EEviT1_,@function
        .size           _ZN2at6native18elementwise_kernelILi128ELi4EZNS0_15gpu_kernel_implIZZZNS0_44_GLOBAL__N__40a83637_7_Lerp_cu_1520ed90_301318lerp_scalar_kernelERNS_18TensorIteratorBaseERKN3c106ScalarEENKUlvE0_clEvENKUlvE0_clEvEUlffE_EEvS5_RKT_EUliE_EEviT1_,(.L_x_7604 - _ZN2at6native18elementwise_kernelILi128ELi4EZNS0_15gpu_kernel_implIZZZNS0_44_GLOBAL__N__40a83637_7_Lerp_cu_1520ed90_301318lerp_scalar_kernelERNS_18TensorIteratorBaseERKN3c106ScalarEENKUlvE0_clEvENKUlvE0_clEvEUlffE_EEvS5_RKT_EUliE_EEviT1_)
        .other          _ZN2at6native18elementwise_kernelILi128ELi4EZNS0_15gpu_kernel_implIZZZNS0_44_GLOBAL__N__40a83637_7_Lerp_cu_1520ed90_301318lerp_scalar_kernelERNS_18TensorIteratorBaseERKN3c106ScalarEENKUlvE0_clEvENKUlvE0_clEvEUlffE_EEvS5_RKT_EUliE_EEviT1_,@"STO_CUDA_ENTRY STV_DEFAULT"
_ZN2at6native18elementwise_kernelILi128ELi4EZNS0_15gpu_kernel_implIZZZNS0_44_GLOBAL__N__40a83637_7_Lerp_cu_1520ed90_301318lerp_scalar_kernelERNS_18TensorIteratorBaseERKN3c106ScalarEENKUlvE0_clEvENKUlvE0_clEvEUlffE_EEvS5_RKT_EUliE_EEviT1_:
.text._ZN2at6native18elementwise_kernelILi128ELi4EZNS0_15gpu_kernel_implIZZZNS0_44_GLOBAL__N__40a83637_7_Lerp_cu_1520ed90_301318lerp_scalar_kernelERNS_18TensorIteratorBaseERKN3c106ScalarEENKUlvE0_clEvENKUlvE0_clEvEUlffE_EEvS5_RKT_EUliE_EEviT1_:
        /* <DEDUP_REMOVED lines=263> */
.L_x_1732:
[----:B------:R-:W0:Y:S01]  /*1070*/  LDC.U8 R5, c[0x0][0x3f1] ;  /* 0x0000fc40ff057b82 */ /* 0x000e220000000000 */
[----:B------:R-:W-:Y:S01]  /*1080*/  IADD3 R16, P1, R16, c[0x0][0x3c8], RZ ;  /* 0x0000f20010107a10 */ /* 0x000fe20007f3e0ff */
[----:B------:R-:W-:Y:S01]  /*1090*/  BSSY B6, `(.L_x_1733) ;  /* 0x00000df000067945 */ /* 0x000fe20003800000 */
        /* <DEDUP_REMOVED lines=15> */
[----:B--2---:R0:W1:Y:S01]  /*1190*/  I2F.S16 R23, R2 ;  /* 0x0000000200177306 */ /* 0x0040620000101400 */
[----:B------:R-:W-:Y:S05]  /*11a0*/  BRA `(.L_x_1739) ;  /* 0x00000cd000007947 */ /* 0x000fea0003800000 */
.L_x_1737:
[----:B------:R-:W2:Y:S02]  /*11b0*/  LDG.E.U8 R2, [R2.64] ;  /* 0x0000002402027981 */ /* 0x000ea4000c1e1100 */
[----:B--2---:R0:W1:Y:S01]  /*11c0*/  I2F.U16 R23, R2 ;  /* 0x0000000200177306 */ /* 0x0040620000101000 */
[----:B------:R-:W-:Y:S05]  /*11d0*/  BRA `(.L_x_1739) ;  /* 0x00000ca000007947 */ /* 0x000fea0003800000 */
.L_x_1736:
[----:B------:R-:W-:-:S13]  /*11e0*/  ISETP.NE.AND P0, PT, R4, 0x2, PT ;  /* 0x000000020400780c */ /* 0x000fda0003f05270 */
[----:B------:R-:W-:Y:S05]  /*11f0*/  @!P0 BRA `(.L_x_1740) ;  /* 0x000000a000008947 */ /* 0x000fea0003800000 */
[----:B------:R-:W-:-:S13]  /*1200*/  ISETP.NE.AND P0, PT, R4, 0x3, PT ;  /* 0x000000030400780c */ /* 0x000fda0003f05270 */
[----:B------:R-:W-:Y:S05]  /*1210*/  @!P0 BRA `(.L_x_1741) ;  /* 0x0000005000008947 */ /* 0x000fea0003800000 */
[----:B------:R-:W-:-:S13]  /*1220*/  ISETP.NE.AND P0, PT, R4, 0x4, PT ;  /* 0x000000040400780c */ /* 0x000fda0003f05270 */
[----:B------:R-:W-:Y:S05]  /*1230*/  @P0 BRA `(.L_x_1738) ;  /* 0x00000aa000000947 */ /* 0x000fea0003800000 */
[----:B------:R-:W2:Y:S02]  /*1240*/  LDG.E.64 R2, [R2.64] ;  /* 0x0000002402027981 */ /* 0x000ea4000c1e1b00 */
[----:B--2---:R0:W1:Y:S01]  /*1250*/  I2F.S64 R23, R2 ;  /* 0x0000000200177312 */ /* 0x0040620000301400 */
[----:B------:R-:W-:Y:S05]  /*1260*/  BRA `(.L_x_1739) ;  /* 0x00000c1000007947 */ /* 0x000fea0003800000 */
.L_x_1741:
[----:B------:R-:W2:Y:S02]  /*1270*/  LDG.E R2, [R2.64] ;  /* 0x0000002402027981 */ /* 0x000ea4000c1e1900 */
[----:B--2---:R0:W1:Y:S01]  /*1280*/  I2F R23, R2 ;  /* 0x0000000200177306 */ /* 0x0040620000201400 */
[----:B------:R-:W-:Y:S05]  /*1290*/  BRA `(.L_x_1739) ;  /* 0x00000be000007947 */ /* 0x000fea0003800000 */
.L_x_1740:
[----:B------:R-:W2:Y:S02]  /*12a0*/  LDG.E.U16 R2, [R2.64] ;  /* 0x0000002402027981 */ /* 0x000ea4000c1e1500 */
[----:B--2---:R0:W1:Y:S01]  /*12b0*/  I2F.S16 R23, R2 ;  /* 0x0000000200177306 */ /* 0x0040620000101400 */
[----:B------:R-:W-:Y:S05]  /*12c0*/  BRA `(.L_x_1739) ;  /* 0x00000bb000007947 */ /* 0x000fea0003800000 */
.L_x_1735:
[----:B------:R-:W-:-:S13]  /*12d0*/  ISETP.GT.AND P0, PT, R4, 0x6, PT ;  /* 0x000000060400780c */ /* 0x000fda0003f04270 */
[----:B------:R-:W-:Y:S05]  /*12e0*/  @P0 BRA `(.L_x_1742) ;  /* 0x0000009000000947 */ /* 0x000fea0003800000 */
[----:B------:R-:W-:-:S13]  /*12f0*/  ISETP.NE.AND P0, PT, R4, 0x5, PT ;  /* 0x000000050400780c */ /* 0x000fda0003f05270 */
[----:B------:R-:W-:Y:S05]  /*1300*/  @!P0 BRA `(.L_x_1743) ;  /* 0x0000004000008947 */ /* 0x000fea0003800000 */
[----:B------:R-:W-:-:S13]  /*1310*/  ISETP.NE.AND P0, PT, R4, 0x6, PT ;  /* 0x000000060400780c */ /* 0x000fda0003f05270 */
[----:B------:R-:W-:Y:S05]  /*1320*/  @P0 BRA `(.L_x_1738) ;  /* 0x000009b000000947 */ /* 0x000fea0003800000 */
[----:B------:R0:W5:Y:S01]  /*1330*/  LDG.E R23, [R2.64] ;  /* 0x0000002402177981 */ /* 0x000162000c1e1900 */
[----:B------:R-:W-:Y:S05]  /*1340*/  BRA `(.L_x_1739) ;  /* 0x00000b3000007947 */ /* 0x000fea0003800000 */
.L_x_1743:
[----:B------:R-:W2:Y:S02]  /*1350*/  LDG.E.U16 R2, [R2.64] ;  /* 0x0000002402027981 */ /* 0x000ea4000c1e1500 */
[----:B--2---:R-:W-:Y:S01]  /*1360*/  HADD2.F32 R23, -RZ, R2.H0_H0 ;  /* 0x20000002ff177230 */ /* 0x004fe20000004100 */
[----:B------:R-:W-:Y:S05]  /*1370*/  BRA `(.L_x_1739) ;  /* 0x00000b0000007947 */ /* 0x000fea0003800000 */
.L_x_1742:
[----:B------:R-:W-:-:S13]  /*1380*/  ISETP.NE.AND P0, PT, R4, 0x7, PT ;  /* 0x000000070400780c */ /* 0x000fda0003f05270 */
[----:B------:R-:W-:Y:S05]  /*1390*/  @!P0 BRA `(.L_x_1744) ;  /* 0x0000009000008947 */ /* 0x000fea0003800000 */
[----:B------:R-:W-:-:S13]  /*13a0*/  ISETP.NE.AND P0, PT, R4, 0x8, PT ;  /* 0x000000080400780c */ /* 0x000fda0003f05270 */
[----:B------:R-:W-:Y:S05]  /*13b0*/  @!P0 BRA `(.L_x_1745) ;  /* 0x0000004000008947 */ /* 0x000fea0003800000 */
[----:B------:R-:W-:-:S13]  /*13c0*/  ISETP.NE.AND P0, PT, R4, 0x9, PT ;  /* 0x000000090400780c */ /* 0x000fda0003f05270 */
[----:B------:R-:W-:Y:S05]  /*13d0*/  @P0 BRA `(.L_x_1738) ;  /* 0x0000090000000947 */ /* 0x000fea0003800000 */
[----:B------:R0:W5:Y:S01]  /*13e0*/  LDG.E R23, [R2.64] ;  /* 0x0000002402177981 */ /* 0x000162000c1e1900 */
[----:B------:R-:W-:Y:S05]  /*13f0*/  BRA `(.L_x_1739) ;  /* 0x00000a8000007947 */ /* 0x000fea0003800000 */
.L_x_1745:
[----:B------:R-:W2:Y:S02]  /*1400*/  LDG.E.U16 R2, [R2.64] ;  /* 0x0000002402027981 */ /* 0x000ea4000c1e1500 */
[----:B--2---:R-:W-:Y:S01]  /*1410*/  HADD2.F32 R23, -RZ, R2.H0_H0 ;  /* 0x20000002ff177230 */ /* 0x004fe20000004100 */
[----:B------:R-:W-:Y:S05]  /*1420*/  BRA `(.L_x_1739) ;  /* 0x00000a5000007947 */ /* 0x000fea0003800000 */
.L_x_1744:
[----:B------:R-:W2:Y:S02]  /*1430*/  LDG.E.64 R2, [R2.64] ;  /* 0x0000002402027981 */ /* 0x000ea4000c1e1b00 */
[----:B--2---:R-:W0:Y:S01]  /*1440*/  F2F.F32.F64 R23, R2 ;  /* 0x0000000200177310 */ /* 0x004e220000301000 */
[----:B------:R-:W0:-:S14]  /*1450*/  DSETP.GEU.AND P0, PT, |R2|, c[0x2][0x0], PT ;  /* 0x008000000200762a */ /* 0x000e1c0003f0e200 */
[----:B0-----:R-:W-:Y:S01]  /*1460*/  @!P0 FMUL R23, R23, 1.175494350822287508e-38 ;  /* 0x0080000017178820 */ /* 0x001fe20000400000 */
[----:B------:R-:W-:Y:S05]  /*1470*/  BRA `(.L_x_1739) ;  /* 0x00000a0000007947 */ /* 0x000fea0003800000 */
.L_x_1734:
        /* <DEDUP_REMOVED lines=10> */
[----:B------:R-:W-:Y:S01]  /*1520*/  FSEL R23, RZ, 1, !P0 ;  /* 0x3f800000ff177808 */ /* 0x000fe20004000000 */
[----:B------:R-:W-:Y:S05]  /*1530*/  BRA `(.L_x_1739) ;  /* 0x0000094000007947 */ /* 0x000fea0003800000 */
.L_x_1748:
[----:B------:R-:W2:Y:S02]  /*1540*/  LDG.E.64 R2, [R2.64] ;  /* 0x0000002402027981 */ /* 0x000ea4000c1e1b00 */
[----:B--2---:R-:W0:Y:S01]  /*1550*/  F2F.F32.F64 R23, R2 ;  /* 0x0000000200177310 */ /* 0x004e220000301000 */
[----:B------:R-:W0:-:S14]  /*1560*/  DSETP.GEU.AND P0, PT, |R2|, c[0x2][0x0], PT ;  /* 0x008000000200762a */ /* 0x000e1c0003f0e200 */
[----:B0-----:R-:W-:Y:S01]  /*1570*/  @!P0 FMUL R23, R23, 1.175494350822287508e-38 ;  /* 0x0080000017178820 */ /* 0x001fe20000400000 */
[----:B------:R-:W-:Y:S05]  /*1580*/  BRA `(.L_x_1739) ;  /* 0x000008f000007947 */ /* 0x000fea0003800000 */
.L_x_1747:
        /* <DEDUP_REMOVED lines=11> */
[----:B------:R-:W-:-:S04]  /*1640*/  IADD3 R2, R0, -0x1, RZ ;  /* 0xffffffff00027810 */ /* 0x000fc80007ffe0ff */
[----:B------:R-:W-:Y:S02]  /*1650*/  SHF.R.S32.HI R2, RZ, 0x1f, R2 ;  /* 0x0000001fff027819 */ /* 0x000fe40000011402 */
[----:B0-----:R-:W-:-:S04]  /*1660*/  IADD3 R4, -R4, 0x1f, RZ ;  /* 0x0000001f04047810 */ /* 0x001fc80007ffe1ff */
[C---:B------:R-:W-:Y:S02]  /*1670*/  ISETP.GT.U32.AND P0, PT, R4.reuse, 0x4, PT ;  /* 0x000000040400780c */ /* 0x040fe40003f04070 */
[----:B------:R-:W-:-:S04]  /*1680*/  IADD3 R4, R4, -0x4, RZ ;  /* 0xfffffffc04047810 */ /* 0x000fc80007ffe0ff */
[----:B------:R-:W-:Y:S02]  /*1690*/  SEL R5, R4, RZ, P0 ;  /* 0x000000ff04057207 */ /* 0x000fe40000000000 */
[----:B------:R-:W-:-:S03]  /*16a0*/  IADD3 R4, R0, 0x1000000, RZ ;  /* 0x0100000000047810 */ /* 0x000fc60007ffe0ff */
[----:B------:R-:W-:Y:S01]  /*16b0*/  IMAD R6, R5, R6, 0x3c000000 ;  /* 0x3c00000005067424 */ /* 0x000fe200078e0206 */
[----:B------:R-:W-:Y:S02]  /*16c0*/  SHF.L.U32 R5, R0, R5, RZ ;  /* 0x0000000500057219 */ /* 0x000fe400000006ff */
[----:B------:R-:W-:Y:S02]  /*16d0*/  SHF.R.S32.HI R4, RZ, 0x8, R4 ;  /* 0x00000008ff047819 */ /* 0x000fe40000011404 */
[----:B------:R-:W-:-:S04]  /*16e0*/  LEA.HI R5, R5, R6, RZ, 0x1c ;  /* 0x0000000605057211 */ /* 0x000fc800078fe0ff */
[----:B------:R-:W-:-:S04]  /*16f0*/  LOP3.LUT R5, R5, 0x7f800000, R4, 0xf8, !PT ;  /* 0x7f80000005057812 */ /* 0x000fc800078ef804 */
[----:B------:R-:W-:-:S04]  /*1700*/  LOP3.LUT R2, R5, R2, RZ, 0x30, !PT ;  /* 0x0000000205027212 */ /* 0x000fc800078e30ff */
[----:B------:R-:W-:Y:S01]  /*1710*/  LOP3.LUT R23, R2, 0x80000000, R23, 0xf8, !PT ;  /* 0x8000000002177812 */ /* 0x000fe200078ef817 */
[----:B------:R-:W-:Y:S05]  /*1720*/  BRA `(.L_x_1739) ;  /* 0x0000075000007947 */ /* 0x000fea0003800000 */
.L_x_1750:
        /* <DEDUP_REMOVED lines=11> */
[----:B------:R-:W-:Y:S01]  /*17e0*/  LOP3.LUT R23, R23, 0x80000000, R0, 0xf8, !PT ;  /* 0x8000000017177812 */ /* 0x000fe200078ef800 */
[----:B------:R-:W-:Y:S05]  /*17f0*/  BRA `(.L_x_1739) ;  /* 0x0000068000007947 */ /* 0x000fea0003800000 */
.L_x_1749:
[----:B------:R-:W2:Y:S02]  /*1800*/  LDG.E.U16 R2, [R2.64] ;  /* 0x0000002402027981 */ /* 0x000ea4000c1e1500 */
[----:B--2---:R-:W-:Y:S01]  /*1810*/  PRMT R23, RZ, 0x5410, R2 ;  /* 0x00005410ff177816 */ /* 0x004fe20000000002 */
[----:B------:R-:W-:Y:S05]  /*1820*/  BRA `(.L_x_1739) ;  /* 0x0000065000007947 */ /* 0x000fea0003800000 */
.L_x_1746:
        /* <DEDUP_REMOVED lines=9> */
[----:B--2---:R0:W1:Y:S01]  /*18c0*/  I2F.U16 R23, R2 ;  /* 0x0000000200177306 */ /* 0x0040620000101000 */
[----:B------:R-:W-:Y:S05]  /*18d0*/  BRA `(.L_x_1739) ;  /* 0x000005a000007947 */ /* 0x000fea0003800000 */
.L_x_1753:
[----:B------:R-:W2:Y:S01]  /*18e0*/  LDG.E.U8 R2, [R2.64] ;  /* 0x0000002402027981 */ /* 0x000ea2000c1e1100 */
        /* <DEDUP_REMOVED lines=19> */
.L_x_1755:
[----:B------:R-:W-:Y:S05]  /*1a20*/  BSYNC B0 ;  /* 0x0000000000007941 */ /* 0x000fea0003800000 */
.L_x_1754:
[----:B------:R-:W-:Y:S01]  /*1a30*/  IMAD.SHL.U32 R2, R2, 0x100000, RZ ;  /* 0x0010000002027824 */ /* 0x000fe200078e00ff */
[----:B------:R-:W-:-:S04]  /*1a40*/  LEA R0, R0, 0x3b800000, 0x17 ;  /* 0x3b80000000007811 */ /* 0x000fc800078eb8ff */
[----:B------:R-:W-:Y:S01]  /*1a50*/  LOP3.LUT R23, R0, R2, R23, 0xfe, !PT ;  /* 0x0000000200177212 */ /* 0x000fe200078efe17 */
[----:B------:R-:W-:Y:S05]  /*1a60*/  BRA `(.L_x_1739) ;  /* 0x0000041000007947 */ /* 0x000fea0003800000 */
.L_x_1752:
        /* <DEDUP_REMOVED lines=20> */
.L_x_1757:
[----:B------:R-:W-:Y:S05]  /*1bb0*/  BSYNC B0 ;  /* 0x0000000000007941 */ /* 0x000fea0003800000 */
.L_x_1756:
[----:B------:R-:W-:Y:S01]  /*1bc0*/  IMAD.SHL.U32 R2, R2, 0x200000, RZ ;  /* 0x0020000002027824 */ /* 0x000fe200078e00ff */
[----:B------:R-:W-:-:S04]  /*1bd0*/  LEA R0, R0, 0x37800000, 0x17 ;  /* 0x3780000000007811 */ /* 0x000fc800078eb8ff */
[----:B------:R-:W-:Y:S01]  /*1be0*/  LOP3.LUT R23, R0, R2, R23, 0xfe, !PT ;  /* 0x0000000200177212 */ /* 0x000fe200078efe17 */
[----:B------:R-:W-:Y:S05]  /*1bf0*/  BRA `(.L_x_1739) ;  /* 0x0000028000007947 */ /* 0x000fea0003800000 */
.L_x_1751:
[----:B------:R-:W-:-:S13]  /*1c00*/  ISETP.NE.AND P0, PT, R4, 0x1c, PT ;  /* 0x0000001c0400780c */ /* 0x000fda0003f05270 */
[----:B------:R-:W-:Y:S05]  /*1c10*/  @!P0 BRA `(.L_x_1758) ;  /* 0x0000024000008947 */ /* 0x000fea0003800000 */
[----:B------:R-:W-:-:S13]  /*1c20*/  ISETP.NE.AND P0, PT, R4, 0x1d, PT ;  /* 0x0000001d0400780c */ /* 0x000fda0003f05270 */
[----:B------:R-:W-:Y:S05]  /*1c30*/  @!P0 BRA `(.L_x_1759) ;  /* 0x000001f000008947 */ /* 0x000fea0003800000 */
[----:B------:R-:W-:-:S13]  /*1c40*/  ISETP.NE.AND P0, PT, R4, 0x2c, PT ;  /* 0x0000002c0400780c */ /* 0x000fda0003f05270 */
[----:B------:R-:W-:Y:S05]  /*1c50*/  @P0 BRA `(.L_x_1738) ;  /* 0x0000008000000947 */ /* 0x000fea0003800000 */
[----:B------:R-:W2:Y:S01]  /*1c60*/  LDG.E.U8 R2, [R2.64] ;  /* 0x0000002402027981 */ /* 0x000ea2000c1e1100 */
[----:B------:R-:W-:Y:S01]  /*1c70*/  IMAD.MOV.U32 R23, RZ, RZ, 0x400000 ;  /* 0x00400000ff177424 */ /* 0x000fe200078e00ff */
[----:B--2---:R-:W-:-:S13]  /*1c80*/  ISETP.NE.AND P0, PT, R2, RZ, PT ;  /* 0x000000ff0200720c */ /* 0x004fda0003f05270 */
[----:B------:R-:W-:Y:S05]  /*1c90*/  @!P0 BRA `(.L_x_1739) ;  /* 0x000001e000008947 */ /* 0x000fea0003800000 */
[----:B------:R-:W-:-:S13]  /*1ca0*/  ISETP.NE.AND P0, PT, R2, 0xff, PT ;  /* 0x000000ff0200780c */ /* 0x000fda0003f05270 */
[----:B------:R-:W-:Y:S02]  /*1cb0*/  @!P0 IMAD.MOV.U32 R23, RZ, RZ, 0x7f800001 ;  /* 0x7f800001ff178424 */ /* 0x000fe400078e00ff */
[----:B------:R-:W-:Y:S01]  /*1cc0*/  @P0 IMAD.SHL.U32 R23, R2, 0x800000, RZ ;  /* 0x0080000002170824 */ /* 0x000fe200078e00ff */
[----:B------:R-:W-:Y:S05]  /*1cd0*/  BRA `(.L_x_1739) ;  /* 0x000001a000007947 */ /* 0x000fea0003800000 */
.L_x_1738:
        /* <DEDUP_REMOVED lines=18> */
[----:B0-----:R-:W-:Y:S05]  /*1e00*/  CALL.ABS.NOINC R2 ;  /* 0x0000000002007343 */ /* 0x001fea0003c00000 */
[----:B------:R-:W-:Y:S01]  /*1e10*/  IMAD.MOV.U32 R23, RZ, RZ, RZ ;  /* 0x000000ffff177224 */ /* 0x000fe200078e00ff */
[----:B------:R-:W-:Y:S05]  /*1e20*/  BRA `(.L_x_1739) ;  /* 0x0000005000007947 */ /* 0x000fea0003800000 */
.L_x_1759:
[----:B------:R-:W2:Y:S02]  /*1e30*/  LDG.E.64 R2, [R2.64] ;  /* 0x0000002402027981 */ /* 0x000ea4000c1e1b00 */
[----:B--2---:R0:W1:Y:S01]  /*1e40*/  I2F.U64 R23, R2 ;  /* 0x0000000200177312 */ /* 0x0040620000301000 */
[----:B------:R-:W-:Y:S05]  /*1e50*/  BRA `(.L_x_1739) ;  /* 0x0000002000007947 */ /* 0x000fea0003800000 */
.L_x_1758:
[----:B------:R-:W2:Y:S02]  /*1e60*/  LDG.E R2, [R2.64] ;  /* 0x0000002402027981 */ /* 0x000ea4000c1e1900 */
[----:B--2---:R0:W1:Y:S02]  /*1e70*/  I2F.U32 R23, R2 ;  /* 0x0000000200177306 */ /* 0x0040640000201000 */
.L_x_1739:
[----:B------:R-:W-:Y:S05]  /*1e80*/  BSYNC B6 ;  /* 0x0000000000067941 */ /* 0x000fea0003800000 */
.L_x_1733:
[----:B------:R-:W2:Y:S01]  /*1e90*/  LDC.U8 R4, c[0x0][0x3f2] ;  /* 0x0000fc80ff047b82 */ /* 0x000ea20000000000 */
[----:B0-----:R-:W-:Y:S01]  /*1ea0*/  IADD3 R2, P1, R22, c[0x0][0x3d8], RZ ;  /* 0x0000f60016027a10 */ /* 0x001fe20007f3e0ff */
[----:B------:R-:W-:Y:S04]  /*1eb0*/  BSSY B6, `(.L_x_1760) ;  /* 0x00000dd000067945 */ /* 0x000fe80003800000 */
[----:B------:R-:W-:Y:S01]  /*1ec0*/  IMAD.X R3, RZ, RZ, c[0x0][0x3dc], P1 ;  /* 0x0000f700ff037624 */ /* 0x000fe200008e06ff */
[----:B--2---:R-:W-:-:S04]  /*1ed0*/  PRMT R0, R4, 0x9910, RZ ;  /* 0x0000991004007816 */ /* 0x004fc800000000ff */
        /* <DEDUP_REMOVED lines=11> */
[----:B--2---:R-:W0:Y:S01]  /*1f90*/  I2F.S16 R0, R0 ;  /* 0x0000000000007306 */ /* 0x004e220000101400 */
[----:B------:R-:W-:Y:S05]  /*1fa0*/  BRA `(.L_x_1766) ;  /* 0x00000cd000007947 */ /* 0x000fea0003800000 */
.L_x_1764:
[----:B------:R-:W2:Y:S02]  /*1fb0*/  LDG.E.U8 R0, [R2.64] ;  /* 0x0000002402007981 */ /* 0x000ea4000c1e1100 */
[----:B--2---:R-:W0:Y:S01]  /*1fc0*/  I2F.U16 R0, R0 ;  /* 0x0000000000007306 */ /* 0x004e220000101000 */
[----:B------:R-:W-:Y:S05]  /*1fd0*/  BRA `(.L_x_1766) ;  /* 0x00000ca000007947 */ /* 0x000fea0003800000 */
.L_x_1763:
[----:B------:R-:W-:-:S13]  /*1fe0*/  ISETP.NE.AND P0, PT, R0, 0x2, PT ;  /* 0x000000020000780c */ /* 0x000fda0003f05270 */
[----:B------:R-:W-:Y:S05]  /*1ff0*/  @!P0 BRA `(.L_x_1767) ;  /* 0x000000a000008947 */ /* 0x000fea0003800000 */
[----:B------:R-:W-:-:S13]  /*2000*/  ISETP.NE.AND P0, PT, R0, 0x3, PT ;  /* 0x000000030000780c */ /* 0x000fda0003f05270 */
[----:B------:R-:W-:Y:S05]  /*2010*/  @!P0 BRA `(.L_x_1768) ;  /* 0x0000005000008947 */ /* 0x000fea0003800000 */
[----:B------:R-:W-:-:S13]  /*2020*/  ISETP.NE.AND P0, PT, R0, 0x4, PT ;  /* 0x000000040000780c */ /* 0x000fda0003f05270 */
[----:B------:R-:W-:Y:S05]  /*2030*/  @P0 BRA `(.L_x_1765) ;  /* 0x00000aa000000947 */ /* 0x000fea0003800000 */
[----:B------:R-:W2:Y:S02]  /*2040*/  LDG.E.64 R2, [R2.64] ;  /* 0x0000002402027981 */ /* 0x000ea4000c1e1b00 */
[----:B--2---:R0:W2:Y:S01]  /*2050*/  I2F.S64 R0, R2 ;  /* 0x0000000200007312 */ /* 0x0040a20000301400 */
[----:B------:R-:W-:Y:S05]  /*2060*/  BRA `(.L_x_1766) ;  /* 0x00000c1000007947 */ /* 0x000fea0003800000 */
.L_x_1768:
[----:B------:R-:W2:Y:S02]  /*2070*/  LDG.E R0, [R2.64] ;  /* 0x0000002402007981 */ /* 0x000ea4000c1e1900 */
[----:B--2---:R-:W0:Y:S01]  /*2080*/  I2F R0, R0 ;  /* 0x0000000000007306 */ /* 0x004e220000201400 */
[----:B------:R-:W-:Y:S05]  /*2090*/  BRA `(.L_x_1766) ;  /* 0x00000be000007947 */ /* 0x000fea0003800000 */
.L_x_1767:
[----:B------:R-:W2:Y:S02]  /*20a0*/  LDG.E.U16 R0, [R2.64] ;  /* 0x0000002402007981 */ /* 0x000ea4000c1e1500 */
[----:B--2---:R-:W0:Y:S01]  /*20b0*/  I2F.S16 R0, R0 ;  /* 0x0000000000007306 */ /* 0x004e220000101400 */
[----:B------:R-:W-:Y:S05]  /*20c0*/  BRA `(.L_x_1766) ;  /* 0x00000bb000007947 */ /* 0x000fea0003800000 */
.L_x_1762:
        /* <DEDUP_REMOVED lines=8> */
.L_x_1770:
[----:B------:R-:W2:Y:S02]  /*2150*/  LDG.E.U16 R0, [R2.64] ;  /* 0x0000002402007981 */ /* 0x000ea4000c1e1500 */
[----:B--2---:R-:W-:Y:S01]  /*2160*/  HADD2.F32 R0, -RZ, R0.H0_H0 ;  /* 0x20000000ff007230 */ /* 0x004fe20000004100 */
[----:B------:R-:W-:Y:S05]  /*2170*/  BRA `(.L_x_1766) ;  /* 0x00000b0000007947 */ /* 0x000fea0003800000 */
.L_x_1769:
        /* <DEDUP_REMOVED lines=8> */
.L_x_1772:
[----:B------:R-:W2:Y:S02]  /*2200*/  LDG.E.U16 R0, [R2.64] ;  /* 0x0000002402007981 */ /* 0x000ea4000c1e1500 */
[----:B--2---:R-:W-:Y:S01]  /*2210*/  HADD2.F32 R0, -RZ, R0.H0_H0 ;  /* 0x20000000ff007230 */ /* 0x004fe20000004100 */
[----:B------:R-:W-:Y:S05]  /*2220*/  BRA `(.L_x_1766) ;  /* 0x00000a5000007947 */ /* 0x000fea0003800000 */
.L_x_1771:
[----:B------:R-:W2:Y:S02]  /*2230*/  LDG.E.64 R2, [R2.64] ;  /* 0x0000002402027981 */ /* 0x000ea4000c1e1b00 */
[----:B--2---:R-:W0:Y:S01]  /*2240*/  F2F.F32.F64 R0, R2 ;  /* 0x0000000200007310 */ /* 0x004e220000301000 */
[----:B------:R-:W0:-:S14]  /*2250*/  DSETP.GEU.AND P0, PT, |R2|, c[0x2][0x0], PT ;  /* 0x008000000200762a */ /* 0x000e1c0003f0e200 */
[----:B0-----:R-:W-:Y:S01]  /*2260*/  @!P0 FMUL R0, R0, 1.175494350822287508e-38 ;  /* 0x0080000000008820 */ /* 0x001fe20000400000 */
[----:B------:R-:W-:Y:S05]  /*2270*/  BRA `(.L_x_1766) ;  /* 0x00000a0000007947 */ /* 0x000fea0003800000 */
.L_x_1761:
        /* <DEDUP_REMOVED lines=12> */
.L_x_1775:
[----:B------:R-:W2:Y:S02]  /*2340*/  LDG.E.64 R2, [R2.64] ;  /* 0x0000002402027981 */ /* 0x000ea4000c1e1b00 */
[----:B--2---:R-:W0:Y:S01]  /*2350*/  F2F.F32.F64 R0, R2 ;  /* 0x0000000200007310 */ /* 0x004e220000301000 */
[----:B------:R-:W0:-:S14]  /*2360*/  DSETP.GEU.AND P0, PT, |R2|, c[0x2][0x0], PT ;  /* 0x008000000200762a */ /* 0x000e1c0003f0e200 */
[----:B0-----:R-:W-:Y:S01]  /*2370*/  @!P0 FMUL R0, R0, 1.175494350822287508e-38 ;  /* 0x0080000000008820 */ /* 0x001fe20000400000 */
[----:B------:R-:W-:Y:S05]  /*2380*/  BRA `(.L_x_1766) ;  /* 0x000008f000007947 */ /* 0x000fea0003800000 */
.L_x_1774:
        /* <DEDUP_REMOVED lines=24> */
[----:B------:R-:W-:Y:S01]  /*2510*/  LOP3.LUT R0, R5, 0x80000000, R0, 0xf8, !PT ;  /* 0x8000000005007812 */ /* 0x000fe200078ef800 */
[----:B------:R-:W-:Y:S05]  /*2520*/  BRA `(.L_x_1766) ;  /* 0x0000075000007947 */ /* 0x000fea0003800000 */
.L_x_1777:
        /* <DEDUP_REMOVED lines=11> */
[----:B------:R-:W-:Y:S01]  /*25e0*/  LOP3.LUT R0, R4, 0x80000000, R5, 0xf8, !PT ;  /* 0x8000000004007812 */ /* 0x000fe200078ef805 */
[----:B------:R-:W-:Y:S05]  /*25f0*/  BRA `(.L_x_1766) ;  /* 0x0000068000007947 */ /* 0x000fea0003800000 */
.L_x_1776:
[----:B------:R-:W2:Y:S02]  /*2600*/  LDG.E.U16 R0, [R2.64] ;  /* 0x0000002402007981 */ /* 0x000ea4000c1e1500 */
[----:B--2---:R-:W-:Y:S01]  /*2610*/  PRMT R0, RZ, 0x5410, R0 ;  /* 0x00005410ff007816 */ /* 0x004fe20000000000 */
[----:B------:R-:W-:Y:S05]  /*2620*/  BRA `(.L_x_1766) ;  /* 0x0000065000007947 */ /* 0x000fea0003800000 */
.L_x_1773:
        /* <DEDUP_REMOVED lines=9> */
[----:B--2---:R-:W0:Y:S01]  /*26c0*/  I2F.U16 R0, R0 ;  /* 0x0000000000007306 */ /* 0x004e220000101000 */
[----:B------:R-:W-:Y:S05]  /*26d0*/  BRA `(.L_x_1766) ;  /* 0x000005a000007947 */ /* 0x000fea0003800000 */
.L_x_1780:
        /* <DEDUP_REMOVED lines=20> */
.L_x_1782:
[----:B------:R-:W-:Y:S05]  /*2820*/  BSYNC B0 ;  /* 0x0000000000007941 */ /* 0x000fea0003800000 */
.L_x_1781:
[----:B------:R-:W-:Y:S01]  /*2830*/  LEA R3, R0, 0x3b800000, 0x17 ;  /* 0x3b80000000037811 */ /* 0x000fe200078eb8ff */
[----:B------:R-:W-:-:S05]  /*2840*/  IMAD.SHL.U32 R0, R2, 0x100000, RZ ;  /* 0x0010000002007824 */ /* 0x000fca00078e00ff */
[----:B------:R-:W-:Y:S01]  /*2850*/  LOP3.LUT R0, R3, R0, R4, 0xfe, !PT ;  /* 0x0000000003007212 */ /* 0x000fe200078efe04 */
[----:B------:R-:W-:Y:S05]  /*2860*/  BRA `(.L_x_1766) ;  /* 0x0000041000007947 */ /* 0x000fea0003800000 */
.L_x_1779:
        /* <DEDUP_REMOVED lines=20> */
.L_x_1784:
[----:B------:R-:W-:Y:S05]  /*29b0*/  BSYNC B0 ;  /* 0x0000000000007941 */ /* 0x000fea0003800000 */
.L_x_1783:
[----:B------:R-:W-:Y:S01]  /*29c0*/  LEA R3, R0, 0x37800000, 0x17 ;  /* 0x3780000000037811 */ /* 0x000fe200078eb8ff */
[----:B------:R-:W-:-:S05]  /*29d0*/  IMAD.SHL.U32 R0, R2, 0x200000, RZ ;  /* 0x0020000002007824 */ /* 0x000fca00078e00ff */
[----:B------:R-:W-:Y:S01]  /*29e0*/  LOP3.LUT R0, R3, R0, R4, 0xfe, !PT ;  /* 0x0000000003007212 */ /* 0x000fe200078efe04 */
[----:B------:R-:W-:Y:S05]  /*29f0*/  BRA `(.L_x_1766) ;  /* 0x0000028000007947 */ /* 0x000fea0003800000 */
.L_x_1778:
        /* <DEDUP_REMOVED lines=14> */
.L_x_1765:
        /* <DEDUP_REMOVED lines=18> */
[----:B01---5:R-:W-:Y:S05]  /*2c00*/  CALL.ABS.NOINC R2 ;  /* 0x0000000002007343 */ /* 0x023fea0003c00000 */
[----:B------:R-:W-:Y:S01]  /*2c10*/  IMAD.MOV.U32 R0, RZ, RZ, RZ ;  /* 0x000000ffff007224 */ /* 0x000fe200078e00ff */
[----:B------:R-:W-:Y:S05]  /*2c20*/  BRA `(.L_x_1766) ;  /* 0x0000005000007947 */ /* 0x000fea0003800000 */
.L_x_1786:
[----:B------:R-:W2:Y:S02]  /*2c30*/  LDG.E.64 R2, [R2.64] ;  /* 0x0000002402027981 */ /* 0x000ea4000c1e1b00 */
[----:B--2---:R0:W2:Y:S01]  /*2c40*/  I2F.U64 R0, R2 ;  /* 0x0000000200007312 */ /* 0x0040a20000301000 */
[----:B------:R-:W-:Y:S05]  /*2c50*/  BRA `(.L_x_1766) ;  /* 0x0000002000007947 */ /* 0x000fea0003800000 */
.L_x_1785:
[----:B------:R-:W2:Y:S02]  /*2c60*/  LDG.E R0, [R2.64] ;  /* 0x0000002402007981 */ /* 0x000ea4000c1e1900 */
[----:B--2---:R-:W0:Y:S02]  /*2c70*/  I2F.U32 R0, R0 ;  /* 0x0000000000007306 */ /* 0x004e240000201000 */
.L_x_1766:
[----:B------:R-:W-:Y:S05]  /*2c80*/  BSYNC B6 ;  /* 0x0000000000067941 */ /* 0x000fea0003800000 */
.L_x_1760:
[----:B------:R-:W3:Y:S01]  /*2c90*/  LDC.U8 R6, c[0x0][0x3f0] ;  /* 0x0000fc00ff067b82 */ /* 0x000ee20000000000 */
[----:B------:R-:W-:Y:S02]  /*2ca0*/  IMAD.MOV.U32 R4, RZ, RZ, c[0x0][0x3e0] ;  /* 0x0000f800ff047624 */ /* 0x000fe400078e00ff */
[----:B012--5:R-:W-:-:S03]  /*2cb0*/  FADD.FTZ R3, R0, -R23 ;  /* 0x8000001700037221 */ /* 0x027fc60000010000 */
[C---:B------:R-:W-:Y:S01]  /*2cc0*/  FSETP.GEU.FTZ.AND P0, PT, |R4|.reuse, 0.5, PT ;  /* 0x3f0000000400780b */ /* 0x040fe20003f1e200 */
[----:B------:R-:W-:Y:S02]  /*2cd0*/  FADD.FTZ R4, -R4, 1 ;  /* 0x3f80000004047421 */ /* 0x000fe40000010100 */
[----:B------:R-:W-:-:S10]  /*2ce0*/  FFMA.FTZ R2, R3, c[0x0][0x3e0], R23 ;  /* 0x0000f80003027a23 */ /* 0x000fd40000010017 */
[----:B------:R-:W-:Y:S01]  /*2cf0*/  @P0 FFMA.FTZ R2, -R3, R4, R0 ;  /* 0x0000000403020223 */ /* 0x000fe20000010100 */
[----:B---3--:R-:W-:-:S04]  /*2d00*/  PRMT R5, R6, 0x9910, RZ ;  /* 0x0000991006057816 */ /* 0x008fc800000000ff */
        /* <DEDUP_REMOVED lines=10> */
[----:B------:R-:W0:Y:S02]  /*2db0*/  F2I.FTZ.TRUNC.NTZ R3, R2 ;  /* 0x0000000200037305 */ /* 0x000e24000021f100 */
[----:B0-----:R0:W-:Y:S01]  /*2dc0*/  STG.E.U8 [R16.64], R3 ;  /* 0x0000000310007986 */ /* 0x0011e2000c101124 */
[----:B------:R-:W-:Y:S05]  /*2dd0*/  BRA `(.L_x_1792) ;  /* 0x00000d7000007947 */ /* 0x000fea0003800000 */
.L_x_1790:
[----:B------:R-:W0:Y:S02]  /*2de0*/  F2I.S64.TRUNC R2, R2 ;  /* 0x0000000200027311 */ /* 0x000e24000020d900 */
[----:B0-----:R-:W-:-:S05]  /*2df0*/  IMAD.MOV.U32 R5, RZ, RZ, R2 ;  /* 0x000000ffff057224 */ /* 0x001fca00078e0002 */
[----:B------:R0:W-:Y:S01]  /*2e00*/  STG.E.U8 [R16.64], R5 ;  /* 0x0000000510007986 */ /* 0x0001e2000c101124 */
[----:B------:R-:W-:Y:S05]  /*2e10*/  BRA `(.L_x_1792) ;  /* 0x00000d3000007947 */ /* 0x000fea0003800000 */
.L_x_1789:
[----:B------:R-:W-:-:S13]  /*2e20*/  ISETP.NE.AND P0, PT, R5, 0x2, PT ;  /* 0x000000020500780c */ /* 0x000fda0003f05270 */
[----:B------:R-:W-:Y:S05]  /*2e30*/  @!P0 BRA `(.L_x_1793) ;  /* 0x000000a000008947 */ /* 0x000fea0003800000 */
[----:B------:R-:W-:-:S13]  /*2e40*/  ISETP.NE.AND P0, PT, R5, 0x3, PT ;  /* 0x000000030500780c */ /* 0x000fda0003f05270 */
[----:B------:R-:W-:Y:S05]  /*2e50*/  @!P0 BRA `(.L_x_1794) ;  /* 0x0000005000008947 */ /* 0x000fea0003800000 */
[----:B------:R-:W-:-:S13]  /*2e60*/  ISETP.NE.AND P0, PT, R5, 0x4, PT ;  /* 0x000000040500780c */ /* 0x000fda0003f05270 */
[----:B------:R-:W-:Y:S05]  /*2e70*/  @P0 BRA `(.L_x_1791) ;  /* 0x00000b4000000947 */ /* 0x000fea0003800000 */
[----:B------:R-:W0:Y:S02]  /*2e80*/  F2I.S64.TRUNC R2, R2 ;  /* 0x0000000200027311 */ /* 0x000e24000020d900 */
[----:B0-----:R0:W-:Y:S01]  /*2e90*/  STG.E.64 [R16.64], R2 ;  /* 0x0000000210007986 */ /* 0x0011e2000c101b24 */
[----:B------:R-:W-:Y:S05]  /*2ea0*/  BRA `(.L_x_1792) ;  /* 0x00000ca000007947 */ /* 0x000fea0003800000 */
.L_x_1794:
[----:B------:R-:W0:Y:S02]  /*2eb0*/  F2I.FTZ.TRUNC.NTZ R3, R2 ;  /* 0x0000000200037305 */ /* 0x000e24000021f100 */
[----:B0-----:R0:W-:Y:S01]  /*2ec0*/  STG.E [R16.64], R3 ;  /* 0x0000000310007986 */ /* 0x0011e2000c101924 */
[----:B------:R-:W-:Y:S05]  /*2ed0*/  BRA `(.L_x_1792) ;  /* 0x00000c7000007947 */ /* 0x000fea0003800000 */
.L_x_1793:
[----:B------:R-:W0:Y:S02]  /*2ee0*/  F2I.FTZ.TRUNC.NTZ R3, R2 ;  /* 0x0000000200037305 */ /* 0x000e24000021f100 */
[----:B0-----:R0:W-:Y:S01]  /*2ef0*/  STG.E.U16 [R16.64], R3 ;  /* 0x0000000310007986 */ /* 0x0011e2000c101524 */
[----:B------:R-:W-:Y:S05]  /*2f00*/  BRA `(.L_x_1792) ;  /* 0x00000c4000007947 */ /* 0x000fea0003800000 */
.L_x_1788:
[----:B------:R-:W-:-:S13]  /*2f10*/  ISETP.GT.AND P0, PT, R5, 0x6, PT ;  /* 0x000000060500780c */ /* 0x000fda0003f04270 */
[----:B------:R-:W-:Y:S05]  /*2f20*/  @P0 BRA `(.L_x_1795) ;  /* 0x0000009000000947 */ /* 0x000fea0003800000 */
[----:B------:R-:W-:-:S13]  /*2f30*/  ISETP.NE.AND P0, PT, R5, 0x5, PT ;  /* 0x000000050500780c */ /* 0x000fda0003f05270 */
[----:B------:R-:W-:Y:S05]  /*2f40*/  @!P0 BRA `(.L_x_1796) ;  /* 0x0000004000008947 */ /* 0x000fea0003800000 */
[----:B------:R-:W-:-:S13]  /*2f50*/  ISETP.NE.AND P0, PT, R5, 0x6, PT ;  /* 0x000000060500780c */ /* 0x000fda0003f05270 */
[----:B------:R-:W-:Y:S05]  /*2f60*/  @P0 BRA `(.L_x_1791) ;  /* 0x00000a5000000947 */ /* 0x000fea0003800000 */
[----:B------:R0:W-:Y:S01]  /*2f70*/  STG.E [R16.64], R2 ;  /* 0x0000000210007986 */ /* 0x0001e2000c101924 */
[----:B------:R-:W-:Y:S05]  /*2f80*/  BRA `(.L_x_1792) ;  /* 0x00000bc000007947 */ /* 0x000fea0003800000 */
.L_x_1796:
[----:B------:R-:W-:-:S05]  /*2f90*/  F2FP.PACK_AB R2, RZ, R2 ;  /* 0x00000002ff02723e */ /* 0x000fca00000000ff */
[----:B------:R0:W-:Y:S01]  /*2fa0*/  STG.E.U16 [R16.64], R2 ;  /* 0x0000000210007986 */ /* 0x0001e2000c101524 */
[----:B------:R-:W-:Y:S05]  /*2fb0*/  BRA `(.L_x_1792) ;  /* 0x00000b9000007947 */ /* 0x000fea0003800000 */
.L_x_1795:
[----:B------:R-:W-:-:S13]  /*2fc0*/  ISETP.NE.AND P0, PT, R5, 0x7, PT ;  /* 0x000000070500780c */ /* 0x000fda0003f05270 */
[----:B------:R-:W-:Y:S05]  /*2fd0*/  @!P0 BRA `(.L_x_1797) ;  /* 0x000000b000008947 */ /* 0x000fea0003800000 */
[----:B------:R-:W-:-:S13]  /*2fe0*/  ISETP.NE.AND P0, PT, R5, 0x8, PT ;  /* 0x000000080500780c */ /* 0x000fda0003f05270 */
[----:B------:R-:W-:Y:S05]  /*2ff0*/  @!P0 BRA `(.L_x_1798) ;  /* 0x0000005000008947 */ /* 0x000fea0003800000 */
[----:B------:R-:W-:-:S13]  /*3000*/  ISETP.NE.AND P0, PT, R5, 0x9, PT ;  /* 0x000000090500780c */ /* 0x000fda0003f05270 */
[----:B------:R-:W-:Y:S05]  /*3010*/  @P0 BRA `(.L_x_1791) ;  /* 0x000009a000000947 */ /* 0x000fea0003800000 */
[----:B------:R-:W-:-:S05]  /*3020*/  IMAD.MOV.U32 R3, RZ, RZ, RZ ;  /* 0x000000ffff037224 */ /* 0x000fca00078e00ff */
[----:B------:R0:W-:Y:S01]  /*3030*/  STG.E.64 [R16.64], R2 ;  /* 0x0000000210007986 */ /* 0x0001e2000c101b24 */
[----:B------:R-:W-:Y:S05]  /*3040*/  BRA `(.L_x_1792) ;  /* 0x00000b0000007947 */ /* 0x000fea0003800000 */
.L_x_1798:
[----:B------:R-:W-:-:S04]  /*3050*/  F2FP.PACK_AB R3, RZ, R2 ;  /* 0x00000002ff03723e */ /* 0x000fc800000000ff */
[----:B------:R-:W-:-:S05]  /*3060*/  PRMT R3, R3, 0x5410, RZ ;  /* 0x0000541003037816 */ /* 0x000fca00000000ff */
[----:B------:R0:W-:Y:S01]  /*3070*/  STG.E [R16.64], R3 ;  /* 0x0000000310007986 */ /* 0x0001e2000c101924 */
[----:B------:R-:W-:Y:S05]  /*3080*/  BRA `(.L_x_1792) ;  /* 0x00000ac000007947 */ /* 0x000fea0003800000 */
.L_x_1797:
[----:B------:R-:W-:-:S06]  /*3090*/  FMUL.FTZ R2, R2, 1 ;  /* 0x3f80000002027820 */ /* 0x000fcc0000410000 */
[----:B------:R-:W0:Y:S02]  /*30a0*/  F2F.F64.F32 R2, R2 ;  /* 0x0000000200027310 */ /* 0x000e240000201800 */
[----:B0-----:R0:W-:Y:S01]  /*30b0*/  STG.E.64 [R16.64], R2 ;  /* 0x0000000210007986 */ /* 0x0011e2000c101b24 */
[----:B------:R-:W-:Y:S05]  /*30c0*/  BRA `(.L_x_1792) ;  /* 0x00000a8000007947 */ /* 0x000fea0003800000 */
.L_x_1787:
        /* <DEDUP_REMOVED lines=8> */
[----:B------:R-:W-:-:S04]  /*3150*/  FSETP.NEU.FTZ.AND P0, PT, R2, RZ, PT ;  /* 0x000000ff0200720b */ /* 0x000fc80003f1d000 */
[----:B------:R-:W-:-:S05]  /*3160*/  SEL R3, RZ, 0x1, !P0 ;  /* 0x00000001ff037807 */ /* 0x000fca0004000000 */
[----:B------:R0:W-:Y:S01]  /*3170*/  STG.E.U8 [R16.64], R3 ;  /* 0x0000000310007986 */ /* 0x0001e2000c101124 */
[----:B------:R-:W-:Y:S05]  /*3180*/  BRA `(.L_x_1792) ;  /* 0x000009c000007947 */ /* 0x000fea0003800000 */
.L_x_1801:
[----:B------:R-:W-:Y:S01]  /*3190*/  FMUL.FTZ R4, R2, 1 ;  /* 0x3f80000002047820 */ /* 0x000fe20000410000 */
[----:B------:R-:W-:-:S05]  /*31a0*/  CS2R R6, SRZ ;  /* 0x0000000000067805 */ /* 0x000fca000001ff00 */
[----:B------:R-:W0:Y:S02]  /*31b0*/  F2F.F64.F32 R4, R4 ;  /* 0x0000000400047310 */ /* 0x000e240000201800 */
[----:B0-----:R0:W-:Y:S01]  /*31c0*/  STG.E.128 [R16.64], R4 ;  /* 0x0000000410007986 */ /* 0x0011e2000c101d24 */
[----:B------:R-:W-:Y:S05]  /*31d0*/  BRA `(.L_x_1792) ;  /* 0x0000097000007947 */ /* 0x000fea0003800000 */
.L_x_1800:
[----:B------:R-:W-:-:S13]  /*31e0*/  ISETP.NE.AND P0, PT, R5, 0xf, PT ;  /* 0x0000000f0500780c */ /* 0x000fda0003f05270 */
[----:B------:R-:W-:Y:S05]  /*31f0*/  @!P0 BRA `(.L_x_1802) ;  /* 0x000002b000008947 */ /* 0x000fea0003800000 */
[----:B------:R-:W-:-:S13]  /*3200*/  ISETP.NE.AND P0, PT, R5, 0x17, PT ;  /* 0x000000170500780c */ /* 0x000fda0003f05270 */
[----:B------:R-:W-:Y:S05]  /*3210*/  @!P0 BRA `(.L_x_1803) ;  /* 0x0000014000008947 */ /* 0x000fea0003800000 */
[----:B------:R-:W-:-:S13]  /*3220*/  ISETP.NE.AND P0, PT, R5, 0x18, PT ;  /* 0x000000180500780c */ /* 0x000fda0003f05270 */
[----:B------:R-:W-:Y:S05]  /*3230*/  @P0 BRA `(.L_x_1791) ;  /* 0x0000078000000947 */ /* 0x000fea0003800000 */
[C---:B------:R-:W-:Y:S01]  /*3240*/  LOP3.LUT R4, R2.reuse, 0x7fffffff, RZ, 0xc0, !PT ;  /* 0x7fffffff02047812 */ /* 0x040fe200078ec0ff */
[----:B------:R-:W-:Y:S01]  /*3250*/  BSSY B0, `(.L_x_1804) ;  /* 0x000000d000007945 */ /* 0x000fe20003800000 */
[----:B------:R-:W-:Y:S02]  /*3260*/  LOP3.LUT R0, R2, 0x80000000, RZ, 0xc0, !PT ;  /* 0x8000000002007812 */ /* 0x000fe400078ec0ff */
[----:B------:R-:W-:Y:S02]  /*3270*/  ISETP.GT.U32.AND P0, PT, R4, 0x43efffff, PT ;  /* 0x43efffff0400780c */ /* 0x000fe40003f04070 */
[----:B------:R-:W-:Y:S01]  /*3280*/  SHF.R.U32.HI R5, RZ, 0x18, R0 ;  /* 0x00000018ff057819 */ /* 0x000fe20000011600 */
[----:B------:R-:W-:-:S10]  /*3290*/  IMAD.MOV.U32 R0, RZ, RZ, 0x7f ;  /* 0x0000007fff007424 */ /* 0x000fd400078e00ff */
[----:B------:R-:W-:Y:S05]  /*32a0*/  @P0 BRA `(.L_x_1805) ;  /* 0x0000007000000947 */ /* 0x000fea0003800000 */
[----:B------:R-:W-:-:S13]  /*32b0*/  ISETP.GE.U32.AND P0, PT, R4, 0x3c800000, PT ;  /* 0x3c8000000400780c */ /* 0x000fda0003f06070 */
[----:B------:R-:W-:-:S04]  /*32c0*/  @P0 SHF.R.U32.HI R0, RZ, 0x14, R2 ;  /* 0x00000014ff000819 */ /* 0x000fc80000011602 */
[----:B------:R-:W-:-:S04]  /*32d0*/  @P0 LOP3.LUT R3, R0, 0x1, RZ, 0xc0, !PT ;  /* 0x0000000100030812 */ /* 0x000fc800078ec0ff */
[----:B------:R-:W-:Y:S01]  /*32e0*/  @P0 IADD3 R3, R2, 0x407ffff, R3 ;  /* 0x0407ffff02030810 */ /* 0x000fe20007ffe003 */
[----:B------:R-:W-:-:S03]  /*32f0*/  @!P0 FADD.FTZ R2, R4, 16384 ;  /* 0x4680000004028421 */ /* 0x000fc60000010000 */
[----:B------:R-:W-:Y:S02]  /*3300*/  @P0 SHF.R.U32.HI R0, RZ, 0x14, R3 ;  /* 0x00000014ff000819 */ /* 0x000fe40000011603 */
[----:B------:R-:W-:Y:S02]  /*3310*/  @!P0 IADD3 R0, R2, -0x46800000, RZ ;  /* 0xb980000002008810 */ /* 0x000fe40007ffe0ff */
.L_x_1805:
[----:B------:R-:W-:Y:S05]  /*3320*/  BSYNC B0 ;  /* 0x0000000000007941 */ /* 0x000fea0003800000 */
.L_x_1804:
[----:B------:R-:W-:-:S05]  /*3330*/  LOP3.LUT R5, R0, R5, RZ, 0xfc, !PT ;  /* 0x0000000500057212 */ /* 0x000fca00078efcff */
[----:B------:R0:W-:Y:S01]  /*3340*/  STG.E.U8 [R16.64], R5 ;  /* 0x0000000510007986 */ /* 0x0001e2000c101124 */
[----:B------:R-:W-:Y:S05]  /*3350*/  BRA `(.L_x_1792) ;  /* 0x000007f000007947 */ /* 0x000fea0003800000 */
.L_x_1803:
[----:B------:R-:W-:Y:S01]  /*3360*/  LOP3.LUT R4, R2, 0x7fffffff, RZ, 0xc0, !PT ;  /* 0x7fffffff02047812 */ /* 0x000fe200078ec0ff */
[----:B------:R-:W-:Y:S03]  /*3370*/  BSSY B0, `(.L_x_1806) ;  /* 0x000000e000007945 */ /* 0x000fe60003800000 */
[----:B------:R-:W-:-:S13]  /*3380*/  ISETP.GT.U32.AND P0, PT, R4, 0x477fffff, PT ;  /* 0x477fffff0400780c */ /* 0x000fda0003f04070 */
[----:B------:R-:W-:Y:S05]  /*3390*/  @P0 BRA `(.L_x_1807) ;  /* 0x0000008000000947 */ /* 0x000fea0003800000 */
[----:B------:R-:W-:-:S13]  /*33a0*/  ISETP.GE.U32.AND P0, PT, R4, 0x38800000, PT ;  /* 0x388000000400780c */ /* 0x000fda0003f06070 */
[----:B------:R-:W-:-:S04]  /*33b0*/  @P0 SHF.R.U32.HI R0, RZ, 0x15, R2 ;  /* 0x00000015ff000819 */ /* 0x000fc80000011602 */
[----:B------:R-:W-:-:S04]  /*33c0*/  @P0 LOP3.LUT R3, R0, 0x1, RZ, 0xc0, !PT ;  /* 0x0000000100030812 */ /* 0x000fc800078ec0ff */
[----:B------:R-:W-:Y:S01]  /*33d0*/  @P0 IADD3 R0, R2, 0x80fffff, R3 ;  /* 0x080fffff02000810 */ /* 0x000fe20007ffe003 */
[----:B------:R-:W-:-:S03]  /*33e0*/  @!P0 FADD.FTZ R3, R4, 128 ;  /* 0x4300000004038421 */ /* 0x000fc60000010000 */
[----:B------:R-:W-:Y:S02]  /*33f0*/  @P0 SHF.R.U32.HI R0, RZ, 0x15, R0 ;  /* 0x00000015ff000819 */ /* 0x000fe40000011600 */
[----:B------:R-:W-:Y:S01]  /*3400*/  @!P0 IADD3 R0, R3, -0x43000000, RZ ;  /* 0xbd00000003008810 */ /* 0x000fe20007ffe0ff */
[----:B------:R-:W-:Y:S05]  /*3410*/  BRA `(.L_x_1808) ;  /* 0x0000003000007947 */ /* 0x000fea0003800000 */
.L_x_1807:
[----:B------:R-:W-:Y:S01]  /*3420*/  IMAD.MOV.U32 R0, RZ, RZ, 0x7f ;  /* 0x0000007fff007424 */ /* 0x000fe200078e00ff */
[----:B------:R-:W-:-:S04]  /*3430*/  ISETP.GT.U32.AND P0, PT, R4, 0x7f800000, PT ;  /* 0x7f8000000400780c */ /* 0x000fc80003f04070 */
[----:B------:R-:W-:-:S04]  /*3440*/  SEL R0, R0, 0x7c, P0 ;  /* 0x0000007c00007807 */ /* 0x000fc80000000000 */
.L_x_1808:
[----:B------:R-:W-:Y:S05]  /*3450*/  BSYNC B0 ;  /* 0x0000000000007941 */ /* 0x000fea0003800000 */
.L_x_1806:
[----:B------:R-:W-:-:S04]  /*3460*/  LOP3.LUT R2, R2, 0x80000000, RZ, 0xc0, !PT ;  /* 0x8000000002027812 */ /* 0x000fc800078ec0ff */
[----:B------:R-:W-:-:S04]  /*3470*/  SHF.R.U32.HI R3, RZ, 0x18, R2 ;  /* 0x00000018ff037819 */ /* 0x000fc80000011602 */
[----:B------:R-:W-:-:S05]  /*3480*/  LOP3.LUT R3, R0, R3, RZ, 0xfc, !PT ;  /* 0x0000000300037212 */ /* 0x000fca00078efcff */
[----:B------:R0:W-:Y:S01]  /*3490*/  STG.E.U8 [R16.64], R3 ;  /* 0x0000000310007986 */ /* 0x0001e2000c101124 */
[----:B------:R-:W-:Y:S05]  /*34a0*/  BRA `(.L_x_1792) ;  /* 0x000006a000007947 */ /* 0x000fea0003800000 */
.L_x_1802:
[----:B------:R-:W-:-:S05]  /*34b0*/  F2FP.BF16.PACK_AB R2, RZ, R2 ;  /* 0x00000002ff02723e */ /* 0x000fca00000010ff */
[----:B------:R0:W-:Y:S01]  /*34c0*/  STG.E.U16 [R16.64], R2 ;  /* 0x0000000210007986 */ /* 0x0001e2000c101524 */
[----:B------:R-:W-:Y:S05]  /*34d0*/  BRA `(.L_x_1792) ;  /* 0x0000067000007947 */ /* 0x000fea0003800000 */
.L_x_1799:
        /* <DEDUP_REMOVED lines=8> */
[----:B------:R-:W0:Y:S02]  /*3560*/  F2I.FTZ.U32.TRUNC.NTZ R3, R2 ;  /* 0x0000000200037305 */ /* 0x000e24000021f000 */
[----:B0-----:R0:W-:Y:S01]  /*3570*/  STG.E.U16 [R16.64], R3 ;  /* 0x0000000310007986 */ /* 0x0011e2000c101524 */
[----:B------:R-:W-:Y:S05]  /*3580*/  BRA `(.L_x_1792) ;  /* 0x000005c000007947 */ /* 0x000fea0003800000 */
.L_x_1811:
[----:B------:R-:W-:Y:S01]  /*3590*/  LOP3.LUT R3, R2, 0x7fffffff, RZ, 0xc0, !PT ;  /* 0x7fffffff02037812 */ /* 0x000fe200078ec0ff */
[----:B------:R-:W-:Y:S01]  /*35a0*/  BSSY B0, `(.L_x_1812) ;  /* 0x0000013000007945 */ /* 0x000fe20003800000 */
[----:B------:R-:W-:Y:S02]  /*35b0*/  IMAD.MOV.U32 R8, RZ, RZ, 0x80 ;  /* 0x00000080ff087424 */ /* 0x000fe400078e00ff */
        /* <DEDUP_REMOVED lines=13> */
.L_x_1814:
[----:B------:R-:W-:-:S04]  /*3690*/  LOP3.LUT R2, R2, 0x80000000, RZ, 0xc0, !PT ;  /* 0x8000000002027812 */ /* 0x000fc800078ec0ff */
[----:B------:R-:W-:-:S04]  /*36a0*/  SHF.R.U32.HI R3, RZ, 0x18, R2 ;  /* 0x00000018ff037819 */ /* 0x000fc80000011602 */
[----:B------:R-:W-:-:S04]  /*36b0*/  LOP3.LUT R0, R0, R3, RZ, 0xfc, !PT ;  /* 0x0000000300007212 */ /* 0x000fc800078efcff */
[----:B------:R-:W-:Y:S02]  /*36c0*/  PRMT R8, R0, 0x7610, R8 ;  /* 0x0000761000087816 */ /* 0x000fe40000000008 */
.L_x_1813:
[----:B------:R-:W-:Y:S05]  /*36d0*/  BSYNC B0 ;  /* 0x0000000000007941 */ /* 0x000fea0003800000 */
.L_x_1812:
[----:B------:R0:W-:Y:S01]  /*36e0*/  STG.E.U8 [R16.64], R8 ;  /* 0x0000000810007986 */ /* 0x0001e2000c101124 */
[----:B------:R-:W-:Y:S05]  /*36f0*/  BRA `(.L_x_1792) ;  /* 0x0000045000007947 */ /* 0x000fea0003800000 */
.L_x_1810:
        /* <DEDUP_REMOVED lines=16> */
.L_x_1817:
[----:B------:R-:W-:-:S04]  /*3800*/  LOP3.LUT R2, R2, 0x80000000, RZ, 0xc0, !PT ;  /* 0x8000000002027812 */ /* 0x000fc800078ec0ff */
[----:B------:R-:W-:-:S04]  /*3810*/  SHF.R.U32.HI R3, RZ, 0x18, R2 ;  /* 0x00000018ff037819 */ /* 0x000fc80000011602 */
[----:B------:R-:W-:-:S04]  /*3820*/  LOP3.LUT R0, R0, R3, RZ, 0xfc, !PT ;  /* 0x0000000300007212 */ /* 0x000fc800078efcff */
[----:B------:R-:W-:Y:S02]  /*3830*/  PRMT R8, R0, 0x7610, R8 ;  /* 0x0000761000087816 */ /* 0x000fe40000000008 */
.L_x_1816:
[----:B------:R-:W-:Y:S05]  /*3840*/  BSYNC B0 ;  /* 0x0000000000007941 */ /* 0x000fea0003800000 */
.L_x_1815:
[----:B------:R0:W-:Y:S01]  /*3850*/  STG.E.U8 [R16.64], R8 ;  /* 0x0000000810007986 */ /* 0x0001e2000c101124 */
[----:B------:R-:W-:Y:S05]  /*3860*/  BRA `(.L_x_1792) ;  /* 0x000002e000007947 */ /* 0x000fea0003800000 */
.L_x_1809:
[----:B------:R-:W-:-:S13]  /*3870*/  ISETP.NE.AND P0, PT, R5, 0x1c, PT ;  /* 0x0000001c0500780c */ /* 0x000fda0003f05270 */
[----:B------:R-:W-:Y:S05]  /*3880*/  @!P0 BRA `(.L_x_1818) ;  /* 0x000002a000008947 */ /* 0x000fea0003800000 */
[----:B------:R-:W-:-:S13]  /*3890*/  ISETP.NE.AND P0, PT, R5, 0x1d, PT ;  /* 0x0000001d0500780c */ /* 0x000fda0003f05270 */
[----:B------:R-:W-:Y:S05]  /*38a0*/  @!P0 BRA `(.L_x_1819) ;  /* 0x0000025000008947 */ /* 0x000fea0003800000 */
[----:B------:R-:W-:-:S13]  /*38b0*/  ISETP.NE.AND P0, PT, R5, 0x2c, PT ;  /* 0x0000002c0500780c */ /* 0x000fda0003f05270 */
[----:B------:R-:W-:Y:S05]  /*38c0*/  @P0 BRA `(.L_x_1791) ;  /* 0x000000f000000947 */ /* 0x000fea0003800000 */
[----:B------:R-:W-:Y:S02]  /*38d0*/  SHF.R.U32.HI R4, RZ, 0x17, R2 ;  /* 0x00000017ff047819 */ /* 0x000fe40000011602 */
[----:B------:R-:W-:Y:S02]  /*38e0*/  PLOP3.LUT P0, PT, PT, PT, PT, 0x80, 0x0 ;  /* 0x000000000000781c */ /* 0x000fe40003f0f070 */
        /* <DEDUP_REMOVED lines=13> */
.L_x_1791:
        /* <DEDUP_REMOVED lines=20> */
.L_x_1819:
[----:B------:R-:W0:Y:S02]  /*3b00*/  F2I.U64.TRUNC R2, R2 ;  /* 0x0000000200027311 */ /* 0x000e24000020d800 */
[----:B0-----:R0:W-:Y:S01]  /*3b10*/  STG.E.64 [R16.64], R2 ;  /* 0x0000000210007986 */ /* 0x0011e2000c101b24 */
[----:B------:R-:W-:Y:S05]  /*3b20*/  BRA `(.L_x_1792) ;  /* 0x0000002000007947 */ /* 0x000fea0003800000 */
.L_x_1818:
[----:B------:R-:W0:Y:S02]  /*3b30*/  F2I.FTZ.U32.TRUNC.NTZ R3, R2 ;  /* 0x0000000200037305 */ /* 0x000e24000021f000 */
[----:B0-----:R0:W-:Y:S02]  /*3b40*/  STG.E [R16.64], R3 ;  /* 0x0000000310007986 */ /* 0x0011e4000c101924 */
.L_x_1792:
[----:B------:R-:W-:-:S05]  /*3b50*/  IMAD R18, R19, 0x200, R18 ;  /* 0x0000020013127824 */ /* 0x000fca00078e0212 */
[----:B------:R-:W-:Y:S02]  /*3b60*/  IADD3 R23, R18, 0x80, RZ ;  /* 0x0000008012177810 */ /* 0x000fe40007ffe0ff */
.L_x_1731:
[----:B------:R-:W-:Y:S05]  /*3b70*/  BSYNC B7 ;  /* 0x0000000000077941 */ /* 0x000fea0003800000 */
.L_x_1730:
[----:B------:R-:W-:Y:S01]  /*3b80*/  ISETP.GE.AND P0, PT, R23, c[0x0][0x160], PT ;  /* 0x0000580017007a0c */ /* 0x000fe20003f06270 */
[----:B------:R-:W-:-:S12]  /*3b90*/  BSSY B7, `(.L_x_1820) ;  /* 0x0000760000077945 */ /* 0x000fd80003800000 */
[----:B------:R-:W-:Y:S05]  /*3ba0*/  @P0 BRA `(.L_x_1821) ;  /* 0x000075e000000947 */ /* 0x000fea0003800000 */
[----:B------:R-:W-:Y:S01]  /*3bb0*/  ISETP.NE.AND P0, PT, RZ, c[0x0][0x168], PT ;  /* 0x00005a00ff007a0c */ /* 0x000fe20003f05270 */
[----:B------:R-:W-:Y:S02]  /*3bc0*/  IMAD.MOV.U32 R18, RZ, RZ, RZ ;  /* 0x000000ffff127224 */ /* 0x000fe400078e00ff */
[----:B------:R-:W-:Y:S02]  /*3bd0*/  IMAD.MOV.U32 R0, RZ, RZ, RZ ;  /* 0x000000ffff007224 */ /* 0x000fe400078e00ff */
[----:B0-----:R-:W-:-:S08]  /*3be0*/  IMAD.MOV.U32 R16, RZ, RZ, RZ ;  /* 0x000000ffff107224 */ /* 0x001fd000078e00ff */
        /* <DEDUP_REMOVED lines=251> */
.L_x_1822:
        /* <DEDUP_REMOVED lines=20> */
.L_x_1827:
[----:B------:R-:W2:Y:S02]  /*4ce0*/  LDG.E.U8 R2, [R2.64] ;  /* 0x0000002402027981 */ /* 0x000ea4000c1e1100 */
[----:B--2---:R0:W1:Y:S01]  /*4cf0*/  I2F.U16 R19, R2 ;  /* 0x0000000200137306 */ /* 0x0040620000101000 */
[----:B------:R-:W-:Y:S05]  /*4d00*/  BRA `(.L_x_1829) ;  /* 0x00000ca000007947 */ /* 0x000fea0003800000 */
.L_x_1826:
        /* <DEDUP_REMOVED lines=9> */
.L_x_1831:
[----:B------:R-:W2:Y:S02]  /*4da0*/  LDG.E R2, [R2.64] ;  /* 0x0000002402027981 */ /* 0x000ea4000c1e1900 */
[----:B--2---:R0:W1:Y:S01]  /*4db0*/  I2F R19, R2 ;  /* 0x0000000200137306 */ /* 0x0040620000201400 */
[----:B------:R-:W-:Y:S05]  /*4dc0*/  BRA `(.L_x_1829) ;  /* 0x00000be000007947 */ /* 0x000fea0003800000 */
.L_x_1830:
[----:B------:R-:W2:Y:S02]  /*4dd0*/  LDG.E.U16 R2, [R2.64] ;  /* 0x0000002402027981 */ /* 0x000ea4000c1e1500 */
[----:B--2---:R0:W1:Y:S01]  /*4de0*/  I2F.S16 R19, R2 ;  /* 0x0000000200137306 */ /* 0x0040620000101400 */
[----:B------:R-:W-:Y:S05]  /*4df0*/  BRA `(.L_x_1829) ;  /* 0x00000bb000007947 */ /* 0x000fea0003800000 */
.L_x_1825:
        /* <DEDUP_REMOVED lines=8> */
.L_x_1833:
[----:B------:R-:W2:Y:S02]  /*4e80*/  LDG.E.U16 R2, [R2.64] ;  /* 0x0000002402027981 */ /* 0x000ea4000c1e1500 */
[----:B--2---:R-:W-:Y:S01]  /*4e90*/  HADD2.F32 R19, -RZ, R2.H0_H0 ;  /* 0x20000002ff137230 */ /* 0x004fe20000004100 */
[----:B------:R-:W-:Y:S05]  /*4ea0*/  BRA `(.L_x_1829) ;  /* 0x00000b0000007947 */ /* 0x000fea0003800000 */
.L_x_1832:
        /* <DEDUP_REMOVED lines=8> */
.L_x_1835:
[----:B------:R-:W2:Y:S02]  /*4f30*/  LDG.E.U16 R2, [R2.64] ;  /* 0x0000002402027981 */ /* 0x000ea4000c1e1500 */
[----:B--2---:R-:W-:Y:S01]  /*4f40*/  HADD2.F32 R19, -RZ, R2.H0_H0 ;  /* 0x20000002ff137230 */ /* 0x004fe20000004100 */
[----:B------:R-:W-:Y:S05]  /*4f50*/  BRA `(.L_x_1829) ;  /* 0x00000a5000007947 */ /* 0x000fea0003800000 */
.L_x_1834:
[----:B------:R-:W2:Y:S02]  /*4f60*/  LDG.E.64 R2, [R2.64] ;  /* 0x0000002402027981 */ /* 0x000ea4000c1e1b00 */
[----:B--2---:R-:W0:Y:S01]  /*4f70*/  F2F.F32.F64 R19, R2 ;  /* 0x0000000200137310 */ /* 0x004e220000301000 */
[----:B------:R-:W0:-:S14]  /*4f80*/  DSETP.GEU.AND P0, PT, |R2|, c[0x2][0x0], PT ;  /* 0x008000000200762a */ /* 0x000e1c0003f0e200 */
[----:B0-----:R-:W-:Y:S01]  /*4f90*/  @!P0 FMUL R19, R19, 1.175494350822287508e-38 ;  /* 0x0080000013138820 */ /* 0x001fe20000400000 */
[----:B------:R-:W-:Y:S05]  /*4fa0*/  BRA `(.L_x_1829) ;  /* 0x00000a0000007947 */ /* 0x000fea0003800000 */
.L_x_1824:
        /* <DEDUP_REMOVED lines=12> */
.L_x_1838:
[----:B------:R-:W2:Y:S02]  /*5070*/  LDG.E.64 R2, [R2.64] ;  /* 0x0000002402027981 */ /* 0x000ea4000c1e1b00 */
[----:B--2---:R-:W0:Y:S01]  /*5080*/  F2F.F32.F64 R19, R2 ;  /* 0x0000000200137310 */ /* 0x004e220000301000 */
[----:B------:R-:W0:-:S14]  /*5090*/  DSETP.GEU.AND P0, PT, |R2|, c[0x2][0x0], PT ;  /* 0x008000000200762a */ /* 0x000e1c0003f0e200 */
[----:B0-----:R-:W-:Y:S01]  /*50a0*/  @!P0 FMUL R19, R19, 1.175494350822287508e-38 ;  /* 0x0080000013138820 */ /* 0x001fe20000400000 */
[----:B------:R-:W-:Y:S05]  /*50b0*/  BRA `(.L_x_1829) ;  /* 0x000008f000007947 */ /* 0x000fea0003800000 */
.L_x_1837:
        /* <DEDUP_REMOVED lines=26> */
.L_x_1840:
        /* <DEDUP_REMOVED lines=13> */
.L_x_1839:
[----:B------:R-:W2:Y:S02]  /*5330*/  LDG.E.U16 R2, [R2.64] ;  /* 0x0000002402027981 */ /* 0x000ea4000c1e1500 */
[----:B--2---:R-:W-:Y:S01]  /*5340*/  PRMT R19, RZ, 0x5410, R2 ;  /* 0x00005410ff137816 */ /* 0x004fe20000000002 */
[----:B------:R-:W-:Y:S05]  /*5350*/  BRA `(.L_x_1829) ;  /* 0x0000065000007947 */ /* 0x000fea0003800000 */
.L_x_1836:
        /* <DEDUP_REMOVED lines=11> */
.L_x_1843:
        /* <DEDUP_REMOVED lines=20> */
.L_x_1845:
[----:B------:R-:W-:Y:S05]  /*5550*/  BSYNC B0 ;  /* 0x0000000000007941 */ /* 0x000fea0003800000 */
.L_x_1844:
[----:B------:R-:W-:Y:S01]  /*5560*/  IMAD.SHL.U32 R2, R2, 0x100000, RZ ;  /* 0x0010000002027824 */ /* 0x000fe200078e00ff */
[----:B------:R-:W-:-:S04]  /*5570*/  LEA R0, R0, 0x3b800000, 0x17 ;  /* 0x3b80000000007811 */ /* 0x000fc800078eb8ff */
[----:B------:R-:W-:Y:S01]  /*5580*/  LOP3.LUT R19, R0, R2, R19, 0xfe, !PT ;  /* 0x0000000200137212 */ /* 0x000fe200078efe13 */
[----:B------:R-:W-:Y:S05]  /*5590*/  BRA `(.L_x_1829) ;  /* 0x0000041000007947 */ /* 0x000fea0003800000 */
.L_x_1842:
        /* <DEDUP_REMOVED lines=20> */
.L_x_1847:
[----:B------:R-:W-:Y:S05]  /*56e0*/  BSYNC B0 ;  /* 0x0000000000007941 */ /* 0x000fea0003800000 */
.L_x_1846:
[----:B------:R-:W-:Y:S01]  /*56f0*/  IMAD.SHL.U32 R2, R2, 0x200000, RZ ;  /* 0x0020000002027824 */ /* 0x000fe200078e00ff */
[----:B------:R-:W-:-:S04]  /*5700*/  LEA R0, R0, 0x37800000, 0x17 ;  /* 0x3780000000007811 */ /* 0x000fc800078eb8ff */
[----:B------:R-:W-:Y:S01]  /*5710*/  LOP3.LUT R19, R0, R2, R19, 0xfe, !PT ;  /* 0x0000000200137212 */ /* 0x000fe200078efe13 */
[----:B------:R-:W-:Y:S05]  /*5720*/  BRA `(.L_x_1829) ;  /* 0x0000028000007947 */ /* 0x000fea0003800000 */
.L_x_1841:
        /* <DEDUP_REMOVED lines=14> */
.L_x_1828:
        /* <DEDUP_REMOVED lines=21> */
.L_x_1849:
[----:B------:R-:W2:Y:S02]  /*5960*/  LDG.E.64 R2, [R2.64] ;  /* 0x0000002402027981 */ /* 0x000ea4000c1e1b00 */
[----:B--2---:R0:W1:Y:S01]  /*5970*/  I2F.U64 R19, R2 ;  /* 0x0000000200137312 */ /* 0x0040620000301000 */
[----:B------:R-:W-:Y:S05]  /*5980*/  BRA `(.L_x_1829) ;  /* 0x0000002000007947 */ /* 0x000fea0003800000 */
.L_x_1848:
[----:B------:R-:W2:Y:S02]  /*5990*/  LDG.E R2, [R2.64] ;  /* 0x0000002402027981 */ /* 0x000ea4000c1e1900 */
[----:B--2---:R0:W1:Y:S02]  /*59a0*/  I2F.U32 R19, R2 ;  /* 0x0000000200137306 */ /* 0x0040640000201000 */
.L_x_1829:
[----:B------:R-:W-:Y:S05]  /*59b0*/  BSYNC B6 ;  /* 0x0000000000067941 */ /* 0x000fea0003800000 */
.L_x_1823:
        /* <DEDUP_REMOVED lines=18> */
.L_x_1854:
[----:B------:R-:W2:Y:S02]  /*5ae0*/  LDG.E.U8 R0, [R2.64] ;  /* 0x0000002402007981 */ /* 0x000ea4000c1e1100 */
[----:B--2---:R-:W0:Y:S01]  /*5af0*/  I2F.U16 R0, R0 ;  /* 0x0000000000007306 */ /* 0x004e220000101000 */
[----:B------:R-:W-:Y:S05]  /*5b00*/  BRA `(.L_x_1856) ;  /* 0x00000ca000007947 */ /* 0x000fea0003800000 */
.L_x_1853:
        /* <DEDUP_REMOVED lines=9> */
.L_x_1858:
[----:B------:R-:W2:Y:S02]  /*5ba0*/  LDG.E R0, [R2.64] ;  /* 0x0000002402007981 */ /* 0x000ea4000c1e1900 */
[----:B--2---:R-:W0:Y:S01]  /*5bb0*/  I2F R0, R0 ;  /* 0x0000000000007306 */ /* 0x004e220000201400 */
[----:B------:R-:W-:Y:S05]  /*5bc0*/  BRA `(.L_x_1856) ;  /* 0x00000be000007947 */ /* 0x000fea0003800000 */
.L_x_1857:
[----:B------:R-:W2:Y:S02]  /*5bd0*/  LDG.E.U16 R0, [R2.64] ;  /* 0x0000002402007981 */ /* 0x000ea4000c1e1500 */
[----:B--2---:R-:W0:Y:S01]  /*5be0*/  I2F.S16 R0, R0 ;  /* 0x0000000000007306 */ /* 0x004e220000101400 */
[----:B------:R-:W-:Y:S05]  /*5bf0*/  BRA `(.L_x_1856) ;  /* 0x00000bb000007947 */ /* 0x000fea0003800000 */
.L_x_1852:
        /* <DEDUP_REMOVED lines=8> */
.L_x_1860:
[----:B------:R-:W2:Y:S02]  /*5c80*/  LDG.E.U16 R0, [R2.64] ;  /* 0x0000002402007981 */ /* 0x000ea4000c1e1500 */
[----:B--2---:R-:W-:Y:S01]  /*5c90*/  HADD2.F32 R0, -RZ, R0.H0_H0 ;  /* 0x20000000ff007230 */ /* 0x004fe20000004100 */
[----:B------:R-:W-:Y:S05]  /*5ca0*/  BRA `(.L_x_1856) ;  /* 0x00000b0000007947 */ /* 0x000fea0003800000 */
.L_x_1859:
        /* <DEDUP_REMOVED lines=8> */
.L_x_1862:
[----:B------:R-:W2:Y:S02]  /*5d30*/  LDG.E.U16 R0, [R2.64] ;  /* 0x0000002402007981 */ /* 0x000ea4000c1e1500 */
[----:B--2---:R-:W-:Y:S01]  /*5d40*/  HADD2.F32 R0, -RZ, R0.H0_H0 ;  /* 0x20000000ff007230 */ /* 0x004fe20000004100 */
[----:B------:R-:W-:Y:S05]  /*5d50*/  BRA `(.L_x_1856) ;  /* 0x00000a5000007947 */ /* 0x000fea0003800000 */
.L_x_1861:
[----:B------:R-:W2:Y:S02]  /*5d60*/  LDG.E.64 R2, [R2.64] ;  /* 0x0000002402027981 */ /* 0x000ea4000c1e1b00 */
[----:B--2---:R-:W0:Y:S01]  /*5d70*/  F2F.F32.F64 R0, R2 ;  /* 0x0000000200007310 */ /* 0x004e220000301000 */
[----:B------:R-:W0:-:S14]  /*5d80*/  DSETP.GEU.AND P0, PT, |R2|, c[0x2][0x0], PT ;  /* 0x008000000200762a */ /* 0x000e1c0003f0e200 */
[----:B0-----:R-:W-:Y:S01]  /*5d90*/  @!P0 FMUL R0, R0, 1.175494350822287508e-38 ;  /* 0x0080000000008820 */ /* 0x001fe20000400000 */
[----:B------:R-:W-:Y:S05]  /*5da0*/  BRA `(.L_x_1856) ;  /* 0x00000a0000007947 */ /* 0x000fea0003800000 */
.L_x_1851:
        /* <DEDUP_REMOVED lines=12> */
.L_x_1865:
[----:B------:R-:W2:Y:S02]  /*5e70*/  LDG.E.64 R2, [R2.64] ;  /* 0x0000002402027981 */ /* 0x000ea4000c1e1b00 */
[----:B--2---:R-:W0:Y:S01]  /*5e80*/  F2F.F32.F64 R0, R2 ;  /* 0x0000000200007310 */ /* 0x004e220000301000 */
[----:B------:R-:W0:-:S14]  /*5e90*/  DSETP.GEU.AND P0, PT, |R2|, c[0x2][0x0], PT ;  /* 0x008000000200762a */ /* 0x000e1c0003f0e200 */
[----:B0-----:R-:W-:Y:S01]  /*5ea0*/  @!P0 FMUL R0, R0, 1.175494350822287508e-38 ;  /* 0x0080000000008820 */ /* 0x001fe20000400000 */
[----:B------:R-:W-:Y:S05]  /*5eb0*/  BRA `(.L_x_1856) ;  /* 0x000008f000007947 */ /* 0x000fea0003800000 */
.L_x_1864:
        /* <DEDUP_REMOVED lines=26> */
.L_x_1867:
        /* <DEDUP_REMOVED lines=13> */
.L_x_1866:
[----:B------:R-:W2:Y:S02]  /*6130*/  LDG.E.U16 R0, [R2.64] ;  /* 0x0000002402007981 */ /* 0x000ea4000c1e1500 */
[----:B--2---:R-:W-:Y:S01]  /*6140*/  PRMT R0, RZ, 0x5410, R0 ;  /* 0x00005410ff007816 */ /* 0x004fe20000000000 */
[----:B------:R-:W-:Y:S05]  /*6150*/  BRA `(.L_x_1856) ;  /* 0x0000065000007947 */ /* 0x000fea0003800000 */
.L_x_1863:
        /* <DEDUP_REMOVED lines=11> */
.L_x_1870:
        /* <DEDUP_REMOVED lines=20> */
.L_x_1872:
[----:B------:R-:W-:Y:S05]  /*6350*/  BSYNC B0 ;  /* 0x0000000000007941 */ /* 0x000fea0003800000 */
.L_x_1871:
[----:B------:R-:W-:Y:S01]  /*6360*/  LEA R3, R0, 0x3b800000, 0x17 ;  /* 0x3b80000000037811 */ /* 0x000fe200078eb8ff */
[----:B------:R-:W-:-:S05]  /*6370*/  IMAD.SHL.U32 R0, R2, 0x100000, RZ ;  /* 0x0010000002007824 */ /* 0x000fca00078e00ff */
[----:B------:R-:W-:Y:S01]  /*6380*/  LOP3.LUT R0, R3, R0, R4, 0xfe, !PT ;  /* 0x0000000003007212 */ /* 0x000fe200078efe04 */
[----:B------:R-:W-:Y:S05]  /*6390*/  BRA `(.L_x_1856) ;  /* 0x0000041000007947 */ /* 0x000fea0003800000 */
.L_x_1869:
        /* <DEDUP_REMOVED lines=20> */
.L_x_1874:
[----:B------:R-:W-:Y:S05]  /*64e0*/  BSYNC B0 ;  /* 0x0000000000007941 */ /* 0x000fea0003800000 */
.L_x_1873:
[----:B------:R-:W-:Y:S01]  /*64f0*/  LEA R3, R0, 0x37800000, 0x17 ;  /* 0x3780000000037811 */ /* 0x000fe200078eb8ff */
[----:B------:R-:W-:-:S05]  /*6500*/  IMAD.SHL.U32 R0, R2, 0x200000, RZ ;  /* 0x0020000002007824 */ /* 0x000fca00078e00ff */
[----:B------:R-:W-:Y:S01]  /*6510*/  LOP3.LUT R0, R3, R0, R4, 0xfe, !PT ;  /* 0x0000000003007212 */ /* 0x000fe200078efe04 */
[----:B------:R-:W-:Y:S05]  /*6520*/  BRA `(.L_x_1856) ;  /* 0x0000028000007947 */ /* 0x000fea0003800000 */
.L_x_1868:
        /* <DEDUP_REMOVED lines=14> */
.L_x_1855:
        /* <DEDUP_REMOVED lines=21> */
.L_x_1876:
[----:B------:R-:W2:Y:S02]  /*6760*/  LDG.E.64 R2, [R2.64] ;  /* 0x0000002402027981 */ /* 0x000ea4000c1e1b00 */
[----:B--2---:R0:W2:Y:S01]  /*6770*/  I2F.U64 R0, R2 ;  /* 0x0000000200007312 */ /* 0x0040a20000301000 */
[----:B------:R-:W-:Y:S05]  /*6780*/  BRA `(.L_x_1856) ;  /* 0x0000002000007947 */ /* 0x000fea0003800000 */
.L_x_1875:
[----:B------:R-:W2:Y:S02]  /*6790*/  LDG.E R0, [R2.64] ;  /* 0x0000002402007981 */ /* 0x000ea4000c1e1900 */
[----:B--2---:R-:W0:Y:S02]  /*67a0*/  I2F.U32 R0, R0 ;  /* 0x0000000000007306 */ /* 0x004e240000201000 */
.L_x_1856:
[----:B------:R-:W-:Y:S05]  /*67b0*/  BSYNC B6 ;  /* 0x0000000000067941 */ /* 0x000fea0003800000 */
.L_x_1850:
[----:B------:R-:W3:Y:S01]  /*67c0*/  LDC.U8 R6, c[0x0][0x3f0] ;  /* 0x0000fc00ff067b82 */ /* 0x000ee20000000000 */
[----:B0-----:R-:W-:Y:S02]  /*67d0*/  IMAD.MOV.U32 R2, RZ, RZ, c[0x0][0x3e0] ;  /* 0x0000f800ff027624 */ /* 0x001fe400078e00ff */
[--C-:B-12--5:R-:W-:Y:S02]  /*67e0*/  FADD.FTZ R3, R0, -R19.reuse ;  /* 0x8000001300037221 */ /* 0x126fe40000010000 */
[C---:B------:R-:W-:Y:S01]  /*67f0*/  FADD.FTZ R4, -R2.reuse, 1 ;  /* 0x3f80000002047421 */ /* 0x040fe20000010100 */
[----:B------:R-:W-:Y:S01]  /*6800*/  FSETP.GEU.FTZ.AND P0, PT, |R2|, 0.5, PT ;  /* 0x3f0000000200780b */ /* 0x000fe20003f1e200 */
[----:B------:R-:W-:-:S12]  /*6810*/  FFMA.FTZ R2, R3, c[0x0][0x3e0], R19 ;  /* 0x0000f80003027a23 */ /* 0x000fd80000010013 */
[----:B------:R-:W-:Y:S01]  /*6820*/  @P0 FFMA.FTZ R2, R4, -R3, R0 ;  /* 0x8000000304020223 */ /* 0x000fe20000010000 */
        /* <DEDUP_REMOVED lines=14> */
.L_x_1880:
[----:B------:R-:W0:Y:S02]  /*6910*/  F2I.S64.TRUNC R2, R2 ;  /* 0x0000000200027311 */ /* 0x000e24000020d900 */
[----:B0-----:R-:W-:-:S05]  /*6920*/  IMAD.MOV.U32 R5, RZ, RZ, R2 ;  /* 0x000000ffff057224 */ /* 0x001fca00078e0002 */
[----:B------:R0:W-:Y:S01]  /*6930*/  STG.E.U8 [R16.64], R5 ;  /* 0x0000000510007986 */ /* 0x0001e2000c101124 */
[----:B------:R-:W-:Y:S05]  /*6940*/  BRA `(.L_x_1882) ;  /* 0x00000d3000007947 */ /* 0x000fea0003800000 */
.L_x_1879:
        /* <DEDUP_REMOVED lines=9> */
.L_x_1884:
[----:B------:R-:W0:Y:S02]  /*69e0*/  F2I.FTZ.TRUNC.NTZ R3, R2 ;  /* 0x0000000200037305 */ /* 0x000e24000021f100 */
[----:B0-----:R0:W-:Y:S01]  /*69f0*/  STG.E [R16.64], R3 ;  /* 0x0000000310007986 */ /* 0x0011e2000c101924 */
[----:B------:R-:W-:Y:S05]  /*6a00*/  BRA `(.L_x_1882) ;  /* 0x00000c7000007947 */ /* 0x000fea0003800000 */
.L_x_1883:
[----:B------:R-:W0:Y:S02]  /*6a10*/  F2I.FTZ.TRUNC.NTZ R3, R2 ;  /* 0x0000000200037305 */ /* 0x000e24000021f100 */
[----:B0-----:R0:W-:Y:S01]  /*6a20*/  STG.E.U16 [R16.64], R3 ;  /* 0x0000000310007986 */ /* 0x0011e2000c101524 */
[----:B------:R-:W-:Y:S05]  /*6a30*/  BRA `(.L_x_1882) ;  /* 0x00000c4000007947 */ /* 0x000fea0003800000 */
.L_x_1878:
        /* <DEDUP_REMOVED lines=8> */
.L_x_1886:
[----:B------:R-:W-:-:S05]  /*6ac0*/  F2FP.PACK_AB R2, RZ, R2 ;  /* 0x00000002ff02723e */ /* 0x000fca00000000ff */
[----:B------:R0:W-:Y:S01]  /*6ad0*/  STG.E.U16 [R16.64], R2 ;  /* 0x0000000210007986 */ /* 0x0001e2000c101524 */
[----:B------:R-:W-:Y:S05]  /*6ae0*/  BRA `(.L_x_1882) ;  /* 0x00000b9000007947 */ /* 0x000fea0003800000 */
.L_x_1885:
        /* <DEDUP_REMOVED lines=9> */
.L_x_1888:
[----:B------:R-:W-:-:S04]  /*6b80*/  F2FP.PACK_AB R3, RZ, R2 ;  /* 0x00000002ff03723e */ /* 0x000fc800000000ff */
[----:B------:R-:W-:-:S05]  /*6b90*/  PRMT R3, R3, 0x5410, RZ ;  /* 0x0000541003037816 */ /* 0x000fca00000000ff */
[----:B------:R0:W-:Y:S01]  /*6ba0*/  STG.E [R16.64], R3 ;  /* 0x0000000310007986 */ /* 0x0001e2000c101924 */
[----:B------:R-:W-:Y:S05]  /*6bb0*/  BRA `(.L_x_1882) ;  /* 0x00000ac000007947 */ /* 0x000fea0003800000 */
.L_x_1887:
[----:B------:R-:W-:-:S06]  /*6bc0*/  FMUL.FTZ R2, R2, 1 ;  /* 0x3f80000002027820 */ /* 0x000fcc0000410000 */
[----:B------:R-:W0:Y:S02]  /*6bd0*/  F2F.F64.F32 R2, R2 ;  /* 0x0000000200027310 */ /* 0x000e240000201800 */
[----:B0-----:R0:W-:Y:S01]  /*6be0*/  STG.E.64 [R16.64], R2 ;  /* 0x0000000210007986 */ /* 0x0011e2000c101b24 */
[----:B------:R-:W-:Y:S05]  /*6bf0*/  BRA `(.L_x_1882) ;  /* 0x00000a8000007947 */ /* 0x000fea0003800000 */
.L_x_1877:
        /* <DEDUP_REMOVED lines=12> */
.L_x_1891:
[----:B------:R-:W-:Y:S01]  /*6cc0*/  FMUL.FTZ R4, R2, 1 ;  /* 0x3f80000002047820 */ /* 0x000fe20000410000 */
[----:B------:R-:W-:-:S05]  /*6cd0*/  CS2R R6, SRZ ;  /* 0x0000000000067805 */ /* 0x000fca000001ff00 */
[----:B------:R-:W0:Y:S02]  /*6ce0*/  F2F.F64.F32 R4, R4 ;  /* 0x0000000400047310 */ /* 0x000e240000201800 */
[----:B0-----:R0:W-:Y:S01]  /*6cf0*/  STG.E.128 [R16.64], R4 ;  /* 0x0000000410007986 */ /* 0x0011e2000c101d24 */
[----:B------:R-:W-:Y:S05]  /*6d00*/  BRA `(.L_x_1882) ;  /* 0x0000097000007947 */ /* 0x000fea0003800000 */
.L_x_1890:
        /* <DEDUP_REMOVED lines=20> */
.L_x_1895:
[----:B------:R-:W-:Y:S05]  /*6e50*/  BSYNC B0 ;  /* 0x0000000000007941 */ /* 0x000fea0003800000 */
.L_x_1894:
[----:B------:R-:W-:-:S05]  /*6e60*/  LOP3.LUT R5, R0, R5, RZ, 0xfc, !PT ;  /* 0x0000000500057212 */ /* 0x000fca00078efcff */
[----:B------:R0:W-:Y:S01]  /*6e70*/  STG.E.U8 [R16.64], R5 ;  /* 0x0000000510007986 */ /* 0x0001e2000c101124 */
[----:B------:R-:W-:Y:S05]  /*6e80*/  BRA `(.L_x_1882) ;  /* 0x000007f000007947 */ /* 0x000fea0003800000 */
.L_x_1893:
        /* <DEDUP_REMOVED lines=12> */
.L_x_1897:
[----:B------:R-:W-:Y:S01]  /*6f50*/  IMAD.MOV.U32 R0, RZ, RZ, 0x7f ;  /* 0x0000007fff007424 */ /* 0x000fe200078e00ff */
[----:B------:R-:W-:-:S04]  /*6f60*/  ISETP.GT.U32.AND P0, PT, R4, 0x7f800000, PT ;  /* 0x7f8000000400780c */ /* 0x000fc80003f04070 */
[----:B------:R-:W-:-:S04]  /*6f70*/  SEL R0, R0, 0x7c, P0 ;  /* 0x0000007c00007807 */ /* 0x000fc80000000000 */
.L_x_1898:
[----:B------:R-:W-:Y:S05]  /*6f80*/  BSYNC B0 ;  /* 0x0000000000007941 */ /* 0x000fea0003800000 */
.L_x_1896:
[----:B------:R-:W-:-:S04]  /*6f90*/  LOP3.LUT R2, R2, 0x80000000, RZ, 0xc0, !PT ;  /* 0x8000000002027812 */ /* 0x000fc800078ec0ff */
[----:B------:R-:W-:-:S04]  /*6fa0*/  SHF.R.U32.HI R3, RZ, 0x18, R2 ;  /* 0x00000018ff037819 */ /* 0x000fc80000011602 */
[----:B------:R-:W-:-:S05]  /*6fb0*/  LOP3.LUT R3, R0, R3, RZ, 0xfc, !PT ;  /* 0x0000000300037212 */ /* 0x000fca00078efcff */
[----:B------:R0:W-:Y:S01]  /*6fc0*/  STG.E.U8 [R16.64], R3 ;  /* 0x0000000310007986 */ /* 0x0001e2000c101124 */
[----:B------:R-:W-:Y:S05]  /*6fd0*/  BRA `(.L_x_1882) ;  /* 0x000006a000007947 */ /* 0x000fea0003800000 */
.L_x_1892:
[----:B------:R-:W-:-:S05]  /*6fe0*/  F2FP.BF16.PACK_AB R2, RZ, R2 ;  /* 0x00000002ff02723e */ /* 0x000fca00000010ff */
[----:B------:R0:W-:Y:S01]  /*6ff0*/  STG.E.U16 [R16.64], R2 ;  /* 0x0000000210007986 */ /* 0x0001e2000c101524 */
[----:B------:R-:W-:Y:S05]  /*7000*/  BRA `(.L_x_1882) ;  /* 0x0000067000007947 */ /* 0x000fea0003800000 */
.L_x_1889:
        /* <DEDUP_REMOVED lines=11> */
.L_x_1901:
        /* <DEDUP_REMOVED lines=16> */
.L_x_1904:
[----:B------:R-:W-:-:S04]  /*71c0*/  LOP3.LUT R2, R2, 0x80000000, RZ, 0xc0, !PT ;  /* 0x8000000002027812 */ /* 0x000fc800078ec0ff */
[----:B------:R-:W-:-:S04]  /*71d0*/  SHF.R.U32.HI R3, RZ, 0x18, R2 ;  /* 0x00000018ff037819 */ /* 0x000fc80000011602 */
[----:B------:R-:W-:-:S04]  /*71e0*/  LOP3.LUT R0, R0, R3, RZ, 0xfc, !PT ;  /* 0x0000000300007212 */ /* 0x000fc800078efcff */
[----:B------:R-:W-:Y:S02]  /*71f0*/  PRMT R8, R0, 0x7610, R8 ;  /* 0x0000761000087816 */ /* 0x000fe40000000008 */
.L_x_1903:
[----:B------:R-:W-:Y:S05]  /*7200*/  BSYNC B0 ;  /* 0x0000000000007941 */ /* 0x000fea0003800000 */
.L_x_1902:
[----:B------:R0:W-:Y:S01]  /*7210*/  STG.E.U8 [R16.64], R8 ;  /* 0x0000000810007986 */ /* 0x0001e2000c101124 */
[----:B------:R-:W-:Y:S05]  /*7220*/  BRA `(.L_x_1882) ;  /* 0x0000045000007947 */ /* 0x000fea0003800000 */
.L_x_1900:
        /* <DEDUP_REMOVED lines=16> */
.L_x_1907:
[----:B------:R-:W-:-:S04]  /*7330*/  LOP3.LUT R2, R2, 0x80000000, RZ, 0xc0, !PT ;  /* 0x8000000002027812 */ /* 0x000fc800078ec0ff */
[----:B------:R-:W-:-:S04]  /*7340*/  SHF.R.U32.HI R3, RZ, 0x18, R2 ;  /* 0x00000018ff037819 */ /* 0x000fc80000011602 */
[----:B------:R-:W-:-:S04]  /*7350*/  LOP3.LUT R0, R0, R3, RZ, 0xfc, !PT ;  /* 0x0000000300007212 */ /* 0x000fc800078efcff */
[----:B------:R-:W-:Y:S02]  /*7360*/  PRMT R8, R0, 0x7610, R8 ;  /* 0x0000761000087816 */ /* 0x000fe40000000008 */
.L_x_1906:
[----:B------:R-:W-:Y:S05]  /*7370*/  BSYNC B0 ;  /* 0x0000000000007941 */ /* 0x000fea0003800000 */
.L_x_1905:
[----:B------:R0:W-:Y:S01]  /*7380*/  STG.E.U8 [R16.64], R8 ;  /* 0x0000000810007986 */ /* 0x0001e2000c101124 */
[----:B------:R-:W-:Y:S05]  /*7390*/  BRA `(.L_x_1882) ;  /* 0x000002e000007947 */ /* 0x000fea0003800000 */
.L_x_1899:
        /* <DEDUP_REMOVED lines=21> */
.L_x_1881:
        /* <DEDUP_REMOVED lines=20> */
.L_x_1909:
[----:B------:R-:W0:Y:S02]  /*7630*/  F2I.U64.TRUNC R2, R2 ;  /* 0x0000000200027311 */ /* 0x000e24000020d800 */
[----:B0-----:R0:W-:Y:S01]  /*7640*/  STG.E.64 [R16.64], R2 ;  /* 0x0000000210007986 */ /* 0x0011e2000c101b24 */
[----:B------:R-:W-:Y:S05]  /*7650*/  BRA `(.L_x_1882) ;  /* 0x0000002000007947 */ /* 0x000fea0003800000 */
.L_x_1908:
[----:B------:R-:W0:Y:S02]  /*7660*/  F2I.FTZ.U32.TRUNC.NTZ R3, R2 ;  /* 0x0000000200037305 */ /* 0x000e24000021f000 */
[----:B0-----:R0:W-:Y:S02]  /*7670*/  STG.E [R16.64], R3 ;  /* 0x0000000310007986 */ /* 0x0011e4000c101924 */
.L_x_1882:
[----:B------:R-:W-:-:S04]  /*7680*/  IADD3 R23, R23, 0x80, RZ ;  /* 0x0000008017177810 */ /* 0x000fc80007ffe0ff */
[----:B------:R-:W-:-:S13]  /*7690*/  ISETP.GE.AND P0, PT, R23, c[0x0][0x160], PT ;  /* 0x0000580017007a0c */ /* 0x000fda0003f06270 */
        /* <DEDUP_REMOVED lines=256> */
.L_x_1910:
        /* <DEDUP_REMOVED lines=20> */
.L_x_1915:
[----:B------:R-:W2:Y:S02]  /*87e0*/  LDG.E.U8 R2, [R2.64] ;  /* 0x0000002402027981 */ /* 0x000ea4000c1e1100 */
[----:B--2---:R0:W1:Y:S01]  /*87f0*/  I2F.U16 R19, R2 ;  /* 0x0000000200137306 */ /* 0x0040620000101000 */
[----:B------:R-:W-:Y:S05]  /*8800*/  BRA `(.L_x_1917) ;  /* 0x00000ca000007947 */ /* 0x000fea0003800000 */
.L_x_1914:
        /* <DEDUP_REMOVED lines=9> */
.L_x_1919:
[----:B------:R-:W2:Y:S02]  /*88a0*/  LDG.E R2, [R2.64] ;  /* 0x0000002402027981 */ /* 0x000ea4000c1e1900 */
[----:B--2---:R0:W1:Y:S01]  /*88b0*/  I2F R19, R2 ;  /* 0x0000000200137306 */ /* 0x0040620000201400 */
[----:B------:R-:W-:Y:S05]  /*88c0*/  BRA `(.L_x_1917) ;  /* 0x00000be000007947 */ /* 0x000fea0003800000 */
.L_x_1918:
[----:B------:R-:W2:Y:S02]  /*88d0*/  LDG.E.U16 R2, [R2.64] ;  /* 0x0000002402027981 */ /* 0x000ea4000c1e1500 */
[----:B--2---:R0:W1:Y:S01]  /*88e0*/  I2F.S16 R19, R2 ;  /* 0x0000000200137306 */ /* 0x0040620000101400 */
[----:B------:R-:W-:Y:S05]  /*88f0*/  BRA `(.L_x_1917) ;  /* 0x00000bb000007947 */ /* 0x000fea0003800000 */
.L_x_1913:
        /* <DEDUP_REMOVED lines=8> */
.L_x_1921:
[----:B------:R-:W2:Y:S02]  /*8980*/  LDG.E.U16 R2, [R2.64] ;  /* 0x0000002402027981 */ /* 0x000ea4000c1e1500 */
[----:B--2---:R-:W-:Y:S01]  /*8990*/  HADD2.F32 R19, -RZ, R2.H0_H0 ;  /* 0x20000002ff137230 */ /* 0x004fe20000004100 */
[----:B------:R-:W-:Y:S05]  /*89a0*/  BRA `(.L_x_1917) ;  /* 0x00000b0000007947 */ /* 0x000fea0003800000 */
.L_x_1920:
        /* <DEDUP_REMOVED lines=8> */
.L_x_1923:
[----:B------:R-:W2:Y:S02]  /*8a30*/  LDG.E.U16 R2, [R2.64] ;  /* 0x0000002402027981 */ /* 0x000ea4000c1e1500 */
[----:B--2---:R-:W-:Y:S01]  /*8a40*/  HADD2.F32 R19, -RZ, R2.H0_H0 ;  /* 0x20000002ff137230 */ /* 0x004fe20000004100 */
[----:B------:R-:W-:Y:S05]  /*8a50*/  BRA `(.L_x_1917) ;  /* 0x00000a5000007947 */ /* 0x000fea0003800000 */
.L_x_1922:
[----:B------:R-:W2:Y:S02]  /*8a60*/  LDG.E.64 R2, [R2.64] ;  /* 0x0000002402027981 */ /* 0x000ea4000c1e1b00 */
[----:B--2---:R-:W0:Y:S01]  /*8a70*/  F2F.F32.F64 R19, R2 ;  /* 0x0000000200137310 */ /* 0x004e220000301000 */
[----:B------:R-:W0:-:S14]  /*8a80*/  DSETP.GEU.AND P0, PT, |R2|, c[0x2][0x0], PT ;  /* 0x008000000200762a */ /* 0x000e1c0003f0e200 */
[----:B0-----:R-:W-:Y:S01]  /*8a90*/  @!P0 FMUL R19, R19, 1.175494350822287508e-38 ;  /* 0x0080000013138820 */ /* 0x001fe20000400000 */
[----:B------:R-:W-:Y:S05]  /*8aa0*/  BRA `(.L_x_1917) ;  /* 0x00000a0000007947 */ /* 0x000fea0003800000 */
.L_x_1912:
        /* <DEDUP_REMOVED lines=12> */
.L_x_1926:
[----:B------:R-:W2:Y:S02]  /*8b70*/  LDG.E.64 R2, [R2.64] ;  /* 0x0000002402027981 */ /* 0x000ea4000c1e1b00 */
[----:B--2---:R-:W0:Y:S01]  /*8b80*/  F2F.F32.F64 R19, R2 ;  /* 0x0000000200137310 */ /* 0x004e220000301000 */
[----:B------:R-:W0:-:S14]  /*8b90*/  DSETP.GEU.AND P0, PT, |R2|, c[0x2][0x0], PT ;  /* 0x008000000200762a */ /* 0x000e1c0003f0e200 */
[----:B0-----:R-:W-:Y:S01]  /*8ba0*/  @!P0 FMUL R19, R19, 1.175494350822287508e-38 ;  /* 0x0080000013138820 */ /* 0x001fe20000400000 */
[----:B------:R-:W-:Y:S05]  /*8bb0*/  BRA `(.L_x_1917) ;  /* 0x000008f000007947 */ /* 0x000fea0003800000 */
.L_x_1925:
        /* <DEDUP_REMOVED lines=26> */
.L_x_1928:
        /* <DEDUP_REMOVED lines=13> */
.L_x_1927:
[----:B------:R-:W2:Y:S02]  /*8e30*/  LDG.E.U16 R2, [R2.64] ;  /* 0x0000002402027981 */ /* 0x000ea4000c1e1500 */
[----:B--2---:R-:W-:Y:S01]  /*8e40*/  PRMT R19, RZ, 0x5410, R2 ;  /* 0x00005410ff137816 */ /* 0x004fe20000000002 */
[----:B------:R-:W-:Y:S05]  /*8e50*/  BRA `(.L_x_1917) ;  /* 0x0000065000007947 */ /* 0x000fea0003800000 */
.L_x_1924:
        /* <DEDUP_REMOVED lines=11> */
.L_x_1931:
        /* <DEDUP_REMOVED lines=20> */
.L_x_1933:
[----:B------:R-:W-:Y:S05]  /*9050*/  BSYNC B0 ;  /* 0x0000000000007941 */ /* 0x000fea0003800000 */
.L_x_1932:
[----:B------:R-:W-:Y:S01]  /*9060*/  IMAD.SHL.U32 R2, R2, 0x100000, RZ ;  /* 0x0010000002027824 */ /* 0x000fe200078e00ff */
[----:B------:R-:W-:-:S04]  /*9070*/  LEA R0, R0, 0x3b800000, 0x17 ;  /* 0x3b80000000007811 */ /* 0x000fc800078eb8ff */
[----:B------:R-:W-:Y:S01]  /*9080*/  LOP3.LUT R19, R0, R2, R19, 0xfe, !PT ;  /* 0x0000000200137212 */ /* 0x000fe200078efe13 */
[----:B------:R-:W-:Y:S05]  /*9090*/  BRA `(.L_x_1917) ;  /* 0x0000041000007947 */ /* 0x000fea0003800000 */
.L_x_1930:
        /* <DEDUP_REMOVED lines=20> */
.L_x_1935:
[----:B------:R-:W-:Y:S05]  /*91e0*/  BSYNC B0 ;  /* 0x0000000000007941 */ /* 0x000fea0003800000 */
.L_x_1934:
[----:B------:R-:W-:Y:S01]  /*91f0*/  IMAD.SHL.U32 R2, R2, 0x200000, RZ ;  /* 0x0020000002027824 */ /* 0x000fe200078e00ff */
[----:B------:R-:W-:-:S04]  /*9200*/  LEA R0, R0, 0x37800000, 0x17 ;  /* 0x3780000000007811 */ /* 0x000fc800078eb8ff */
[----:B------:R-:W-:Y:S01]  /*9210*/  LOP3.LUT R19, R0, R2, R19, 0xfe, !PT ;  /* 0x0000000200137212 */ /* 0x000fe200078efe13 */
[----:B------:R-:W-:Y:S05]  /*9220*/  BRA `(.L_x_1917) ;  /* 0x0000028000007947 */ /* 0x000fea0003800000 */
.L_x_1929:
        /* <DEDUP_REMOVED lines=14> */
.L_x_1916:
        /* <DEDUP_REMOVED lines=21> */
.L_x_1937:
[----:B------:R-:W2:Y:S02]  /*9460*/  LDG.E.64 R2, [R2.64] ;  /* 0x0000002402027981 */ /* 0x000ea4000c1e1b00 */
[----:B--2---:R0:W1:Y:S01]  /*9470*/  I2F.U64 R19, R2 ;  /* 0x0000000200137312 */ /* 0x0040620000301000 */
[----:B------:R-:W-:Y:S05]  /*9480*/  BRA `(.L_x_1917) ;  /* 0x0000002000007947 */ /* 0x000fea0003800000 */
.L_x_1936:
[----:B------:R-:W2:Y:S02]  /*9490*/  LDG.E R2, [R2.64] ;  /* 0x0000002402027981 */ /* 0x000ea4000c1e1900 */
[----:B--2---:R0:W1:Y:S02]  /*94a0*/  I2F.U32 R19, R2 ;  /* 0x0000000200137306 */ /* 0x0040640000201000 */
.L_x_1917:
[----:B------:R-:W-:Y:S05]  /*94b0*/  BSYNC B6 ;  /* 0x0000000000067941 */ /* 0x000fea0003800000 */
.L_x_1911:
        /* <DEDUP_REMOVED lines=18> */
.L_x_1942:
[----:B------:R-:W2:Y:S02]  /*95e0*/  LDG.E.U8 R0, [R2.64] ;  /* 0x0000002402007981 */ /* 0x000ea4000c1e1100 */
[----:B--2---:R-:W0:Y:S01]  /*95f0*/  I2F.U16 R0, R0 ;  /* 0x0000000000007306 */ /* 0x004e220000101000 */
[----:B------:R-:W-:Y:S05]  /*9600*/  BRA `(.L_x_1944) ;  /* 0x00000ca000007947 */ /* 0x000fea0003800000 */
.L_x_1941:
        /* <DEDUP_REMOVED lines=9> */
.L_x_1946:
[----:B------:R-:W2:Y:S02]  /*96a0*/  LDG.E R0, [R2.64] ;  /* 0x0000002402007981 */ /* 0x000ea4000c1e1900 */
[----:B--2---:R-:W0:Y:S01]  /*96b0*/  I2F R0, R0 ;  /* 0x0000000000007306 */ /* 0x004e220000201400 */
[----:B------:R-:W-:Y:S05]  /*96c0*/  BRA `(.L_x_1944) ;  /* 0x00000be000007947 */ /* 0x000fea0003800000 */
.L_x_1945:
[----:B------:R-:W2:Y:S02]  /*96d0*/  LDG.E.U16 R0, [R2.64] ;  /* 0x0000002402007981 */ /* 0x000ea4000c1e1500 */
[----:B--2---:R-:W0:Y:S01]  /*96e0*/  I2F.S16 R0, R0 ;  /* 0x0000000000007306 */ /* 0x004e220000101400 */
[----:B------:R-:W-:Y:S05]  /*96f0*/  BRA `(.L_x_1944) ;  /* 0x00000bb000007947 */ /* 0x000fea0003800000 */
.L_x_1940:
        /* <DEDUP_REMOVED lines=8> */
.L_x_1948:
[----:B------:R-:W2:Y:S02]  /*9780*/  LDG.E.U16 R0, [R2.64] ;  /* 0x0000002402007981 */ /* 0x000ea4000c1e1500 */
[----:B--2---:R-:W-:Y:S01]  /*9790*/  HADD2.F32 R0, -RZ, R0.H0_H0 ;  /* 0x20000000ff007230 */ /* 0x004fe20000004100 */
[----:B------:R-:W-:Y:S05]  /*97a0*/  BRA `(.L_x_1944) ;  /* 0x00000b0000007947 */ /* 0x000fea0003800000 */
.L_x_1947:
        /* <DEDUP_REMOVED lines=8> */
.L_x_1950:
[----:B------:R-:W2:Y:S02]  /*9830*/  LDG.E.U16 R0, [R2.64] ;  /* 0x0000002402007981 */ /* 0x000ea4000c1e1500 */
[----:B--2---:R-:W-:Y:S01]  /*9840*/  HADD2.F32 R0, -RZ, R0.H0_H0 ;  /* 0x20000000ff007230 */ /* 0x004fe20000004100 */
[----:B------:R-:W-:Y:S05]  /*9850*/  BRA `(.L_x_1944) ;  /* 0x00000a5000007947 */ /* 0x000fea0003800000 */
.L_x_1949:
[----:B------:R-:W2:Y:S02]  /*9860*/  LDG.E.64 R2, [R2.64] ;  /* 0x0000002402027981 */ /* 0x000ea4000c1e1b00 */
[----:B--2---:R-:W0:Y:S01]  /*9870*/  F2F.F32.F64 R0, R2 ;  /* 0x0000000200007310 */ /* 0x004e220000301000 */
[----:B------:R-:W0:-:S14]  /*9880*/  DSETP.GEU.AND P0, PT, |R2|, c[0x2][0x0], PT ;  /* 0x008000000200762a */ /* 0x000e1c0003f0e200 */
[----:B0-----:R-:W-:Y:S01]  /*9890*/  @!P0 FMUL R0, R0, 1.175494350822287508e-38 ;  /* 0x0080000000008820 */ /* 0x001fe20000400000 */
[----:B------:R-:W-:Y:S05]  /*98a0*/  BRA `(.L_x_1944) ;  /* 0x00000a0000007947 */ /* 0x000fea0003800000 */
.L_x_1939:
        /* <DEDUP_REMOVED lines=12> */
.L_x_1953:
[----:B------:R-:W2:Y:S02]  /*9970*/  LDG.E.64 R2, [R2.64] ;  /* 0x0000002402027981 */ /* 0x000ea4000c1e1b00 */
[----:B--2---:R-:W0:Y:S01]  /*9980*/  F2F.F32.F64 R0, R2 ;  /* 0x0000000200007310 */ /* 0x004e220000301000 */
[----:B------:R-:W0:-:S14]  /*9990*/  DSETP.GEU.AND P0, PT, |R2|, c[0x2][0x0], PT ;  /* 0x008000000200762a */ /* 0x000e1c0003f0e200 */
[----:B0-----:R-:W-:Y:S01]  /*99a0*/  @!P0 FMUL R0, R0, 1.175494350822287508e-38 ;  /* 0x0080000000008820 */ /* 0x001fe20000400000 */
[----:B------:R-:W-:Y:S05]  /*99b0*/  BRA `(.L_x_1944) ;  /* 0x000008f000007947 */ /* 0x000fea0003800000 */
.L_x_1952:
        /* <DEDUP_REMOVED lines=26> */
.L_x_1955:
        /* <DEDUP_REMOVED lines=13> */
.L_x_1954:
[----:B------:R-:W2:Y:S02]  /*9c30*/  LDG.E.U16 R0, [R2.64] ;  /* 0x0000002402007981 */ /* 0x000ea4000c1e1500 */
[----:B--2---:R-:W-:Y:S01]  /*9c40*/  PRMT R0, RZ, 0x5410, R0 ;  /* 0x00005410ff007816 */ /* 0x004fe20000000000 */
[----:B------:R-:W-:Y:S05]  /*9c50*/  BRA `(.L_x_1944) ;  /* 0x0000065000007947 */ /* 0x000fea0003800000 */
.L_x_1951:
        /* <DEDUP_REMOVED lines=11> */
.L_x_1958:
        /* <DEDUP_REMOVED lines=20> */
.L_x_1960:
[----:B------:R-:W-:Y:S05]  /*9e50*/  BSYNC B0 ;  /* 0x0000000000007941 */ /* 0x000fea0003800000 */
.L_x_1959:
[----:B------:R-:W-:Y:S01]  /*9e60*/  LEA R3, R0, 0x3b800000, 0x17 ;  /* 0x3b80000000037811 */ /* 0x000fe200078eb8ff */
[----:B------:R-:W-:-:S05]  /*9e70*/  IMAD.SHL.U32 R0, R2, 0x100000, RZ ;  /* 0x0010000002007824 */ /* 0x000fca00078e00ff */
[----:B------:R-:W-:Y:S01]  /*9e80*/  LOP3.LUT R0, R3, R0, R4, 0xfe, !PT ;  /* 0x0000000003007212 */ /* 0x000fe200078efe04 */
[----:B------:R-:W-:Y:S05]  /*9e90*/  BRA `(.L_x_1944) ;  /* 0x0000041000007947 */ /* 0x000fea0003800000 */
.L_x_1957:
        /* <DEDUP_REMOVED lines=20> */
.L_x_1962:
[----:B------:R-:W-:Y:S05]  /*9fe0*/  BSYNC B0 ;  /* 0x0000000000007941 */ /* 0x000fea0003800000 */
.L_x_1961:
[----:B------:R-:W-:Y:S01]  /*9ff0*/  LEA R3, R0, 0x37800000, 0x17 ;  /* 0x3780000000037811 */ /* 0x000fe200078eb8ff */
[----:B------:R-:W-:-:S05]  /*a000*/  IMAD.SHL.U32 R0, R2, 0x200000, RZ ;  /* 0x0020000002007824 */ /* 0x000fca00078e00ff */
[----:B------:R-:W-:Y:S01]  /*a010*/  LOP3.LUT R0, R3, R0, R4, 0xfe, !PT ;  /* 0x0000000003007212 */ /* 0x000fe200078efe04 */
[----:B------:R-:W-:Y:S05]  /*a020*/  BRA `(.L_x_1944) ;  /* 0x0000028000007947 */ /* 0x000fea0003800000 */
.L_x_1956:
        /* <DEDUP_REMOVED lines=14> */
.L_x_1943:
        /* <DEDUP_REMOVED lines=21> */
.L_x_1964:
[----:B------:R-:W2:Y:S02]  /*a260*/  LDG.E.64 R2, [R2.64] ;  /* 0x0000002402027981 */ /* 0x000ea4000c1e1b00 */
[----:B--2---:R0:W2:Y:S01]  /*a270*/  I2F.U64 R0, R2 ;  /* 0x0000000200007312 */ /* 0x0040a20000301000 */
[----:B------:R-:W-:Y:S05]  /*a280*/  BRA `(.L_x_1944) ;  /* 0x0000002000007947 */ /* 0x000fea0003800000 */
.L_x_1963:
[----:B------:R-:W2:Y:S02]  /*a290*/  LDG.E R0, [R2.64] ;  /* 0x0000002402007981 */ /* 0x000ea4000c1e1900 */
[----:B--2---:R-:W0:Y:S02]  /*a2a0*/  I2F.U32 R0, R0 ;  /* 0x0000000000007306 */ /* 0x004e240000201000 */
.L_x_1944:
[----:B------:R-:W-:Y:S05]  /*a2b0*/  BSYNC B6 ;  /* 0x0000000000067941 */ /* 0x000fea0003800000 */
.L_x_1938:
        /* <DEDUP_REMOVED lines=21> */
.L_x_1968:
[----:B------:R-:W0:Y:S02]  /*a410*/  F2I.S64.TRUNC R2, R2 ;  /* 0x0000000200027311 */ /* 0x000e24000020d900 */
[----:B0-----:R-:W-:-:S05]  /*a420*/  IMAD.MOV.U32 R5, RZ, RZ, R2 ;  /* 0x000000ffff057224 */ /* 0x001fca00078e0002 */
[----:B------:R0:W-:Y:S01]  /*a430*/  STG.E.U8 [R16.64], R5 ;  /* 0x0000000510007986 */ /* 0x0001e2000c101124 */
[----:B------:R-:W-:Y:S05]  /*a440*/  BRA `(.L_x_1970) ;  /* 0x00000d3000007947 */ /* 0x000fea0003800000 */
.L_x_1967:
        /* <DEDUP_REMOVED lines=9> */
.L_x_1972:
[----:B------:R-:W0:Y:S02]  /*a4e0*/  F2I.FTZ.TRUNC.NTZ R3, R2 ;  /* 0x0000000200037305 */ /* 0x000e24000021f100 */
[----:B0-----:R0:W-:Y:S01]  /*a4f0*/  STG.E [R16.64], R3 ;  /* 0x0000000310007986 */ /* 0x0011e2000c101924 */
[----:B------:R-:W-:Y:S05]  /*a500*/  BRA `(.L_x_1970) ;  /* 0x00000c7000007947 */ /* 0x000fea0003800000 */
.L_x_1971:
[----:B------:R-:W0:Y:S02]  /*a510*/  F2I.FTZ.TRUNC.NTZ R3, R2 ;  /* 0x0000000200037305 */ /* 0x000e24000021f100 */
[----:B0-----:R0:W-:Y:S01]  /*a520*/  STG.E.U16 [R16.64], R3 ;  /* 0x0000000310007986 */ /* 0x0011e2000c101524 */
[----:B------:R-:W-:Y:S05]  /*a530*/  BRA `(.L_x_1970) ;  /* 0x00000c4000007947 */ /* 0x000fea0003800000 */
.L_x_1966:
        /* <DEDUP_REMOVED lines=8> */
.L_x_1974:
[----:B------:R-:W-:-:S05]  /*a5c0*/  F2FP.PACK_AB R2, RZ, R2 ;  /* 0x00000002ff02723e */ /* 0x000fca00000000ff */
[----:B------:R0:W-:Y:S01]  /*a5d0*/  STG.E.U16 [R16.64], R2 ;  /* 0x0000000210007986 */ /* 0x0001e2000c101524 */
[----:B------:R-:W-:Y:S05]  /*a5e0*/  BRA `(.L_x_1970) ;  /* 0x00000b9000007947 */ /* 0x000fea0003800000 */
.L_x_1973:
        /* <DEDUP_REMOVED lines=9> */
.L_x_1976:
[----:B------:R-:W-:-:S04]  /*a680*/  F2FP.PACK_AB R3, RZ, R2 ;  /* 0x00000002ff03723e */ /* 0x000fc800000000ff */
[----:B------:R-:W-:-:S05]  /*a690*/  PRMT R3, R3, 0x5410, RZ ;  /* 0x0000541003037816 */ /* 0x000fca00000000ff */
[----:B------:R0:W-:Y:S01]  /*a6a0*/  STG.E [R16.64], R3 ;  /* 0x0000000310007986 */ /* 0x0001e2000c101924 */
[----:B------:R-:W-:Y:S05]  /*a6b0*/  BRA `(.L_x_1970) ;  /* 0x00000ac000007947 */ /* 0x000fea0003800000 */
.L_x_1975:
[----:B------:R-:W-:-:S06]  /*a6c0*/  FMUL.FTZ R2, R2, 1 ;  /* 0x3f80000002027820 */ /* 0x000fcc0000410000 */
[----:B------:R-:W0:Y:S02]  /*a6d0*/  F2F.F64.F32 R2, R2 ;  /* 0x0000000200027310 */ /* 0x000e240000201800 */
[----:B0-----:R0:W-:Y:S01]  /*a6e0*/  STG.E.64 [R16.64], R2 ;  /* 0x0000000210007986 */ /* 0x0011e2000c101b24 */
[----:B------:R-:W-:Y:S05]  /*a6f0*/  BRA `(.L_x_1970) ;  /* 0x00000a8000007947 */ /* 0x000fea0003800000 */
.L_x_1965:
        /* <DEDUP_REMOVED lines=12> */
.L_x_1979:
[----:B------:R-:W-:Y:S01]  /*a7c0*/  FMUL.FTZ R4, R2, 1 ;  /* 0x3f80000002047820 */ /* 0x000fe20000410000 */
[----:B------:R-:W-:-:S05]  /*a7d0*/  CS2R R6, SRZ ;  /* 0x0000000000067805 */ /* 0x000fca000001ff00 */
[----:B------:R-:W0:Y:S02]  /*a7e0*/  F2F.F64.F32 R4, R4 ;  /* 0x0000000400047310 */ /* 0x000e240000201800 */
[----:B0-----:R0:W-:Y:S01]  /*a7f0*/  STG.E.128 [R16.64], R4 ;  /* 0x0000000410007986 */ /* 0x0011e2000c101d24 */
[----:B------:R-:W-:Y:S05]  /*a800*/  BRA `(.L_x_1970) ;  /* 0x0000097000007947 */ /* 0x000fea0003800000 */
.L_x_1978:
        /* <DEDUP_REMOVED lines=20> */
.L_x_1983:
[----:B------:R-:W-:Y:S05]  /*a950*/  BSYNC B0 ;  /* 0x0000000000007941 */ /* 0x000fea0003800000 */
.L_x_1982:
[----:B------:R-:W-:-:S05]  /*a960*/  LOP3.LUT R5, R0, R5, RZ, 0xfc, !PT ;  /* 0x0000000500057212 */ /* 0x000fca00078efcff */
[----:B------:R0:W-:Y:S01]  /*a970*/  STG.E.U8 [R16.64], R5 ;  /* 0x0000000510007986 */ /* 0x0001e2000c101124 */
[----:B------:R-:W-:Y:S05]  /*a980*/  BRA `(.L_x_1970) ;  /* 0x000007f000007947 */ /* 0x000fea0003800000 */
.L_x_1981:
        /* <DEDUP_REMOVED lines=12> */
.L_x_1985:
[----:B------:R-:W-:Y:S01]  /*aa50*/  IMAD.MOV.U32 R0, RZ, RZ, 0x7f ;  /* 0x0000007fff007424 */ /* 0x000fe200078e00ff */
[----:B------:R-:W-:-:S04]  /*aa60*/  ISETP.GT.U32.AND P0, PT, R4, 0x7f800000, PT ;  /* 0x7f8000000400780c */ /* 0x000fc80003f04070 */
[----:B------:R-:W-:-:S04]  /*aa70*/  SEL R0, R0, 0x7c, P0 ;  /* 0x0000007c00007807 */ /* 0x000fc80000000000 */
.L_x_1986:
[----:B------:R-:W-:Y:S05]  /*aa80*/  BSYNC B0 ;  /* 0x0000000000007941 */ /* 0x000fea0003800000 */
.L_x_1984:
[----:B------:R-:W-:-:S04]  /*aa90*/  LOP3.LUT R2, R2, 0x80000000, RZ, 0xc0, !PT ;  /* 0x8000000002027812 */ /* 0x000fc800078ec0ff */
[----:B------:R-:W-:-:S04]  /*aaa0*/  SHF.R.U32.HI R3, RZ, 0x18, R2 ;  /* 0x00000018ff037819 */ /* 0x000fc80000011602 */
[----:B------:R-:W-:-:S05]  /*aab0*/  LOP3.LUT R3, R0, R3, RZ, 0xfc, !PT ;  /* 0x0000000300037212 */ /* 0x000fca00078efcff */
[----:B------:R0:W-:Y:S01]  /*aac0*/  STG.E.U8 [R16.64], R3 ;  /* 0x0000000310007986 */ /* 0x0001e2000c101124 */
[----:B------:R-:W-:Y:S05]  /*aad0*/  BRA `(.L_x_1970) ;  /* 0x000006a000007947 */ /* 0x000fea0003800000 */
.L_x_1980:
[----:B------:R-:W-:-:S05]  /*aae0*/  F2FP.BF16.PACK_AB R2, RZ, R2 ;  /* 0x00000002ff02723e */ /* 0x000fca00000010ff */
[----:B------:R0:W-:Y:S01]  /*aaf0*/  STG.E.U16 [R16.64], R2 ;  /* 0x0000000210007986 */ /* 0x0001e2000c101524 */
[----:B------:R-:W-:Y:S05]  /*ab00*/  BRA `(.L_x_1970) ;  /* 0x0000067000007947 */ /* 0x000fea0003800000 */
.L_x_1977:
        /* <DEDUP_REMOVED lines=11> */
.L_x_1989:
        /* <DEDUP_REMOVED lines=16> */
.L_x_1992:
[----:B------:R-:W-:-:S04]  /*acc0*/  LOP3.LUT R2, R2, 0x80000000, RZ, 0xc0, !PT ;  /* 0x8000000002027812 */ /* 0x000fc800078ec0ff */
[----:B------:R-:W-:-:S04]  /*acd0*/  SHF.R.U32.HI R3, RZ, 0x18, R2 ;  /* 0x00000018ff037819 */ /* 0x000fc80000011602 */
[----:B------:R-:W-:-:S04]  /*ace0*/  LOP3.LUT R0, R0, R3, RZ, 0xfc, !PT ;  /* 0x0000000300007212 */ /* 0x000fc800078efcff */
[----:B------:R-:W-:Y:S02]  /*acf0*/  PRMT R8, R0, 0x7610, R8 ;  /* 0x0000761000087816 */ /* 0x000fe40000000008 */
.L_x_1991:
[----:B------:R-:W-:Y:S05]  /*ad00*/  BSYNC B0 ;  /* 0x0000000000007941 */ /* 0x000fea0003800000 */
.L_x_1990:
[----:B------:R0:W-:Y:S01]  /*ad10*/  STG.E.U8 [R16.64], R8 ;  /* 0x0000000810007986 */ /* 0x0001e2000c101124 */
[----:B------:R-:W-:Y:S05]  /*ad20*/  BRA `(.L_x_1970) ;  /* 0x0000045000007947 */ /* 0x000fea0003800000 */
.L_x_1988:
        /* <DEDUP_REMOVED lines=16> */
.L_x_1995:
[----:B------:R-:W-:-:S04]  /*ae30*/  LOP3.LUT R2, R2, 0x80000000, RZ, 0xc0, !PT ;  /* 0x8000000002027812 */ /* 0x000fc800078ec0ff */
[----:B------:R-:W-:-:S04]  /*ae40*/  SHF.R.U32.HI R3, RZ, 0x18, R2 ;  /* 0x00000018ff037819 */ /* 0x000fc80000011602 */
[----:B------:R-:W-:-:S04]  /*ae50*/  LOP3.LUT R0, R0, R3, RZ, 0xfc, !PT ;  /* 0x0000000300007212 */ /* 0x000fc800078efcff */
[----:B------:R-:W-:Y:S02]  /*ae60*/  PRMT R8, R0, 0x7610, R8 ;  /* 0x0000761000087816 */ /* 0x000fe40000000008 */
.L_x_1994:
[----:B------:R-:W-:Y:S05]  /*ae70*/  BSYNC B0 ;  /* 0x0000000000007941 */ /* 0x000fea0003800000 */
.L_x_1993:
[----:B------:R0:W-:Y:S01]  /*ae80*/  STG.E.U8 [R16.64], R8 ;  /* 0x0000000810007986 */ /* 0x0001e2000c101124 */
[----:B------:R-:W-:Y:S05]  /*ae90*/  BRA `(.L_x_1970) ;  /* 0x000002e000007947 */ /* 0x000fea0003800000 */
.L_x_1987:
        /* <DEDUP_REMOVED lines=21> */
.L_x_1969:
        /* <DEDUP_REMOVED lines=20> */
.L_x_1997:
[----:B------:R-:W0:Y:S02]  /*b130*/  F2I.U64.TRUNC R2, R2 ;  /* 0x0000000200027311 */ /* 0x000e24000020d800 */
[----:B0-----:R0:W-:Y:S01]  /*b140*/  STG.E.64 [R16.64], R2 ;  /* 0x0000000210007986 */ /* 0x0011e2000c101b24 */
[----:B------:R-:W-:Y:S05]  /*b150*/  BRA `(.L_x_1970) ;  /* 0x0000002000007947 */ /* 0x000fea0003800000 */
.L_x_1996:
[----:B------:R-:W0:Y:S02]  /*b160*/  F2I.FTZ.U32.TRUNC.NTZ R3, R2 ;  /* 0x0000000200037305 */ /* 0x000e24000021f000 */
[----:B0-----:R0:W-:Y:S02]  /*b170*/  STG.E [R16.64], R3 ;  /* 0x0000000310007986 */ /* 0x0011e4000c101924 */
.L_x_1970:
[----:B------:R-:W-:Y:S02]  /*b180*/  IADD3 R23, R23, 0x80, RZ ;  /* 0x0000008017177810 */ /* 0x000fe40007ffe0ff */
.L_x_1821:
[----:B------:R-:W-:Y:S05]  /*b190*/  BSYNC B7 ;  /* 0x0000000000077941 */ /* 0x000fea0003800000 */
.L_x_1820:
[----:B------:R-:W-:-:S13]  /*b1a0*/  ISETP.GE.AND P0, PT, R23, c[0x0][0x160], PT ;  /* 0x0000580017007a0c */ /* 0x000fda0003f06270 */
[----:B------:R-:W-:Y:S05]  /*b1b0*/  @P0 EXIT ;  /* 0x000000000000094d */ /* 0x000fea0003800000 */
        /* <DEDUP_REMOVED lines=255> */
.L_x_1998:
        /* <DEDUP_REMOVED lines=20> */
.L_x_2003:
[----:B------:R-:W2:Y:S02]  /*c2f0*/  LDG.E.U8 R2, [R2.64] ;  /* 0x0000002402027981 */ /* 0x000ea4000c1e1100 */
[----:B--2---:R0:W1:Y:S01]  /*c300*/  I2F.U16 R19, R2 ;  /* 0x0000000200137306 */ /* 0x0040620000101000 */
[----:B------:R-:W-:Y:S05]  /*c310*/  BRA `(.L_x_2005) ;  /* 0x00000ca000007947 */ /* 0x000fea0003800000 */
.L_x_2002:
        /* <DEDUP_REMOVED lines=9> */
.L_x_2007:
[----:B------:R-:W2:Y:S02]  /*c3b0*/  LDG.E R2, [R2.64] ;  /* 0x0000002402027981 */ /* 0x000ea4000c1e1900 */
[----:B--2---:R0:W1:Y:S01]  /*c3c0*/  I2F R19, R2 ;  /* 0x0000000200137306 */ /* 0x0040620000201400 */
[----:B------:R-:W-:Y:S05]  /*c3d0*/  BRA `(.L_x_2005) ;  /* 0x00000be000007947 */ /* 0x000fea0003800000 */
.L_x_2006:
[----:B------:R-:W2:Y:S02]  /*c3e0*/  LDG.E.U16 R2, [R2.64] ;  /* 0x0000002402027981 */ /* 0x000ea4000c1e1500 */
[----:B--2---:R0:W1:Y:S01]  /*c3f0*/  I2F.S16 R19, R2 ;  /* 0x0000000200137306 */ /* 0x0040620000101400 */
[----:B------:R-:W-:Y:S05]  /*c400*/  BRA `(.L_x_2005) ;  /* 0x00000bb000007947 */ /* 0x000fea0003800000 */
.L_x_2001:
        /* <DEDUP_REMOVED lines=8> */
.L_x_2009:
[----:B------:R-:W2:Y:S02]  /*c490*/  LDG.E.U16 R2, [R2.64] ;  /* 0x0000002402027981 */ /* 0x000ea4000c1e1500 */
[----:B--2---:R-:W-:Y:S01]  /*c4a0*/  HADD2.F32 R19, -RZ, R2.H0_H0 ;  /* 0x20000002ff137230 */ /* 0x004fe20000004100 */
[----:B------:R-:W-:Y:S05]  /*c4b0*/  BRA `(.L_x_2005) ;  /* 0x00000b0000007947 */ /* 0x000fea0003800000 */
.L_x_2008:
        /* <DEDUP_REMOVED lines=8> */
.L_x_2011:
[----:B------:R-:W2:Y:S02]  /*c540*/  LDG.E.U16 R2, [R2.64] ;  /* 0x0000002402027981 */ /* 0x000ea4000c1e1500 */
[----:B--2---:R-:W-:Y:S01]  /*c550*/  HADD2.F32 R19, -RZ, R2.H0_H0 ;  /* 0x20000002ff137230 */ /* 0x004fe20000004100 */
[----:B------:R-:W-:Y:S05]  /*c560*/  BRA `(.L_x_2005) ;  /* 0x00000a5000007947 */ /* 0x000fea0003800000 */
.L_x_2010:
[----:B------:R-:W2:Y:S02]  /*c570*/  LDG.E.64 R2, [R2.64] ;  /* 0x0000002402027981 */ /* 0x000ea4000c1e1b00 */
[----:B--2---:R-:W0:Y:S01]  /*c580*/  F2F.F32.F64 R19, R2 ;  /* 0x0000000200137310 */ /* 0x004e220000301000 */
[----:B------:R-:W0:-:S14]  /*c590*/  DSETP.GEU.AND P0, PT, |R2|, c[0x2][0x0], PT ;  /* 0x008000000200762a */ /* 0x000e1c0003f0e200 */
[----:B0-----:R-:W-:Y:S01]  /*c5a0*/  @!P0 FMUL R19, R19, 1.175494350822287508e-38 ;  /* 0x0080000013138820 */ /* 0x001fe20000400000 */
[----:B------:R-:W-:Y:S05]  /*c5b0*/  BRA `(.L_x_2005) ;  /* 0x00000a0000007947 */ /* 0x000fea0003800000 */
.L_x_2000:
        /* <DEDUP_REMOVED lines=12> */
.L_x_2014:
[----:B------:R-:W2:Y:S02]  /*c680*/  LDG.E.64 R2, [R2.64] ;  /* 0x0000002402027981 */ /* 0x000ea4000c1e1b00 */
[----:B--2---:R-:W0:Y:S01]  /*c690*/  F2F.F32.F64 R19, R2 ;  /* 0x0000000200137310 */ /* 0x004e220000301000 */
[----:B------:R-:W0:-:S14]  /*c6a0*/  DSETP.GEU.AND P0, PT, |R2|, c[0x2][0x0], PT ;  /* 0x008000000200762a */ /* 0x000e1c0003f0e200 */
[----:B0-----:R-:W-:Y:S01]  /*c6b0*/  @!P0 FMUL R19, R19, 1.175494350822287508e-38 ;  /* 0x0080000013138820 */ /* 0x001fe20000400000 */
[----:B------:R-:W-:Y:S05]  /*c6c0*/  BRA `(.L_x_2005) ;  /* 0x000008f000007947 */ /* 0x000fea0003800000 */
.L_x_2013:
        /* <DEDUP_REMOVED lines=26> */
.L_x_2016:
        /* <DEDUP_REMOVED lines=13> */
.L_x_2015:
[----:B------:R-:W2:Y:S02]  /*c940*/  LDG.E.U16 R2, [R2.64] ;  /* 0x0000002402027981 */ /* 0x000ea4000c1e1500 */
[----:B--2---:R-:W-:Y:S01]  /*c950*/  PRMT R19, RZ, 0x5410, R2 ;  /* 0x00005410ff137816 */ /* 0x004fe20000000002 */
[----:B------:R-:W-:Y:S05]  /*c960*/  BRA `(.L_x_2005) ;  /* 0x0000065000007947 */ /* 0x000fea0003800000 */
.L_x_2012:
        /* <DEDUP_REMOVED lines=11> */
.L_x_2019:
        /* <DEDUP_REMOVED lines=20> */
.L_x_2021:
[----:B------:R-:W-:Y:S05]  /*cb60*/  BSYNC B0 ;  /* 0x0000000000007941 */ /* 0x000fea0003800000 */
.L_x_2020:
[----:B------:R-:W-:Y:S01]  /*cb70*/  IMAD.SHL.U32 R2, R2, 0x100000, RZ ;  /* 0x0010000002027824 */ /* 0x000fe200078e00ff */
[----:B------:R-:W-:-:S04]  /*cb80*/  LEA R0, R0, 0x3b800000, 0x17 ;  /* 0x3b80000000007811 */ /* 0x000fc800078eb8ff */
[----:B------:R-:W-:Y:S01]  /*cb90*/  LOP3.LUT R19, R0, R2, R19, 0xfe, !PT ;  /* 0x0000000200137212 */ /* 0x000fe200078efe13 */
[----:B------:R-:W-:Y:S05]  /*cba0*/  BRA `(.L_x_2005) ;  /* 0x0000041000007947 */ /* 0x000fea0003800000 */
.L_x_2018:
        /* <DEDUP_REMOVED lines=20> */
.L_x_2023:
[----:B------:R-:W-:Y:S05]  /*ccf0*/  BSYNC B0 ;  /* 0x0000000000007941 */ /* 0x000fea0003800000 */
.L_x_2022:
[----:B------:R-:W-:Y:S01]  /*cd00*/  IMAD.SHL.U32 R2, R2, 0x200000, RZ ;  /* 0x0020000002027824 */ /* 0x000fe200078e00ff */
[----:B------:R-:W-:-:S04]  /*cd10*/  LEA R0, R0, 0x37800000, 0x17 ;  /* 0x3780000000007811 */ /* 0x000fc800078eb8ff */
[----:B------:R-:W-:Y:S01]  /*cd20*/  LOP3.LUT R19, R0, R2, R19, 0xfe, !PT ;  /* 0x0000000200137212 */ /* 0x000fe200078efe13 */
[----:B------:R-:W-:Y:S05]  /*cd30*/  BRA `(.L_x_2005) ;  /* 0x0000028000007947 */ /* 0x000fea0003800000 */
.L_x_2017:
        /* <DEDUP_REMOVED lines=14> */
.L_x_2004:
        /* <DEDUP_REMOVED lines=21> */
.L_x_2025:
[----:B------:R-:W2:Y:S02]  /*cf70*/  LDG.E.64 R2, [R2.64] ;  /* 0x0000002402027981 */ /* 0x000ea4000c1e1b00 */
[----:B--2---:R0:W1:Y:S01]  /*cf80*/  I2F.U64 R19, R2 ;  /* 0x0000000200137312 */ /* 0x0040620000301000 */
[----:B------:R-:W-:Y:S05]  /*cf90*/  BRA `(.L_x_2005) ;  /* 0x0000002000007947 */ /* 0x000fea0003800000 */
.L_x_2024:
[----:B------:R-:W2:Y:S02]  /*cfa0*/  LDG.E R2, [R2.64] ;  /* 0x0000002402027981 */ /* 0x000ea4000c1e1900 */
[----:B--2---:R0:W1:Y:S02]  /*cfb0*/  I2F.U32 R19, R2 ;  /* 0x0000000200137306 */ /* 0x0040640000201000 */
.L_x_2005:
[----:B------:R-:W-:Y:S05]  /*cfc0*/  BSYNC B6 ;  /* 0x0000000000067941 */ /* 0x000fea0003800000 */
.L_x_1999:
        /* <DEDUP_REMOVED lines=18> */
.L_x_2030:
[----:B------:R-:W2:Y:S02]  /*d0f0*/  LDG.E.U8 R0, [R2.64] ;  /* 0x0000002402007981 */ /* 0x000ea4000c1e1100 */
[----:B--2---:R-:W0:Y:S01]  /*d100*/  I2F.U16 R0, R0 ;  /* 0x0000000000007306 */ /* 0x004e220000101000 */
[----:B------:R-:W-:Y:S05]  /*d110*/  BRA `(.L_x_2032) ;  /* 0x00000ca000007947 */ /* 0x000fea0003800000 */
.L_x_2029:
        /* <DEDUP_REMOVED lines=9> */
.L_x_2034:
[----:B------:R-:W2:Y:S02]  /*d1b0*/  LDG.E R0, [R2.64] ;  /* 0x0000002402007981 */ /* 0x000ea4000c1e1900 */
[----:B--2---:R-:W0:Y:S01]  /*d1c0*/  I2F R0, R0 ;  /* 0x0000000000007306 */ /* 0x004e220000201400 */
[----:B------:R-:W-:Y:S05]  /*d1d0*/  BRA `(.L_x_2032) ;  /* 0x00000be000007947 */ /* 0x000fea0003800000 */
.L_x_2033:
[----:B------:R-:W2:Y:S02]  /*d1e0*/  LDG.E.U16 R0, [R2.64] ;  /* 0x0000002402007981 */ /* 0x000ea4000c1e1500 */
[----:B--2---:R-:W0:Y:S01]  /*d1f0*/  I2F.S16 R0, R0 ;  /* 0x0000000000007306 */ /* 0x004e220000101400 */
[----:B------:R-:W-:Y:S05]  /*d200*/  BRA `(.L_x_2032) ;  /* 0x00000bb000007947 */ /* 0x000fea0003800000 */
.L_x_2028:
        /* <DEDUP_REMOVED lines=8> */
.L_x_2036:
[----:B------:R-:W2:Y:S02]  /*d290*/  LDG.E.U16 R0, [R2.64] ;  /* 0x0000002402007981 */ /* 0x000ea4000c1e1500 */
[----:B--2---:R-:W-:Y:S01]  /*d2a0*/  HADD2.F32 R0, -RZ, R0.H0_H0 ;  /* 0x20000000ff007230 */ /* 0x004fe20000004100 */
[----:B------:R-:W-:Y:S05]  /*d2b0*/  BRA `(.L_x_2032) ;  /* 0x00000b0000007947 */ /* 0x000fea0003800000 */
.L_x_2035:
        /* <DEDUP_REMOVED lines=8> */
.L_x_2038:
[----:B------:R-:W2:Y:S02]  /*d340*/  LDG.E.U16 R0, [R2.64] ;  /* 0x0000002402007981 */ /* 0x000ea4000c1e1500 */
[----:B--2---:R-:W-:Y:S01]  /*d350*/  HADD2.F32 R0, -RZ, R0.H0_H0 ;  /* 0x20000000ff007230 */ /* 0x004fe20000004100 */
[----:B------:R-:W-:Y:S05]  /*d360*/  BRA `(.L_x_2032) ;  /* 0x00000a5000007947 */ /* 0x000fea0003800000 */
.L_x_2037:
[----:B------:R-:W2:Y:S02]  /*d370*/  LDG.E.64 R2, [R2.64] ;  /* 0x0000002402027981 */ /* 0x000ea4000c1e1b00 */
[----:B--2---:R-:W0:Y:S01]  /*d380*/  F2F.F32.F64 R0, R2 ;  /* 0x0000000200007310 */ /* 0x004e220000301000 */
[----:B------:R-:W0:-:S14]  /*d390*/  DSETP.GEU.AND P0, PT, |R2|, c[0x2][0x0], PT ;  /* 0x008000000200762a */ /* 0x000e1c0003f0e200 */
[----:B0-----:R-:W-:Y:S01]  /*d3a0*/  @!P0 FMUL R0, R0, 1.175494350822287508e-38 ;  /* 0x0080000000008820 */ /* 0x001fe20000400000 */
[----:B------:R-:W-:Y:S05]  /*d3b0*/  BRA `(.L_x_2032) ;  /* 0x00000a0000007947 */ /* 0x000fea0003800000 */
.L_x_2027:
        /* <DEDUP_REMOVED lines=12> */
.L_x_2041:
[----:B------:R-:W2:Y:S02]  /*d480*/  LDG.E.64 R2, [R2.64] ;  /* 0x0000002402027981 */ /* 0x000ea4000c1e1b00 */
[----:B--2---:R-:W0:Y:S01]  /*d490*/  F2F.F32.F64 R0, R2 ;  /* 0x0000000200007310 */ /* 0x004e220000301000 */
[----:B------:R-:W0:-:S14]  /*d4a0*/  DSETP.GEU.AND P0, PT, |R2|, c[0x2][0x0], PT ;  /* 0x008000000200762a */ /* 0x000e1c0003f0e200 */
[----:B0-----:R-:W-:Y:S01]  /*d4b0*/  @!P0 FMUL R0, R0, 1.175494350822287508e-38 ;  /* 0x0080000000008820 */ /* 0x001fe20000400000 */
[----:B------:R-:W-:Y:S05]  /*d4c0*/  BRA `(.L_x_2032) ;  /* 0x000008f000007947 */ /* 0x000fea0003800000 */
.L_x_2040:
        /* <DEDUP_REMOVED lines=26> */
.L_x_2043:
        /* <DEDUP_REMOVED lines=13> */
.L_x_2042:
[----:B------:R-:W2:Y:S02]  /*d740*/  LDG.E.U16 R0, [R2.64] ;  /* 0x0000002402007981 */ /* 0x000ea4000c1e1500 */
[----:B--2---:R-:W-:Y:S01]  /*d750*/  PRMT R0, RZ, 0x5410, R0 ;  /* 0x00005410ff007816 */ /* 0x004fe20000000000 */
[----:B------:R-:W-:Y:S05]  /*d760*/  BRA `(.L_x_2032) ;  /* 0x0000065000007947 */ /* 0x000fea0003800000 */
.L_x_2039:
        /* <DEDUP_REMOVED lines=11> */
.L_x_2046:
        /* <DEDUP_REMOVED lines=20> */
.L_x_2048:
[----:B------:R-:W-:Y:S05]  /*d960*/  BSYNC B0 ;  /* 0x0000000000007941 */ /* 0x000fea0003800000 */
.L_x_2047:
[----:B------:R-:W-:Y:S01]  /*d970*/  LEA R3, R0, 0x3b800000, 0x17 ;  /* 0x3b80000000037811 */ /* 0x000fe200078eb8ff */
[----:B------:R-:W-:-:S05]  /*d980*/  IMAD.SHL.U32 R0, R2, 0x100000, RZ ;  /* 0x0010000002007824 */ /* 0x000fca00078e00ff */
[----:B------:R-:W-:Y:S01]  /*d990*/  LOP3.LUT R0, R3, R0, R4, 0xfe, !PT ;  /* 0x0000000003007212 */ /* 0x000fe200078efe04 */
[----:B------:R-:W-:Y:S05]  /*d9a0*/  BRA `(.L_x_2032) ;  /* 0x0000041000007947 */ /* 0x000fea0003800000 */
.L_x_2045:
        /* <DEDUP_REMOVED lines=20> */
.L_x_2050:
[----:B------:R-:W-:Y:S05]  /*daf0*/  BSYNC B0 ;  /* 0x0000000000007941 */ /* 0x000fea0003800000 */
.L_x_2049:
[----:B------:R-:W-:Y:S01]  /*db00*/  LEA R3, R0, 0x37800000, 0x17 ;  /* 0x3780000000037811 */ /* 0x000fe200078eb8ff */
[----:B------:R-:W-:-:S05]  /*db10*/  IMAD.SHL.U32 R0, R2, 0x200000, RZ ;  /* 0x0020000002007824 */ /* 0x000fca00078e00ff */
[----:B------:R-:W-:Y:S01]  /*db20*/  LOP3.LUT R0, R3, R0, R4, 0xfe, !PT ;  /* 0x0000000003007212 */ /* 0x000fe200078efe04 */
[----:B------:R-:W-:Y:S05]  /*db30*/  BRA `(.L_x_2032) ;  /* 0x0000028000007947 */ /* 0x000fea0003800000 */
.L_x_2044:
        /* <DEDUP_REMOVED lines=14> */
.L_x_2031:
        /* <DEDUP_REMOVED lines=21> */
.L_x_2052:
[----:B------:R-:W2:Y:S02]  /*dd70*/  LDG.E.64 R2, [R2.64] ;  /* 0x0000002402027981 */ /* 0x000ea4000c1e1b00 */
[----:B--2---:R0:W2:Y:S01]  /*dd80*/  I2F.U64 R0, R2 ;  /* 0x0000000200007312 */ /* 0x0040a20000301000 */
[----:B------:R-:W-:Y:S05]  /*dd90*/  BRA `(.L_x_2032) ;  /* 0x0000002000007947 */ /* 0x000fea0003800000 */
.L_x_2051:
[----:B------:R-:W2:Y:S02]  /*dda0*/  LDG.E R0, [R2.64] ;  /* 0x0000002402007981 */ /* 0x000ea4000c1e1900 */
[----:B--2---:R-:W0:Y:S02]  /*ddb0*/  I2F.U32 R0, R0 ;  /* 0x0000000000007306 */ /* 0x004e240000201000 */
.L_x_2032:
[----:B------:R-:W-:Y:S05]  /*ddc0*/  BSYNC B6 ;  /* 0x0000000000067941 */ /* 0x000fea0003800000 */
.L_x_2026:
        /* <DEDUP_REMOVED lines=19> */
[----:B0-----:R-:W-:Y:S01]  /*df00*/  STG.E.U8 [R16.64], R3 ;  /* 0x0000000310007986 */ /* 0x001fe2000c101124 */
[----:B------:R-:W-:Y:S05]  /*df10*/  EXIT ;  /* 0x000000000000794d */ /* 0x000fea0003800000 */
.L_x_2056:
[----:B------:R-:W0:Y:S02]  /*df20*/  F2I.S64.TRUNC R2, R2 ;  /* 0x0000000200027311 */ /* 0x000e24000020d900 */
[----:B0-----:R-:W-:-:S05]  /*df30*/  IMAD.MOV.U32 R5, RZ, RZ, R2 ;  /* 0x000000ffff057224 */ /* 0x001fca00078e0002 */
[----:B------:R-:W-:Y:S01]  /*df40*/  STG.E.U8 [R16.64], R5 ;  /* 0x0000000510007986 */ /* 0x000fe2000c101124 */
[----:B------:R-:W-:Y:S05]  /*df50*/  EXIT ;  /* 0x000000000000794d */ /* 0x000fea0003800000 */
.L_x_2055:
[----:B------:R-:W-:-:S13]  /*df60*/  ISETP.NE.AND P0, PT, R5, 0x2, PT ;  /* 0x000000020500780c */ /* 0x000fda0003f05270 */
[----:B------:R-:W-:Y:S05]  /*df70*/  @!P0 BRA `(.L_x_2058) ;  /* 0x000000a000008947 */ /* 0x000fea0003800000 */
[----:B------:R-:W-:-:S13]  /*df80*/  ISETP.NE.AND P0, PT, R5, 0x3, PT ;  /* 0x000000030500780c */ /* 0x000fda0003f05270 */
[----:B------:R-:W-:Y:S05]  /*df90*/  @!P0 BRA `(.L_x_2059) ;  /* 0x0000005000008947 */ /* 0x000fea0003800000 */
[----:B------:R-:W-:-:S13]  /*dfa0*/  ISETP.NE.AND P0, PT, R5, 0x4, PT ;  /* 0x000000040500780c */ /* 0x000fda0003f05270 */
[----:B------:R-:W-:Y:S05]  /*dfb0*/  @P0 BRA `(.L_x_2057) ;  /* 0x00000b4000000947 */ /* 0x000fea0003800000 */
[----:B------:R-:W0:Y:S02]  /*dfc0*/  F2I.S64.TRUNC R2, R2 ;  /* 0x0000000200027311 */ /* 0x000e24000020d900 */
[----:B0-----:R-:W-:Y:S01]  /*dfd0*/  STG.E.64 [R16.64], R2 ;  /* 0x0000000210007986 */ /* 0x001fe2000c101b24 */
[----:B------:R-:W-:Y:S05]  /*dfe0*/  EXIT ;  /* 0x000000000000794d */ /* 0x000fea0003800000 */
.L_x_2059:
[----:B------:R-:W0:Y:S02]  /*dff0*/  F2I.FTZ.TRUNC.NTZ R3, R2 ;  /* 0x0000000200037305 */ /* 0x000e24000021f100 */
[----:B0-----:R-:W-:Y:S01]  /*e000*/  STG.E [R16.64], R3 ;  /* 0x0000000310007986 */ /* 0x001fe2000c101924 */
[----:B------:R-:W-:Y:S05]  /*e010*/  EXIT ;  /* 0x000000000000794d */ /* 0x000fea0003800000 */
.L_x_2058:
[----:B------:R-:W0:Y:S02]  /*e020*/  F2I.FTZ.TRUNC.NTZ R3, R2 ;  /* 0x0000000200037305 */ /* 0x000e24000021f100 */
[----:B0-----:R-:W-:Y:S01]  /*e030*/  STG.E.U16 [R16.64], R3 ;  /* 0x0000000310007986 */ /* 0x001fe2000c101524 */
[----:B------:R-:W-:Y:S05]  /*e040*/  EXIT ;  /* 0x000000000000794d */ /* 0x000fea0003800000 */
.L_x_2054:
[----:B------:R-:W-:-:S13]  /*e050*/  ISETP.GT.AND P0, PT, R5, 0x6, PT ;  /* 0x000000060500780c */ /* 0x000fda0003f04270 */
[----:B------:R-:W-:Y:S05]  /*e060*/  @P0 BRA `(.L_x_2060) ;  /* 0x0000009000000947 */ /* 0x000fea0003800000 */
[----:B------:R-:W-:-:S13]  /*e070*/  ISETP.NE.AND P0, PT, R5, 0x5, PT ;  /* 0x000000050500780c */ /* 0x000fda0003f05270 */
[----:B------:R-:W-:Y:S05]  /*e080*/  @!P0 BRA `(.L_x_2061) ;  /* 0x0000004000008947 */ /* 0x000fea0003800000 */
[----:B------:R-:W-:-:S13]  /*e090*/  ISETP.NE.AND P0, PT, R5, 0x6, PT ;  /* 0x000000060500780c */ /* 0x000fda0003f05270 */
[----:B------:R-:W-:Y:S05]  /*e0a0*/  @P0 BRA `(.L_x_2057) ;  /* 0x00000a5000000947 */ /* 0x000fea0003800000 */
[----:B------:R-:W-:Y:S01]  /*e0b0*/  STG.E [R16.64], R2 ;  /* 0x0000000210007986 */ /* 0x000fe2000c101924 */
[----:B------:R-:W-:Y:S05]  /*e0c0*/  EXIT ;  /* 0x000000000000794d */ /* 0x000fea0003800000 */
.L_x_2061:
[----:B------:R-:W-:-:S05]  /*e0d0*/  F2FP.PACK_AB R2, RZ, R2 ;  /* 0x00000002ff02723e */ /* 0x000fca00000000ff */
[----:B------:R-:W-:Y:S01]  /*e0e0*/  STG.E.U16 [R16.64], R2 ;  /* 0x0000000210007986 */ /* 0x000fe2000c101524 */
[----:B------:R-:W-:Y:S05]  /*e0f0*/  EXIT ;  /* 0x000000000000794d */ /* 0x000fea0003800000 */
.L_x_2060:
[----:B------:R-:W-:-:S13]  /*e100*/  ISETP.NE.AND P0, PT, R5, 0x7, PT ;  /* 0x000000070500780c */ /* 0x000fda0003f05270 */
[----:B------:R-:W-:Y:S05]  /*e110*/  @!P0 BRA `(.L_x_2062) ;  /* 0x000000b000008947 */ /* 0x000fea0003800000 */
[----:B------:R-:W-:-:S13]  /*e120*/  ISETP.NE.AND P0, PT, R5, 0x8, PT ;  /* 0x000000080500780c */ /* 0x000fda0003f05270 */
[----:B------:R-:W-:Y:S05]  /*e130*/  @!P0 BRA `(.L_x_2063) ;  /* 0x0000005000008947 */ /* 0x000fea0003800000 */
[----:B------:R-:W-:-:S13]  /*e140*/  ISETP.NE.AND P0, PT, R5, 0x9, PT ;  /* 0x000000090500780c */ /* 0x000fda0003f05270 */
[----:B------:R-:W-:Y:S05]  /*e150*/  @P0 BRA `(.L_x_2057) ;  /* 0x000009a000000947 */ /* 0x000fea0003800000 */
[----:B------:R-:W-:-:S05]  /*e160*/  IMAD.MOV.U32 R3, RZ, RZ, RZ ;  /* 0x000000ffff037224 */ /* 0x000fca00078e00ff */
[----:B------:R-:W-:Y:S01]  /*e170*/  STG.E.64 [R16.64], R2 ;  /* 0x0000000210007986 */ /* 0x000fe2000c101b24 */
[----:B------:R-:W-:Y:S05]  /*e180*/  EXIT ;  /* 0x000000000000794d */ /* 0x000fea0003800000 */
.L_x_2063:
[----:B------:R-:W-:-:S04]  /*e190*/  F2FP.PACK_AB R3, RZ, R2 ;  /* 0x00000002ff03723e */ /* 0x000fc800000000ff */
[----:B------:R-:W-:-:S05]  /*e1a0*/  PRMT R3, R3, 0x5410, RZ ;  /* 0x0000541003037816 */ /* 0x000fca00000000ff */
[----:B------:R-:W-:Y:S01]  /*e1b0*/  STG.E [R16.64], R3 ;  /* 0x0000000310007986 */ /* 0x000fe2000c101924 */
[----:B------:R-:W-:Y:S05]  /*e1c0*/  EXIT ;  /* 0x000000000000794d */ /* 0x000fea0003800000 */
.L_x_2062:
[----:B------:R-:W-:-:S06]  /*e1d0*/  FMUL.FTZ R2, R2, 1 ;  /* 0x3f80000002027820 */ /* 0x000fcc0000410000 */
[----:B------:R-:W0:Y:S02]  /*e1e0*/  F2F.F64.F32 R2, R2 ;  /* 0x0000000200027310 */ /* 0x000e240000201800 */
[----:B0-----:R-:W-:Y:S01]  /*e1f0*/  STG.E.64 [R16.64], R2 ;  /* 0x0000000210007986 */ /* 0x001fe2000c101b24 */
[----:B------:R-:W-:Y:S05]  /*e200*/  EXIT ;  /* 0x000000000000794d */ /* 0x000fea0003800000 */
.L_x_2053:
        /* <DEDUP_REMOVED lines=10> */
[----:B------:R-:W-:Y:S01]  /*e2b0*/  STG.E.U8 [R16.64], R3 ;  /* 0x0000000310007986 */ /* 0x000fe2000c101124 */
[----:B------:R-:W-:Y:S05]  /*e2c0*/  EXIT ;  /* 0x000000000000794d */ /* 0x000fea0003800000 */
.L_x_2066:
[----:B------:R-:W-:Y:S01]  /*e2d0*/  FMUL.FTZ R4, R2, 1 ;  /* 0x3f80000002047820 */ /* 0x000fe20000410000 */
[----:B------:R-:W-:-:S05]  /*e2e0*/  CS2R R6, SRZ ;  /* 0x0000000000067805 */ /* 0x000fca000001ff00 */
[----:B------:R-:W0:Y:S02]  /*e2f0*/  F2F.F64.F32 R4, R4 ;  /* 0x0000000400047310 */ /* 0x000e240000201800 */
[----:B0-----:R-:W-:Y:S01]  /*e300*/  STG.E.128 [R16.64], R4 ;  /* 0x0000000410007986 */ /* 0x001fe2000c101d24 */
[----:B------:R-:W-:Y:S05]  /*e310*/  EXIT ;  /* 0x000000000000794d */ /* 0x000fea0003800000 */
.L_x_2065:
        /* <DEDUP_REMOVED lines=20> */
.L_x_2070:
[----:B------:R-:W-:Y:S05]  /*e460*/  BSYNC B0 ;  /* 0x0000000000007941 */ /* 0x000fea0003800000 */
.L_x_2069:
[----:B------:R-:W-:-:S05]  /*e470*/  LOP3.LUT R5, R0, R5, RZ, 0xfc, !PT ;  /* 0x0000000500057212 */ /* 0x000fca00078efcff */
[----:B------:R-:W-:Y:S01]  /*e480*/  STG.E.U8 [R16.64], R5 ;  /* 0x0000000510007986 */ /* 0x000fe2000c101124 */
[----:B------:R-:W-:Y:S05]  /*e490*/  EXIT ;  /* 0x000000000000794d */ /* 0x000fea0003800000 */
.L_x_2068:
        /* <DEDUP_REMOVED lines=12> */
.L_x_2072:
[----:B------:R-:W-:Y:S01]  /*e560*/  IMAD.MOV.U32 R0, RZ, RZ, 0x7f ;  /* 0x0000007fff007424 */ /* 0x000fe200078e00ff */
[----:B------:R-:W-:-:S04]  /*e570*/  ISETP.GT.U32.AND P0, PT, R4, 0x7f800000, PT ;  /* 0x7f8000000400780c */ /* 0x000fc80003f04070 */
[----:B------:R-:W-:-:S04]  /*e580*/  SEL R0, R0, 0x7c, P0 ;  /* 0x0000007c00007807 */ /* 0x000fc80000000000 */
.L_x_2073:
[----:B------:R-:W-:Y:S05]  /*e590*/  BSYNC B0 ;  /* 0x0000000000007941 */ /* 0x000fea0003800000 */
.L_x_2071:
[----:B------:R-:W-:-:S04]  /*e5a0*/  LOP3.LUT R2, R2, 0x80000000, RZ, 0xc0, !PT ;  /* 0x8000000002027812 */ /* 0x000fc800078ec0ff */
[----:B------:R-:W-:-:S04]  /*e5b0*/  SHF.R.U32.HI R3, RZ, 0x18, R2 ;  /* 0x00000018ff037819 */ /* 0x000fc80000011602 */
[----:B------:R-:W-:-:S05]  /*e5c0*/  LOP3.LUT R3, R0, R3, RZ, 0xfc, !PT ;  /* 0x0000000300037212 */ /* 0x000fca00078efcff */
[----:B------:R-:W-:Y:S01]  /*e5d0*/  STG.E.U8 [R16.64], R3 ;  /* 0x0000000310007986 */ /* 0x000fe2000c101124 */
[----:B------:R-:W-:Y:S05]  /*e5e0*/  EXIT ;  /* 0x000000000000794d */ /* 0x000fea0003800000 */
.L_x_2067:
[----:B------:R-:W-:-:S05]  /*e5f0*/  F2FP.BF16.PACK_AB R2, RZ, R2 ;  /* 0x00000002ff02723e */ /* 0x000fca00000010ff */
[----:B------:R-:W-:Y:S01]  /*e600*/  STG.E.U16 [R16.64], R2 ;  /* 0x0000000210007986 */ /* 0x000fe2000c101524 */
[----:B------:R-:W-:Y:S05]  /*e610*/  EXIT ;  /* 0x000000000000794d */ /* 0x000fea0003800000 */
.L_x_2064:
        /* <DEDUP_REMOVED lines=9> */
[----:B0-----:R-:W-:Y:S01]  /*e6b0*/  STG.E.U16 [R16.64], R3 ;  /* 0x0000000310007986 */ /* 0x001fe2000c101524 */
[----:B------:R-:W-:Y:S05]  /*e6c0*/  EXIT ;  /* 0x000000000000794d */ /* 0x000fea0003800000 */
.L_x_2076:
        /* <DEDUP_REMOVED lines=16> */
.L_x_2079:
[----:B------:R-:W-:-:S04]  /*e7d0*/  LOP3.LUT R2, R2, 0x80000000, RZ, 0xc0, !PT ;  /* 0x8000000002027812 */ /* 0x000fc800078ec0ff */
[----:B------:R-:W-:-:S04]  /*e7e0*/  SHF.R.U32.HI R3, RZ, 0x18, R2 ;  /* 0x00000018ff037819 */ /* 0x000fc80000011602 */
[----:B------:R-:W-:-:S04]  /*e7f0*/  LOP3.LUT R0, R0, R3, RZ, 0xfc, !PT ;  /* 0x0000000300007212 */ /* 0x000fc800078efcff */
[----:B------:R-:W-:Y:S02]  /*e800*/  PRMT R8, R0, 0x7610, R8 ;  /* 0x0000761000087816 */ /* 0x000fe40000000008 */
.L_x_2078:
[----:B------:R-:W-:Y:S05]  /*e810*/  BSYNC B0 ;  /* 0x0000000000007941 */ /* 0x000fea0003800000 */
.L_x_2077:
[----:B------:R-:W-:Y:S01]  /*e820*/  STG.E.U8 [R16.64], R8 ;  /* 0x0000000810007986 */ /* 0x000fe2000c101124 */
[----:B------:R-:W-:Y:S05]  /*e830*/  EXIT ;  /* 0x000000000000794d */ /* 0x000fea0003800000 */
.L_x_2075:
        /* <DEDUP_REMOVED lines=16> */
.L_x_2082:
[----:B------:R-:W-:-:S04]  /*e940*/  LOP3.LUT R2, R2, 0x80000000, RZ, 0xc0, !PT ;  /* 0x8000000002027812 */ /* 0x000fc800078ec0ff */
[----:B------:R-:W-:-:S04]  /*e950*/  SHF.R.U32.HI R3, RZ, 0x18, R2 ;  /* 0x00000018ff037819 */ /* 0x000fc80000011602 */
[----:B------:R-:W-:-:S04]  /*e960*/  LOP3.LUT R0, R0, R3, RZ, 0xfc, !PT ;  /* 0x0000000300007212 */ /* 0x000fc800078efcff */
[----:B------:R-:W-:Y:S02]  /*e970*/  PRMT R8, R0, 0x7610, R8 ;  /* 0x0000761000087816 */ /* 0x000fe40000000008 */
.L_x_2081:
[----:B------:R-:W-:Y:S05]  /*e980*/  BSYNC B0 ;  /* 0x0000000000007941 */ /* 0x000fea0003800000 */
.L_x_2080:
[----:B------:R-:W-:Y:S01]  /*e990*/  STG.E.U8 [R16.64], R8 ;  /* 0x0000000810007986 */ /* 0x000fe2000c101124 */
[----:B------:R-:W-:Y:S05]  /*e9a0*/  EXIT ;  /* 0x000000000000794d */ /* 0x000fea0003800000 */
.L_x_2074:
        /* <DEDUP_REMOVED lines=21> */
.L_x_2057:
        /* <DEDUP_REMOVED lines=20> */
.L_x_2084:
[----:B------:R-:W0:Y:S02]  /*ec40*/  F2I.U64.TRUNC R2, R2 ;  /* 0x0000000200027311 */ /* 0x000e24000020d800 */
[----:B0-----:R-:W-:Y:S01]  /*ec50*/  STG.E.64 [R16.64], R2 ;  /* 0x0000000210007986 */ /* 0x001fe2000c101b24 */
[----:B------:R-:W-:Y:S05]  /*ec60*/  EXIT ;  /* 0x000000000000794d */ /* 0x000fea0003800000 */
.L_x_2083:
[----:B------:R-:W0:Y:S02]  /*ec70*/  F2I.FTZ.U32.TRUNC.NTZ R3, R2 ;  /* 0x0000000200037305 */ /* 0x000e24000021f000 */
[----:B0-----:R-:W-:Y:S01]  /*ec80*/  STG.E [R16.64], R3 ;  /* 0x0000000310007986 */ /* 0x001fe2000c101924 */
[----:B------:R-:W-:Y:S05]  /*ec90*/  EXIT ;  /* 0x000000000000794d */ /* 0x000fea0003800000 */
.L_x_2085:
        /* <DEDUP_REMOVED lines=14> */
.L_x_7604:


//--------------------- .text._ZN2at6native27unrolled_elementwise_kernelIZZZNS0_44_GLOBAL__N__40a83637_7_Lerp_cu_1520ed90_301318lerp_scalar_kernelERNS_18TensorIteratorBaseERKN3c106ScalarEENKUlvE0_clEvENKUlvE0_clEvEUlffE_St5arrayIPcLm3EELi4E23TrivialOffsetCalculatorILi2EjESF_ILi1EjENS0_6memory12LoadWithCastILi2EEENSI_13StoreWithCastILi1EEEEEviT_T0_T2_T3_T4_T5_ --------------------------
	.section	.text._ZN2at6native27unrolled_elementwise_kernelIZZZNS0_44_GLOBAL__N__40a83637_7_Lerp_cu_1520ed90_301318lerp_scalar_kernelERNS_18TensorIteratorBaseERKN3c106ScalarEENKUlvE0_clEvENKUlvE0_clEvEUlffE_St5arrayIPcLm3EELi4E23TrivialOffsetCalculatorILi2EjESF_ILi1EjENS0_6memory12LoadWithCastILi2EEENSI_13StoreWithCastILi1EEEEEviT_T0_T2_T3_T4_T5_,"ax",@progbits
	.sectioninfo	@"SHI_REGISTERS=32"
	.align	128
        .global         _ZN2at6native27unrolled_elementwise_kernelIZZZNS0_44_GLOBAL__N__40a83637_7_Lerp_cu_1520ed90_301318lerp_scalar_kernelERNS_18TensorIteratorBaseERKN3c106ScalarEENKUlvE0_clEvENKUlvE0_clEvEUlffE_St5arrayIPcLm3EELi4E23TrivialOffsetCalculatorILi2EjESF_ILi1EjENS0_6memory12LoadWithCastILi2EEENSI_13StoreWithCastILi1EEEEEviT_T0_T2_T3_T4_T5_
        .type           _ZN2at6native27unrolled_elementwise_kernelIZZZNS0_44_GLOBAL__N__40a83637_7_Lerp_cu_1520ed90_301318lerp_scalar_kernelERNS_18TensorIteratorBaseERKN3c106ScalarEENKUlvE0_clEvENKUlvE0_clEvEUlffE_St5arrayIPcLm3EELi4E23TrivialOffsetCalculatorILi2EjESF_ILi1EjENS0_6memory12LoadWithCastILi2EEENSI_13StoreWithCastILi1EEEEEviT_T0_T2_T3_T4_T5_,@function
        .size           _ZN2at6native27unrolled_elementwise_kernelIZZZNS0_44_GLOBAL__N__40a83637_7_Lerp_cu_1520ed90_301318lerp_scalar_kernelERNS_18TensorIteratorBaseERKN3c106ScalarEENKUlvE0_clEvENKUlvE0_clEvEUlffE_St5arrayIPcLm3EELi4E23TrivialOffsetCalculatorILi2EjESF_ILi1EjENS0_6memory12LoadWithCastILi2EEENSI_13StoreWithCastILi1EEEEEviT_T0_T2_T3_T4_T5_,(.L_x_7605 - _ZN2at6native27unrolled_elementwise_kernelIZZZNS0_44_GLOBAL__N__40a83637_7_Lerp_cu_1520ed90_301318lerp_scalar_kernelERNS_18TensorIteratorBaseERKN3c106ScalarEENKUlvE0_clEvENKUlvE0_clEvEUlffE_St5arrayIPcLm3EELi4E23TrivialOffsetCalculatorILi2EjESF_ILi1EjENS0_6memory12LoadWithCastILi2EEENSI_13StoreWithCastILi1EEEEEviT_T0_T2_T3_T4_T5_)
        .other          _ZN2at6native27unrolled_elementwise_kernelIZZZNS0_44_GLOBAL__N__40a83637_7_Lerp_cu_1520ed90_301318lerp_scalar_kernelERNS_18TensorIteratorBaseERKN3c106ScalarEENKUlvE0_clEvENKUlvE0_clEvEUlffE_St5arrayIPcLm3EELi4E23TrivialOffsetCalculatorILi2EjESF_ILi1EjENS0_6memory12LoadWithCastILi2EEENSI_13StoreWithCastILi1EEEEEviT_T0_T2_T3_T4_T5_,@"STO_CUDA_ENTRY STV_DEFAULT"
_ZN2at6native27unrolled_elementwise_kernelIZZZNS0_44_GLOBAL__N__40a83637_7_Lerp_cu_1520ed90_301318lerp_scalar_kernelERNS_18TensorIteratorBaseERKN3c106ScalarEENKUlvE0_clEvENKUlvE0_clEvEUlffE_St5arrayIPcLm3EELi4E23TrivialOffsetCalculatorILi2EjESF_ILi1EjENS0_6memory12LoadWithCastILi2EEENSI_13StoreWithCastILi1EEEEEviT_T0_T2_T3_T4_T5_:
.text._ZN2at6native27unrolled_elementwise_kernelIZZZNS0_44_GLOBAL__N__40a83637_7_Lerp_cu_1520ed90_301318lerp_scalar_kernelERNS_18TensorIteratorBaseERKN3c106ScalarEENKUlvE0_clEvENKUlvE0_clEvEUlffE_St5arrayIPcLm3EELi4E23TrivialOffsetCalculatorILi2EjESF_ILi1EjENS0_6memory12LoadWithCastILi2EEENSI_13StoreWithCastILi1EEEEEviT_T0_T2_T3_T4_T5_:
[----:B------:R-:W-:Y:S02]  /*0000*/  IMAD.MOV.U32 R1, RZ, RZ, c[0x0][0x28] ;  /* 0x00000a00ff017624 */ /* 0x000fe400078e00ff */
[----:B------:R-:W0:Y:S01]  /*0010*/  S2R R2, SR_CTAID.X ;  /* 0x0000000000027919 */ /* 0x000e220000002500 */
[----:B------:R-:W-:Y:S01]  /*0020*/  IMAD.MOV.U32 R3, RZ, RZ, -0x200 ;  /* 0xfffffe00ff037424 */ /* 0x000fe200078e00ff */
[----:B------:R-:W1:Y:S01]  /*0030*/  LDC.U8 R28, c[0x0][0x194] ;  /* 0x00006500ff1c7b82 */ /* 0x000e620000000000 */
[----:B------:R-:W-:Y:S01]  /*0040*/  ULDC.64 UR36, c[0x0][0x118] ;  /* 0x0000460000247ab9 */ /* 0x000fe20000000a00 */
[----:B------:R-:W2:Y:S01]  /*0050*/  S2R R19, SR_TID.X ;  /* 0x0000000000137919 */ /* 0x000ea20000002100 */
[----:B------:R-:W-:Y:S01]  /*0060*/  BSSY B7, `(.L_x_2086) ;  /* 0x00001cc000077945 */ /* 0x000fe20003800000 */
[----:B------:R-:W-:Y:S02]  /*0070*/  IMAD.MOV.U32 R29, RZ, RZ, RZ ;  /* 0x000000ffff1d7224 */ /* 0x000fe400078e00ff */
[----:B------:R-:W-:Y:S02]  /*0080*/  IMAD.MOV.U32 R27, RZ, RZ, RZ ;  /* 0x000000ffff1b7224 */ /* 0x000fe400078e00ff */
[----:B------:R-:W3:Y:S01]  /*0090*/  LDC.U8 R23, c[0x0][0x195] ;  /* 0x00006540ff177b82 */ /* 0x000ee20000000000 */
[----:B------:R-:W-:-:S02]  /*00a0*/  IMAD.MOV.U32 R24, RZ, RZ, RZ ;  /* 0x000000ffff187224 */ /* 0x000fc400078e00ff */
[----:B0-----:R-:W-:-:S05]  /*00b0*/  IMAD R16, R2, R3, c[0x0][0x160] ;  /* 0x0000580002107624 */ /* 0x001fca00078e0203 */
[----:B--2---:R-:W-:-:S13]  /*00c0*/  ISETP.GE.AND P0, PT, R19, R16, PT ;  /* 0x000000101300720c */ /* 0x004fda0003f06270 */
[----:B------:R-:W-:Y:S05]  /*00d0*/  @P0 BRA `(.L_x_2087) ;  /* 0x00001c4000000947 */ /* 0x000fea0003800000 */
[----:B-1-3--:R-:W-:Y:S01]  /*00e0*/  PRMT R0, R28, 0x9910, RZ ;  /* 0x000099101c007816 */ /* 0x00afe200000000ff */
[----:B------:R-:W-:Y:S01]  /*00f0*/  IMAD R17, R2, 0x200, R19 ;  /* 0x0000020002117824 */ /* 0x000fe200078e0213 */
[----:B------:R-:W-:Y:S02]  /*0100*/  BSSY B6, `(.L_x_2088) ;  /* 0x00000df000067945 */ /* 0x000fe40003800000 */
        /* <DEDUP_REMOVED lines=16> */
.L_x_2092:
[----:B------:R-:W2:Y:S02]  /*0210*/  LDG.E.U8 R4, [R4.64] ;  /* 0x0000002404047981 */ /* 0x000ea4000c1e1100 */
[----:B--2---:R0:W1:Y:S01]  /*0220*/  I2F.U16 R27, R4 ;  /* 0x00000004001b7306 */ /* 0x0040620000101000 */
[----:B------:R-:W-:Y:S05]  /*0230*/  BRA `(.L_x_2094) ;  /* 0x00000cb000007947 */ /* 0x000fea0003800000 */
.L_x_2091:
        /* <DEDUP_REMOVED lines=9> */
.L_x_2096:
[----:B------:R-:W2:Y:S02]  /*02d0*/  LDG.E R4, [R4.64] ;  /* 0x0000002404047981 */ /* 0x000ea4000c1e1900 */
[----:B--2---:R0:W1:Y:S01]  /*02e0*/  I2F R27, R4 ;  /* 0x00000004001b7306 */ /* 0x0040620000201400 */
[----:B------:R-:W-:Y:S05]  /*02f0*/  BRA `(.L_x_2094) ;  /* 0x00000bf000007947 */ /* 0x000fea0003800000 */
.L_x_2095:
[----:B------:R-:W2:Y:S02]  /*0300*/  LDG.E.U16 R4, [R4.64] ;  /* 0x0000002404047981 */ /* 0x000ea4000c1e1500 */
[----:B--2---:R0:W1:Y:S01]  /*0310*/  I2F.S16 R27, R4 ;  /* 0x00000004001b7306 */ /* 0x0040620000101400 */
[----:B------:R-:W-:Y:S05]  /*0320*/  BRA `(.L_x_2094) ;  /* 0x00000bc000007947 */ /* 0x000fea0003800000 */
.L_x_2090:
        /* <DEDUP_REMOVED lines=8> */
.L_x_2098:
[----:B------:R-:W2:Y:S02]  /*03b0*/  LDG.E.U16 R4, [R4.64] ;  /* 0x0000002404047981 */ /* 0x000ea4000c1e1500 */
[----:B--2---:R-:W-:Y:S01]  /*03c0*/  HADD2.F32 R27, -RZ, R4.H0_H0 ;  /* 0x20000004ff1b7230 */ /* 0x004fe20000004100 */
[----:B------:R-:W-:Y:S05]  /*03d0*/  BRA `(.L_x_2094) ;  /* 0x00000b1000007947 */ /* 0x000fea0003800000 */
.L_x_2097:
        /* <DEDUP_REMOVED lines=8> */
.L_x_2100:
[----:B------:R-:W2:Y:S02]  /*0460*/  LDG.E.U16 R4, [R4.64] ;  /* 0x0000002404047981 */ /* 0x000ea4000c1e1500 */
[----:B--2---:R-:W-:Y:S01]  /*0470*/  HADD2.F32 R27, -RZ, R4.H0_H0 ;  /* 0x20000004ff1b7230 */ /* 0x004fe20000004100 */
[----:B------:R-:W-:Y:S05]  /*0480*/  BRA `(.L_x_2094) ;  /* 0x00000a6000007947 */ /* 0x000fea0003800000 */
.L_x_2099:
[----:B------:R-:W2:Y:S02]  /*0490*/  LDG.E.64 R4, [R4.64] ;  /* 0x0000002404047981 */ /* 0x000ea4000c1e1b00 */
[----:B--2---:R-:W0:Y:S01]  /*04a0*/  F2F.F32.F64 R27, R4 ;  /* 0x00000004001b7310 */ /* 0x004e220000301000 */
[----:B------:R-:W0:-:S14]  /*04b0*/  DSETP.GEU.AND P0, PT, |R4|, c[0x2][0x0], PT ;  /* 0x008000000400762a */ /* 0x000e1c0003f0e200 */
[----:B0-----:R-:W-:Y:S01]  /*04c0*/  @!P0 FMUL R27, R27, 1.175494350822287508e-38 ;  /* 0x008000001b1b8820 */ /* 0x001fe20000400000 */
[----:B------:R-:W-:Y:S05]  /*04d0*/  BRA `(.L_x_2094) ;  /* 0x00000a1000007947 */ /* 0x000fea0003800000 */
.L_x_2089:
        /* <DEDUP_REMOVED lines=12> */
.L_x_2103:
[----:B------:R-:W2:Y:S02]  /*05a0*/  LDG.E.64 R4, [R4.64] ;  /* 0x0000002404047981 */ /* 0x000ea4000c1e1b00 */
[----:B--2---:R-:W0:Y:S01]  /*05b0*/  F2F.F32.F64 R27, R4 ;  /* 0x00000004001b7310 */ /* 0x004e220000301000 */
[----:B------:R-:W0:-:S14]  /*05c0*/  DSETP.GEU.AND P0, PT, |R4|, c[0x2][0x0], PT ;  /* 0x008000000400762a */ /* 0x000e1c0003f0e200 */
[----:B0-----:R-:W-:Y:S01]  /*05d0*/  @!P0 FMUL R27, R27, 1.175494350822287508e-38 ;  /* 0x008000001b1b8820 */ /* 0x001fe20000400000 */
[----:B------:R-:W-:Y:S05]  /*05e0*/  BRA `(.L_x_2094) ;  /* 0x0000090000007947 */ /* 0x000fea0003800000 */
.L_x_2102:
        /* <DEDUP_REMOVED lines=24> */
[----:B------:R-:W-:Y:S01]  /*0770*/  LOP3.LUT R27, R6, 0x80000000, R27, 0xf8, !PT ;  /* 0x80000000061b7812 */ /* 0x000fe200078ef81b */
[----:B------:R-:W-:Y:S05]  /*0780*/  BRA `(.L_x_2094) ;  /* 0x0000076000007947 */ /* 0x000fea0003800000 */
.L_x_2105:
[----:B------:R-:W2:Y:S02]  /*0790*/  LDG.E.U8 R4, [R4.64] ;  /* 0x0000002404047981 */ /* 0x000ea4000c1e1100 */
[----:B--2---:R-:W-:-:S05]  /*07a0*/  IMAD.SHL.U32 R0, R4, 0x2000000, RZ ;  /* 0x0200000004007824 */ /* 0x004fca00078e00ff */
[----:B------:R-:W-:-:S13]  /*07b0*/  ISETP.GE.U32.AND P0, PT, R0, 0x8000000, PT ;  /* 0x080000000000780c */ /* 0x000fda0003f06070 */
[C---:B------:R-:W-:Y:S02]  /*07c0*/  @P0 IMAD.SHL.U32 R3, R4.reuse, 0x200000, RZ ;  /* 0x0020000004030824 */ /* 0x040fe400078e00ff */
[----:B------:R-:W-:-:S03]  /*07d0*/  @!P0 IMAD.SHL.U32 R0, R4, 0x100, RZ ;  /* 0x0000010004008824 */ /* 0x000fc600078e00ff */
[----:B------:R-:W-:Y:S02]  /*07e0*/  @P0 LOP3.LUT R3, R3, 0xfe00000, RZ, 0xc0, !PT ;  /* 0x0fe0000003030812 */ /* 0x000fe400078ec0ff */
        /* <DEDUP_REMOVED lines=8> */
.L_x_2104:
[----:B------:R-:W2:Y:S02]  /*0870*/  LDG.E.U16 R4, [R4.64] ;  /* 0x0000002404047981 */ /* 0x000ea4000c1e1500 */
[----:B--2---:R-:W-:Y:S01]  /*0880*/  PRMT R27, RZ, 0x5410, R4 ;  /* 0x00005410ff1b7816 */ /* 0x004fe20000000004 */
[----:B------:R-:W-:Y:S05]  /*0890*/  BRA `(.L_x_2094) ;  /* 0x0000065000007947 */ /* 0x000fea0003800000 */
.L_x_2101:
        /* <DEDUP_REMOVED lines=11> */
.L_x_2108:
        /* <DEDUP_REMOVED lines=20> */
.L_x_2110:
[----:B------:R-:W-:Y:S05]  /*0a90*/  BSYNC B0 ;  /* 0x0000000000007941 */ /* 0x000fea0003800000 */
.L_x_2109:
[----:B------:R-:W-:Y:S01]  /*0aa0*/  IMAD.SHL.U32 R3, R3, 0x100000, RZ ;  /* 0x0010000003037824 */ /* 0x000fe200078e00ff */
[----:B------:R-:W-:-:S04]  /*0ab0*/  LEA R0, R0, 0x3b800000, 0x17 ;  /* 0x3b80000000007811 */ /* 0x000fc800078eb8ff */
[----:B------:R-:W-:Y:S01]  /*0ac0*/  LOP3.LUT R27, R0, R3, R27, 0xfe, !PT ;  /* 0x00000003001b7212 */ /* 0x000fe200078efe1b */
[----:B------:R-:W-:Y:S05]  /*0ad0*/  BRA `(.L_x_2094) ;  /* 0x0000041000007947 */ /* 0x000fea0003800000 */
.L_x_2107:
        /* <DEDUP_REMOVED lines=20> */
.L_x_2112:
[----:B------:R-:W-:Y:S05]  /*0c20*/  BSYNC B0 ;  /* 0x0000000000007941 */ /* 0x000fea0003800000 */
.L_x_2111:
[----:B------:R-:W-:Y:S01]  /*0c30*/  IMAD.SHL.U32 R3, R3, 0x200000, RZ ;  /* 0x0020000003037824 */ /* 0x000fe200078e00ff */
[----:B------:R-:W-:-:S04]  /*0c40*/  LEA R0, R0, 0x37800000, 0x17 ;  /* 0x3780000000007811 */ /* 0x000fc800078eb8ff */
[----:B------:R-:W-:Y:S01]  /*0c50*/  LOP3.LUT R27, R0, R3, R27, 0xfe, !PT ;  /* 0x00000003001b7212 */ /* 0x000fe200078efe1b */
[----:B------:R-:W-:Y:S05]  /*0c60*/  BRA `(.L_x_2094) ;  /* 0x0000028000007947 */ /* 0x000fea0003800000 */
.L_x_2106:
        /* <DEDUP_REMOVED lines=14> */
.L_x_2093:
        /* <DEDUP_REMOVED lines=21> */
.L_x_2114:
[----:B------:R-:W2:Y:S02]  /*0ea0*/  LDG.E.64 R4, [R4.64] ;  /* 0x0000002404047981 */ /* 0x000ea4000c1e1b00 */
[----:B--2---:R0:W1:Y:S01]  /*0eb0*/  I2F.U64 R27, R4 ;  /* 0x00000004001b7312 */ /* 0x0040620000301000 */
[----:B------:R-:W-:Y:S05]  /*0ec0*/  BRA `(.L_x_2094) ;  /* 0x0000002000007947 */ /* 0x000fea0003800000 */
.L_x_2113:
[----:B------:R-:W2:Y:S02]  /*0ed0*/  LDG.E R4, [R4.64] ;  /* 0x0000002404047981 */ /* 0x000ea4000c1e1900 */
[----:B--2---:R0:W1:Y:S02]  /*0ee0*/  I2F.U32 R27, R4 ;  /* 0x00000004001b7306 */ /* 0x0040640000201000 */
.L_x_2094:
[----:B------:R-:W-:Y:S05]  /*0ef0*/  BSYNC B6 ;  /* 0x0000000000067941 */ /* 0x000fea0003800000 */
.L_x_2088:
[----:B------:R-:W-:Y:S01]  /*0f00*/  PRMT R0, R23, 0x9910, RZ ;  /* 0x0000991017007816 */ /* 0x000fe200000000ff */
[----:B0-----:R-:W-:Y:S01]  /*0f10*/  IMAD R4, R17, c[0x0][0x19c], RZ ;  /* 0x0000670011047a24 */ /* 0x001fe200078e02ff */
[----:B------:R-:W-:Y:S02]  /*0f20*/  BSSY B6, `(.L_x_2115) ;  /* 0x00000dd000067945 */ /* 0x000fe40003800000 */
[----:B------:R-:W-:-:S02]  /*0f30*/  ISETP.GT.AND P0, PT, R0, 0x9, PT ;  /* 0x000000090000780c */ /* 0x000fc40003f04270 */
        /* <DEDUP_REMOVED lines=12> */
[----:B--2---:R0:W2:Y:S01]  /*1000*/  I2F.S16 R24, R4 ;  /* 0x0000000400187306 */ /* 0x0040a20000101400 */
[----:B------:R-:W-:Y:S05]  /*1010*/  BRA `(.L_x_2121) ;  /* 0x00000cd000007947 */ /* 0x000fea0003800000 */
.L_x_2119:
[----:B------:R-:W2:Y:S02]  /*1020*/  LDG.E.U8 R4, [R4.64] ;  /* 0x0000002404047981 */ /* 0x000ea4000c1e1100 */
[----:B--2---:R0:W2:Y:S01]  /*1030*/  I2F.U16 R24, R4 ;  /* 0x0000000400187306 */ /* 0x0040a20000101000 */
[----:B------:R-:W-:Y:S05]  /*1040*/  BRA `(.L_x_2121) ;  /* 0x00000ca000007947 */ /* 0x000fea0003800000 */
.L_x_2118:
        /* <DEDUP_REMOVED lines=9> */
.L_x_2123:
[----:B------:R-:W2:Y:S02]  /*10e0*/  LDG.E R4, [R4.64] ;  /* 0x0000002404047981 */ /* 0x000ea4000c1e1900 */
[----:B--2---:R0:W2:Y:S01]  /*10f0*/  I2F R24, R4 ;  /* 0x0000000400187306 */ /* 0x0040a20000201400 */
[----:B------:R-:W-:Y:S05]  /*1100*/  BRA `(.L_x_2121) ;  /* 0x00000be000007947 */ /* 0x000fea0003800000 */
.L_x_2122:
[----:B------:R-:W2:Y:S02]  /*1110*/  LDG.E.U16 R4, [R4.64] ;  /* 0x0000002404047981 */ /* 0x000ea4000c1e1500 */
[----:B--2---:R0:W2:Y:S01]  /*1120*/  I2F.S16 R24, R4 ;  /* 0x0000000400187306 */ /* 0x0040a20000101400 */
[----:B------:R-:W-:Y:S05]  /*1130*/  BRA `(.L_x_2121) ;  /* 0x00000bb000007947 */ /* 0x000fea0003800000 */
.L_x_2117:
        /* <DEDUP_REMOVED lines=8> */
.L_x_2125:
[----:B------:R-:W2:Y:S02]  /*11c0*/  LDG.E.U16 R4, [R4.64] ;  /* 0x0000002404047981 */ /* 0x000ea4000c1e1500 */
[----:B--2---:R-:W-:Y:S01]  /*11d0*/  HADD2.F32 R24, -RZ, R4.H0_H0 ;  /* 0x20000004ff187230 */ /* 0x004fe20000004100 */
[----:B------:R-:W-:Y:S05]  /*11e0*/  BRA `(.L_x_2121) ;  /* 0x00000b0000007947 */ /* 0x000fea0003800000 */
.L_x_2124:
        /* <DEDUP_REMOVED lines=8> */
.L_x_2127:
[----:B------:R-:W2:Y:S02]  /*1270*/  LDG.E.U16 R4, [R4.64] ;  /* 0x0000002404047981 */ /* 0x000ea4000c1e1500 */
[----:B--2---:R-:W-:Y:S01]  /*1280*/  HADD2.F32 R24, -RZ, R4.H0_H0 ;  /* 0x20000004ff187230 */ /* 0x004fe20000004100 */
[----:B------:R-:W-:Y:S05]  /*1290*/  BRA `(.L_x_2121) ;  /* 0x00000a5000007947 */ /* 0x000fea0003800000 */
.L_x_2126:
[----:B------:R-:W2:Y:S02]  /*12a0*/  LDG.E.64 R4, [R4.64] ;  /* 0x0000002404047981 */ /* 0x000ea4000c1e1b00 */
[----:B--2---:R-:W0:Y:S01]  /*12b0*/  F2F.F32.F64 R24, R4 ;  /* 0x0000000400187310 */ /* 0x004e220000301000 */
[----:B------:R-:W0:-:S14]  /*12c0*/  DSETP.GEU.AND P0, PT, |R4|, c[0x2][0x0], PT ;  /* 0x008000000400762a */ /* 0x000e1c0003f0e200 */
[----:B0-----:R-:W-:Y:S01]  /*12d0*/  @!P0 FMUL R24, R24, 1.175494350822287508e-38 ;  /* 0x0080000018188820 */ /* 0x001fe20000400000 */
[----:B------:R-:W-:Y:S05]  /*12e0*/  BRA `(.L_x_2121) ;  /* 0x00000a0000007947 */ /* 0x000fea0003800000 */
.L_x_2116:
        /* <DEDUP_REMOVED lines=12> */
.L_x_2130:
[----:B------:R-:W2:Y:S02]  /*13b0*/  LDG.E.64 R4, [R4.64] ;  /* 0x0000002404047981 */ /* 0x000ea4000c1e1b00 */
[----:B--2---:R-:W0:Y:S01]  /*13c0*/  F2F.F32.F64 R24, R4 ;  /* 0x0000000400187310 */ /* 0x004e220000301000 */
[----:B------:R-:W0:-:S14]  /*13d0*/  DSETP.GEU.AND P0, PT, |R4|, c[0x2][0x0], PT ;  /* 0x008000000400762a */ /* 0x000e1c0003f0e200 */
[----:B0-----:R-:W-:Y:S01]  /*13e0*/  @!P0 FMUL R24, R24, 1.175494350822287508e-38 ;  /* 0x0080000018188820 */ /* 0x001fe20000400000 */
[----:B------:R-:W-:Y:S05]  /*13f0*/  BRA `(.L_x_2121) ;  /* 0x000008f000007947 */ /* 0x000fea0003800000 */
.L_x_2129:
        /* <DEDUP_REMOVED lines=26> */
.L_x_2132:
        /* <DEDUP_REMOVED lines=13> */
.L_x_2131:
[----:B------:R-:W2:Y:S02]  /*1670*/  LDG.E.U16 R4, [R4.64] ;  /* 0x0000002404047981 */ /* 0x000ea4000c1e1500 */
[----:B--2---:R-:W-:Y:S01]  /*1680*/  PRMT R24, RZ, 0x5410, R4 ;  /* 0x00005410ff187816 */ /* 0x004fe20000000004 */
[----:B------:R-:W-:Y:S05]  /*1690*/  BRA `(.L_x_2121) ;  /* 0x0000065000007947 */ /* 0x000fea0003800000 */
.L_x_2128:
        /* <DEDUP_REMOVED lines=9> */
[----:B--2---:R0:W2:Y:S01]  /*1730*/  I2F.U16 R24, R4 ;  /* 0x0000000400187306 */ /* 0x0040a20000101000 */
[----:B------:R-:W-:Y:S05]  /*1740*/  BRA `(.L_x_2121) ;  /* 0x000005a000007947 */ /* 0x000fea0003800000 */
.L_x_2135:
        /* <DEDUP_REMOVED lines=20> */
.L_x_2137:
[----:B------:R-:W-:Y:S05]  /*1890*/  BSYNC B0 ;  /* 0x0000000000007941 */ /* 0x000fea0003800000 */
.L_x_2136:
[----:B------:R-:W-:Y:S01]  /*18a0*/  IMAD.SHL.U32 R3, R3, 0x100000, RZ ;  /* 0x0010000003037824 */ /* 0x000fe200078e00ff */
[----:B------:R-:W-:-:S04]  /*18b0*/  LEA R5, R0, 0x3b800000, 0x17 ;  /* 0x3b80000000057811 */ /* 0x000fc800078eb8ff */
[----:B------:R-:W-:Y:S01]  /*18c0*/  LOP3.LUT R24, R5, R3, R24, 0xfe, !PT ;  /* 0x0000000305187212 */ /* 0x000fe200078efe18 */
[----:B------:R-:W-:Y:S05]  /*18d0*/  BRA `(.L_x_2121) ;  /* 0x0000041000007947 */ /* 0x000fea0003800000 */
.L_x_2134:
        /* <DEDUP_REMOVED lines=20> */
.L_x_2139:
[----:B------:R-:W-:Y:S05]  /*1a20*/  BSYNC B0 ;  /* 0x0000000000007941 */ /* 0x000fea0003800000 */
.L_x_2138:
[----:B------:R-:W-:Y:S01]  /*1a30*/  IMAD.SHL.U32 R3, R3, 0x200000, RZ ;  /* 0x0020000003037824 */ /* 0x000fe200078e00ff */
[----:B------:R-:W-:-:S04]  /*1a40*/  LEA R5, R0, 0x37800000, 0x17 ;  /* 0x3780000000057811 */ /* 0x000fc800078eb8ff */
[----:B------:R-:W-:Y:S01]  /*1a50*/  LOP3.LUT R24, R5, R3, R24, 0xfe, !PT ;  /* 0x0000000305187212 */ /* 0x000fe200078efe18 */
[----:B------:R-:W-:Y:S05]  /*1a60*/  BRA `(.L_x_2121) ;  /* 0x0000028000007947 */ /* 0x000fea0003800000 */
.L_x_2133:
        /* <DEDUP_REMOVED lines=14> */
.L_x_2120:
        /* <DEDUP_REMOVED lines=21> */
.L_x_2141:
[----:B------:R-:W2:Y:S02]  /*1ca0*/  LDG.E.64 R24, [R4.64] ;  /* 0x0000002404187981 */ /* 0x000ea4000c1e1b00 */
[----:B--2---:R0:W2:Y:S01]  /*1cb0*/  I2F.U64 R24, R24 ;  /* 0x0000001800187312 */ /* 0x0040a20000301000 */
[----:B------:R-:W-:Y:S05]  /*1cc0*/  BRA `(.L_x_2121) ;  /* 0x0000002000007947 */ /* 0x000fea0003800000 */
.L_x_2140:
[----:B------:R-:W2:Y:S02]  /*1cd0*/  LDG.E R4, [R4.64] ;  /* 0x0000002404047981 */ /* 0x000ea4000c1e1900 */
[----:B--2---:R0:W2:Y:S02]  /*1ce0*/  I2F.U32 R24, R4 ;  /* 0x0000000400187306 */ /* 0x0040a40000201000 */
.L_x_2121:
[----:B------:R-:W-:Y:S05]  /*1cf0*/  BSYNC B6 ;  /* 0x0000000000067941 */ /* 0x000fea0003800000 */
.L_x_2115:
[----:B------:R-:W3:Y:S02]  /*1d00*/  S2R R19, SR_TID.X ;  /* 0x0000000000137919 */ /* 0x000ee40000002100 */
[----:B---3--:R-:W-:Y:S02]  /*1d10*/  IADD3 R19, R19, 0x80, RZ ;  /* 0x0000008013137810 */ /* 0x008fe40007ffe0ff */
.L_x_2087:
[----:B-1-3--:R-:W-:Y:S05]  /*1d20*/  BSYNC B7 ;  /* 0x0000000000077941 */ /* 0x00afea0003800000 */
.L_x_2086:
[----:B------:R-:W-:Y:S01]  /*1d30*/  ISETP.GE.AND P0, PT, R19, R16, PT ;  /* 0x000000101300720c */ /* 0x000fe20003f06270 */
[----:B------:R-:W-:Y:S01]  /*1d40*/  BSSY B7, `(.L_x_2142) ;  /* 0x00001c5000077945 */ /* 0x000fe20003800000 */
[----:B------:R-:W-:-:S11]  /*1d50*/  IMAD.MOV.U32 R22, RZ, RZ, RZ ;  /* 0x000000ffff167224 */ /* 0x000fd600078e00ff */
[----:B------:R-:W-:Y:S05]  /*1d60*/  @P0 BRA `(.L_x_2143) ;  /* 0x00001c2000000947 */ /* 0x000fea0003800000 */
[----:B------:R-:W-:Y:S01]  /*1d70*/  PRMT R0, R28, 0x9910, RZ ;  /* 0x000099101c007816 */ /* 0x000fe200000000ff */
[----:B------:R-:W-:Y:S01]  /*1d80*/  IMAD R17, R2, 0x200, R19 ;  /* 0x0000020002117824 */ /* 0x000fe200078e0213 */
[----:B------:R-:W-:Y:S02]  /*1d90*/  BSSY B6, `(.L_x_2144) ;  /* 0x00000de000067945 */ /* 0x000fe40003800000 */
        /* <DEDUP_REMOVED lines=13> */
[----:B------:R-:W3:Y:S02]  /*1e70*/  LDG.E.S8 R4, [R4.64] ;  /* 0x0000002404047981 */ /* 0x000ee4000c1e1300 */
[----:B---3--:R0:W1:Y:S01]  /*1e80*/  I2F.S16 R29, R4 ;  /* 0x00000004001d7306 */ /* 0x0080620000101400 */
[----:B------:R-:W-:Y:S05]  /*1e90*/  BRA `(.L_x_2150) ;  /* 0x00000cd000007947 */ /* 0x000fea0003800000 */
.L_x_2148:
[----:B------:R-:W3:Y:S02]  /*1ea0*/  LDG.E.U8 R4, [R4.64] ;  /* 0x0000002404047981 */ /* 0x000ee4000c1e1100 */
[----:B---3--:R0:W1:Y:S01]  /*1eb0*/  I2F.U16 R29, R4 ;  /* 0x00000004001d7306 */ /* 0x0080620000101000 */
[----:B------:R-:W-:Y:S05]  /*1ec0*/  BRA `(.L_x_2150) ;  /* 0x00000ca000007947 */ /* 0x000fea0003800000 */
.L_x_2147:
[----:B------:R-:W-:-:S13]  /*1ed0*/  ISETP.NE.AND P0, PT, R0, 0x2, PT ;  /* 0x000000020000780c */ /* 0x000fda0003f05270 */
[----:B------:R-:W-:Y:S05]  /*1ee0*/  @!P0 BRA `(.L_x_2151) ;  /* 0x000000a000008947 */ /* 0x000fea0003800000 */
[----:B------:R-:W-:-:S13]  /*1ef0*/  ISETP.NE.AND P0, PT, R0, 0x3, PT ;  /* 0x000000030000780c */ /* 0x000fda0003f05270 */
[----:B------:R-:W-:Y:S05]  /*1f00*/  @!P0 BRA `(.L_x_2152) ;  /* 0x0000005000008947 */ /* 0x000fea0003800000 */
[----:B------:R-:W-:-:S13]  /*1f10*/  ISETP.NE.AND P0, PT, R0, 0x4, PT ;  /* 0x000000040000780c */ /* 0x000fda0003f05270 */
[----:B------:R-:W-:Y:S05]  /*1f20*/  @P0 BRA `(.L_x_2149) ;  /* 0x00000aa000000947 */ /* 0x000fea0003800000 */
[----:B------:R-:W3:Y:S02]  /*1f30*/  LDG.E.64 R4, [R4.64] ;  /* 0x0000002404047981 */ /* 0x000ee4000c1e1b00 */
[----:B---3--:R0:W1:Y:S01]  /*1f40*/  I2F.S64 R29, R4 ;  /* 0x00000004001d7312 */ /* 0x0080620000301400 */
[----:B------:R-:W-:Y:S05]  /*1f50*/  BRA `(.L_x_2150) ;  /* 0x00000c1000007947 */ /* 0x000fea0003800000 */
.L_x_2152:
[----:B------:R-:W3:Y:S02]  /*1f60*/  LDG.E R4, [R4.64] ;  /* 0x0000002404047981 */ /* 0x000ee4000c1e1900 */
[----:B---3--:R0:W1:Y:S01]  /*1f70*/  I2F R29, R4 ;  /* 0x00000004001d7306 */ /* 0x0080620000201400 */
[----:B------:R-:W-:Y:S05]  /*1f80*/  BRA `(.L_x_2150) ;  /* 0x00000be000007947 */ /* 0x000fea0003800000 */
.L_x_2151:
[----:B------:R-:W3:Y:S02]  /*1f90*/  LDG.E.U16 R4, [R4.64] ;  /* 0x0000002404047981 */ /* 0x000ee4000c1e1500 */
[----:B---3--:R0:W1:Y:S01]  /*1fa0*/  I2F.S16 R29, R4 ;  /* 0x00000004001d7306 */ /* 0x0080620000101400 */
[----:B------:R-:W-:Y:S05]  /*1fb0*/  BRA `(.L_x_2150) ;  /* 0x00000bb000007947 */ /* 0x000fea0003800000 */
.L_x_2146:
        /* <DEDUP_REMOVED lines=8> */
.L_x_2154:
[----:B------:R-:W3:Y:S02]  /*2040*/  LDG.E.U16 R4, [R4.64] ;  /* 0x0000002404047981 */ /* 0x000ee4000c1e1500 */
[----:B---3--:R-:W-:Y:S01]  /*2050*/  HADD2.F32 R29, -RZ, R4.H0_H0 ;  /* 0x20000004ff1d7230 */ /* 0x008fe20000004100 */
[----:B------:R-:W-:Y:S05]  /*2060*/  BRA `(.L_x_2150) ;  /* 0x00000b0000007947 */ /* 0x000fea0003800000 */
.L_x_2153:
        /* <DEDUP_REMOVED lines=8> */
.L_x_2156:
[----:B------:R-:W3:Y:S02]  /*20f0*/  LDG.E.U16 R4, [R4.64] ;  /* 0x0000002404047981 */ /* 0x000ee4000c1e1500 */
[----:B---3--:R-:W-:Y:S01]  /*2100*/  HADD2.F32 R29, -RZ, R4.H0_H0 ;  /* 0x20000004ff1d7230 */ /* 0x008fe20000004100 */
[----:B------:R-:W-:Y:S05]  /*2110*/  BRA `(.L_x_2150) ;  /* 0x00000a5000007947 */ /* 0x000fea0003800000 */
.L_x_2155:
[----:B------:R-:W3:Y:S02]  /*2120*/  LDG.E.64 R4, [R4.64] ;  /* 0x0000002404047981 */ /* 0x000ee4000c1e1b00 */
[----:B---3--:R-:W0:Y:S01]  /*2130*/  F2F.F32.F64 R29, R4 ;  /* 0x00000004001d7310 */ /* 0x008e220000301000 */
[----:B------:R-:W0:-:S14]  /*2140*/  DSETP.GEU.AND P0, PT, |R4|, c[0x2][0x0], PT ;  /* 0x008000000400762a */ /* 0x000e1c0003f0e200 */
[----:B0-----:R-:W-:Y:S01]  /*2150*/  @!P0 FMUL R29, R29, 1.175494350822287508e-38 ;  /* 0x008000001d1d8820 */ /* 0x001fe20000400000 */
[----:B------:R-:W-:Y:S05]  /*2160*/  BRA `(.L_x_2150) ;  /* 0x00000a0000007947 */ /* 0x000fea0003800000 */
.L_x_2145:
        /* <DEDUP_REMOVED lines=8> */
[----:B------:R-:W3:Y:S02]  /*21f0*/  LDG.E.U8 R4, [R4.64] ;  /* 0x0000002404047981 */ /* 0x000ee4000c1e1100 */
[----:B---3--:R-:W-:-:S04]  /*2200*/  ISETP.NE.AND P0, PT, R4, RZ, PT ;  /* 0x000000ff0400720c */ /* 0x008fc80003f05270 */
[----:B------:R-:W-:Y:S01]  /*2210*/  FSEL R29, RZ, 1, !P0 ;  /* 0x3f800000ff1d7808 */ /* 0x000fe20004000000 */
[----:B------:R-:W-:Y:S05]  /*2220*/  BRA `(.L_x_2150) ;  /* 0x0000094000007947 */ /* 0x000fea0003800000 */
.L_x_2159:
[----:B------:R-:W3:Y:S02]  /*2230*/  LDG.E.64 R4, [R4.64] ;  /* 0x0000002404047981 */ /* 0x000ee4000c1e1b00 */
[----:B---3--:R-:W0:Y:S01]  /*2240*/  F2F.F32.F64 R29, R4 ;  /* 0x00000004001d7310 */ /* 0x008e220000301000 */
[----:B------:R-:W0:-:S14]  /*2250*/  DSETP.GEU.AND P0, PT, |R4|, c[0x2][0x0], PT ;  /* 0x008000000400762a */ /* 0x000e1c0003f0e200 */
[----:B0-----:R-:W-:Y:S01]  /*2260*/  @!P0 FMUL R29, R29, 1.175494350822287508e-38 ;  /* 0x008000001d1d8820 */ /* 0x001fe20000400000 */
[----:B------:R-:W-:Y:S05]  /*2270*/  BRA `(.L_x_2150) ;  /* 0x000008f000007947 */ /* 0x000fea0003800000 */
.L_x_2158:
[----:B------:R-:W-:-:S13]  /*2280*/  ISETP.NE.AND P0, PT, R0, 0xf, PT ;  /* 0x0000000f0000780c */ /* 0x000fda0003f05270 */
[----:B------:R-:W-:Y:S05]  /*2290*/  @!P0 BRA `(.L_x_2160) ;  /* 0x0000025000008947 */ /* 0x000fea0003800000 */
[----:B------:R-:W-:-:S13]  /*22a0*/  ISETP.NE.AND P0, PT, R0, 0x17, PT ;  /* 0x000000170000780c */ /* 0x000fda0003f05270 */
[----:B------:R-:W-:Y:S05]  /*22b0*/  @!P0 BRA `(.L_x_2161) ;  /* 0x0000016000008947 */ /* 0x000fea0003800000 */
[----:B------:R-:W-:-:S13]  /*22c0*/  ISETP.NE.AND P0, PT, R0, 0x18, PT ;  /* 0x000000180000780c */ /* 0x000fda0003f05270 */
[----:B------:R-:W-:Y:S05]  /*22d0*/  @P0 BRA `(.L_x_2149) ;  /* 0x000006f000000947 */ /* 0x000fea0003800000 */
[----:B------:R-:W3:Y:S01]  /*22e0*/  LDG.E.U8 R29, [R4.64] ;  /* 0x00000024041d7981 */ /* 0x000ee2000c1e1100 */
[----:B------:R-:W-:Y:S02]  /*22f0*/  IMAD.MOV.U32 R8, RZ, RZ, -0x800000 ;  /* 0xff800000ff087424 */ /* 0x000fe400078e00ff */
[----:B---3--:R-:W-:-:S05]  /*2300*/  IMAD.SHL.U32 R29, R29, 0x1000000, RZ ;  /* 0x010000001d1d7824 */ /* 0x008fca00078e00ff */
        /* <DEDUP_REMOVED lines=17> */
.L_x_2161:
[----:B------:R-:W3:Y:S02]  /*2420*/  LDG.E.U8 R4, [R4.64] ;  /* 0x0000002404047981 */ /* 0x000ee4000c1e1100 */
[----:B---3--:R-:W-:-:S05]  /*2430*/  IMAD.SHL.U32 R0, R4, 0x2000000, RZ ;  /* 0x0200000004007824 */ /* 0x008fca00078e00ff */
        /* <DEDUP_REMOVED lines=11> */
.L_x_2160:
[----:B------:R-:W3:Y:S02]  /*24f0*/  LDG.E.U16 R4, [R4.64] ;  /* 0x0000002404047981 */ /* 0x000ee4000c1e1500 */
[----:B---3--:R-:W-:Y:S01]  /*2500*/  PRMT R29, RZ, 0x5410, R4 ;  /* 0x00005410ff1d7816 */ /* 0x008fe20000000004 */
[----:B------:R-:W-:Y:S05]  /*2510*/  BRA `(.L_x_2150) ;  /* 0x0000065000007947 */ /* 0x000fea0003800000 */
.L_x_2157:
        /* <DEDUP_REMOVED lines=8> */
[----:B------:R-:W3:Y:S02]  /*25a0*/  LDG.E.U16 R4, [R4.64] ;  /* 0x0000002404047981 */ /* 0x000ee4000c1e1500 */
[----:B---3--:R0:W1:Y:S01]  /*25b0*/  I2F.U16 R29, R4 ;  /* 0x00000004001d7306 */ /* 0x0080620000101000 */
[----:B------:R-:W-:Y:S05]  /*25c0*/  BRA `(.L_x_2150) ;  /* 0x000005a000007947 */ /* 0x000fea0003800000 */
.L_x_2164:
[----:B------:R-:W3:Y:S01]  /*25d0*/  LDG.E.U8 R3, [R4.64] ;  /* 0x0000002404037981 */ /* 0x000ee2000c1e1100 */
[----:B------:R-:W-:Y:S01]  /*25e0*/  IMAD.MOV.U32 R29, RZ, RZ, RZ ;  /* 0x000000ffff1d7224 */ /* 0x000fe200078e00ff */
[----:B---3--:R-:W-:-:S13]  /*25f0*/  ISETP.NE.AND P0, PT, R3, RZ, PT ;  /* 0x000000ff0300720c */ /* 0x008fda0003f05270 */
        /* <DEDUP_REMOVED lines=17> */
.L_x_2166:
[----:B------:R-:W-:Y:S05]  /*2710*/  BSYNC B0 ;  /* 0x0000000000007941 */ /* 0x000fea0003800000 */
.L_x_2165:
[----:B------:R-:W-:Y:S01]  /*2720*/  IMAD.SHL.U32 R3, R3, 0x100000, RZ ;  /* 0x0010000003037824 */ /* 0x000fe200078e00ff */
[----:B------:R-:W-:-:S04]  /*2730*/  LEA R0, R0, 0x3b800000, 0x17 ;  /* 0x3b80000000007811 */ /* 0x000fc800078eb8ff */
[----:B------:R-:W-:Y:S01]  /*2740*/  LOP3.LUT R29, R0, R3, R29, 0xfe, !PT ;  /* 0x00000003001d7212 */ /* 0x000fe200078efe1d */
[----:B------:R-:W-:Y:S05]  /*2750*/  BRA `(.L_x_2150) ;  /* 0x0000041000007947 */ /* 0x000fea0003800000 */
.L_x_2163:
        /* <DEDUP_REMOVED lines=20> */
.L_x_2168:
[----:B------:R-:W-:Y:S05]  /*28a0*/  BSYNC B0 ;  /* 0x0000000000007941 */ /* 0x000fea0003800000 */
.L_x_2167:
[----:B------:R-:W-:Y:S01]  /*28b0*/  IMAD.SHL.U32 R3, R3, 0x200000, RZ ;  /* 0x0020000003037824 */ /* 0x000fe200078e00ff */
[----:B------:R-:W-:-:S04]  /*28c0*/  LEA R0, R0, 0x37800000, 0x17 ;  /* 0x3780000000007811 */ /* 0x000fc800078eb8ff */
[----:B------:R-:W-:Y:S01]  /*28d0*/  LOP3.LUT R29, R0, R3, R29, 0xfe, !PT ;  /* 0x00000003001d7212 */ /* 0x000fe200078efe1d */
[----:B------:R-:W-:Y:S05]  /*28e0*/  BRA `(.L_x_2150) ;  /* 0x0000028000007947 */ /* 0x000fea0003800000 */
.L_x_2162:
[----:B------:R-:W-:-:S13]  /*28f0*/  ISETP.NE.AND P0, PT, R0, 0x1c, PT ;  /* 0x0000001c0000780c */ /* 0x000fda0003f05270 */
[----:B------:R-:W-:Y:S05]  /*2900*/  @!P0 BRA `(.L_x_2169) ;  /* 0x0000024000008947 */ /* 0x000fea0003800000 */
[----:B------:R-:W-:-:S13]  /*2910*/  ISETP.NE.AND P0, PT, R0, 0x1d, PT ;  /* 0x0000001d0000780c */ /* 0x000fda0003f05270 */
[----:B------:R-:W-:Y:S05]  /*2920*/  @!P0 BRA `(.L_x_2170) ;  /* 0x000001f000008947 */ /* 0x000fea0003800000 */
[----:B------:R-:W-:-:S13]  /*2930*/  ISETP.NE.AND P0, PT, R0, 0x2c, PT ;  /* 0x0000002c0000780c */ /* 0x000fda0003f05270 */
[----:B------:R-:W-:Y:S05]  /*2940*/  @P0 BRA `(.L_x_2149) ;  /* 0x0000008000000947 */ /* 0x000fea0003800000 */
[----:B------:R-:W3:Y:S01]  /*2950*/  LDG.E.U8 R4, [R4.64] ;  /* 0x0000002404047981 */ /* 0x000ee2000c1e1100 */
[----:B------:R-:W-:Y:S01]  /*2960*/  IMAD.MOV.U32 R29, RZ, RZ, 0x400000 ;  /* 0x00400000ff1d7424 */ /* 0x000fe200078e00ff */
[----:B---3--:R-:W-:-:S13]  /*2970*/  ISETP.NE.AND P0, PT, R4, RZ, PT ;  /* 0x000000ff0400720c */ /* 0x008fda0003f05270 */
[----:B------:R-:W-:Y:S05]  /*2980*/  @!P0 BRA `(.L_x_2150) ;  /* 0x000001e000008947 */ /* 0x000fea0003800000 */
[----:B------:R-:W-:-:S13]  /*2990*/  ISETP.NE.AND P0, PT, R4, 0xff, PT ;  /* 0x000000ff0400780c */ /* 0x000fda0003f05270 */
[----:B------:R-:W-:Y:S02]  /*29a0*/  @!P0 IMAD.MOV.U32 R29, RZ, RZ, 0x7f800001 ;  /* 0x7f800001ff1d8424 */ /* 0x000fe400078e00ff */
[----:B------:R-:W-:Y:S01]  /*29b0*/  @P0 IMAD.SHL.U32 R29, R4, 0x800000, RZ ;  /* 0x00800000041d0824 */ /* 0x000fe200078e00ff */
[----:B------:R-:W-:Y:S05]  /*29c0*/  BRA `(.L_x_2150) ;  /* 0x000001a000007947 */ /* 0x000fea0003800000 */
.L_x_2149:
        /* <DEDUP_REMOVED lines=18> */
[----:B0-2--5:R-:W-:Y:S05]  /*2af0*/  CALL.ABS.NOINC R14 ;  /* 0x000000000e007343 */ /* 0x025fea0003c00000 */
[----:B------:R-:W-:Y:S01]  /*2b00*/  IMAD.MOV.U32 R29, RZ, RZ, RZ ;  /* 0x000000ffff1d7224 */ /* 0x000fe200078e00ff */
[----:B------:R-:W-:Y:S05]  /*2b10*/  BRA `(.L_x_2150) ;  /* 0x0000005000007947 */ /* 0x000fea0003800000 */
.L_x_2170:
[----:B------:R-:W3:Y:S02]  /*2b20*/  LDG.E.64 R4, [R4.64] ;  /* 0x0000002404047981 */ /* 0x000ee4000c1e1b00 */
[----:B---3--:R0:W1:Y:S01]  /*2b30*/  I2F.U64 R29, R4 ;  /* 0x00000004001d7312 */ /* 0x0080620000301000 */
[----:B------:R-:W-:Y:S05]  /*2b40*/  BRA `(.L_x_2150) ;  /* 0x0000002000007947 */ /* 0x000fea0003800000 */
.L_x_2169:
[----:B------:R-:W3:Y:S02]  /*2b50*/  LDG.E R4, [R4.64] ;  /* 0x0000002404047981 */ /* 0x000ee4000c1e1900 */
[----:B---3--:R0:W1:Y:S02]  /*2b60*/  I2F.U32 R29, R4 ;  /* 0x00000004001d7306 */ /* 0x0080640000201000 */
.L_x_2150:
[----:B------:R-:W-:Y:S05]  /*2b70*/  BSYNC B6 ;  /* 0x0000000000067941 */ /* 0x000fea0003800000 */
.L_x_2144:
        /* <DEDUP_REMOVED lines=16> */
[----:B---3--:R0:W3:Y:S01]  /*2c80*/  I2F.S16 R22, R4 ;  /* 0x0000000400167306 */ /* 0x0080e20000101400 */
[----:B------:R-:W-:Y:S05]  /*2c90*/  BRA `(.L_x_2177) ;  /* 0x00000cd000007947 */ /* 0x000fea0003800000 */
.L_x_2175:
[----:B------:R-:W3:Y:S02]  /*2ca0*/  LDG.E.U8 R4, [R4.64] ;  /* 0x0000002404047981 */ /* 0x000ee4000c1e1100 */
[----:B---3--:R0:W3:Y:S01]  /*2cb0*/  I2F.U16 R22, R4 ;  /* 0x0000000400167306 */ /* 0x0080e20000101000 */
[----:B------:R-:W-:Y:S05]  /*2cc0*/  BRA `(.L_x_2177) ;  /* 0x00000ca000007947 */ /* 0x000fea0003800000 */
.L_x_2174:
[----:B------:R-:W-:-:S13]  /*2cd0*/  ISETP.NE.AND P0, PT, R0, 0x2, PT ;  /* 0x000000020000780c */ /* 0x000fda0003f05270 */
[----:B------:R-:W-:Y:S05]  /*2ce0*/  @!P0 BRA `(.L_x_2178) ;  /* 0x000000a000008947 */ /* 0x000fea0003800000 */
[----:B------:R-:W-:-:S13]  /*2cf0*/  ISETP.NE.AND P0, PT, R0, 0x3, PT ;  /* 0x000000030000780c */ /* 0x000fda0003f05270 */
[----:B------:R-:W-:Y:S05]  /*2d00*/  @!P0 BRA `(.L_x_2179) ;  /* 0x0000005000008947 */ /* 0x000fea0003800000 */
[----:B------:R-:W-:-:S13]  /*2d10*/  ISETP.NE.AND P0, PT, R0, 0x4, PT ;  /* 0x000000040000780c */ /* 0x000fda0003f05270 */
[----:B------:R-:W-:Y:S05]  /*2d20*/  @P0 BRA `(.L_x_2176) ;  /* 0x00000aa000000947 */ /* 0x000fea0003800000 */
[----:B------:R-:W3:Y:S02]  /*2d30*/  LDG.E.64 R4, [R4.64] ;  /* 0x0000002404047981 */ /* 0x000ee4000c1e1b00 */
[----:B---3--:R0:W3:Y:S01]  /*2d40*/  I2F.S64 R22, R4 ;  /* 0x0000000400167312 */ /* 0x0080e20000301400 */
[----:B------:R-:W-:Y:S05]  /*2d50*/  BRA `(.L_x_2177) ;  /* 0x00000c1000007947 */ /* 0x000fea0003800000 */
.L_x_2179:
[----:B------:R-:W3:Y:S02]  /*2d60*/  LDG.E R4, [R4.64] ;  /* 0x0000002404047981 */ /* 0x000ee4000c1e1900 */
[----:B---3--:R0:W3:Y:S01]  /*2d70*/  I2F R22, R4 ;  /* 0x0000000400167306 */ /* 0x0080e20000201400 */
[----:B------:R-:W-:Y:S05]  /*2d80*/  BRA `(.L_x_2177) ;  /* 0x00000be000007947 */ /* 0x000fea0003800000 */
.L_x_2178:
[----:B------:R-:W3:Y:S02]  /*2d90*/  LDG.E.U16 R4, [R4.64] ;  /* 0x0000002404047981 */ /* 0x000ee4000c1e1500 */
[----:B---3--:R0:W3:Y:S01]  /*2da0*/  I2F.S16 R22, R4 ;  /* 0x0000000400167306 */ /* 0x0080e20000101400 */
[----:B------:R-:W-:Y:S05]  /*2db0*/  BRA `(.L_x_2177) ;  /* 0x00000bb000007947 */ /* 0x000fea0003800000 */
.L_x_2173:
        /* <DEDUP_REMOVED lines=8> */
.L_x_2181:
[----:B------:R-:W3:Y:S02]  /*2e40*/  LDG.E.U16 R4, [R4.64] ;  /* 0x0000002404047981 */ /* 0x000ee4000c1e1500 */
[----:B---3--:R-:W-:Y:S01]  /*2e50*/  HADD2.F32 R22, -RZ, R4.H0_H0 ;  /* 0x20000004ff167230 */ /* 0x008fe20000004100 */
[----:B------:R-:W-:Y:S05]  /*2e60*/  BRA `(.L_x_2177) ;  /* 0x00000b0000007947 */ /* 0x000fea0003800000 */
.L_x_2180:
        /* <DEDUP_REMOVED lines=8> */
.L_x_2183:
[----:B------:R-:W3:Y:S02]  /*2ef0*/  LDG.E.U16 R4, [R4.64] ;  /* 0x0000002404047981 */ /* 0x000ee4000c1e1500 */
[----:B---3--:R-:W-:Y:S01]  /*2f00*/  HADD2.F32 R22, -RZ, R4.H0_H0 ;  /* 0x20000004ff167230 */ /* 0x008fe20000004100 */
[----:B------:R-:W-:Y:S05]  /*2f10*/  BRA `(.L_x_2177) ;  /* 0x00000a5000007947 */ /* 0x000fea0003800000 */
.L_x_2182:
[----:B------:R-:W3:Y:S02]  /*2f20*/  LDG.E.64 R4, [R4.64] ;  /* 0x0000002404047981 */ /* 0x000ee4000c1e1b00 */
[----:B---3--:R-:W0:Y:S01]  /*2f30*/  F2F.F32.F64 R22, R4 ;  /* 0x0000000400167310 */ /* 0x008e220000301000 */
[----:B------:R-:W0:-:S14]  /*2f40*/  DSETP.GEU.AND P0, PT, |R4|, c[0x2][0x0], PT ;  /* 0x008000000400762a */ /* 0x000e1c0003f0e200 */
[----:B0-----:R-:W-:Y:S01]  /*2f50*/  @!P0 FMUL R22, R22, 1.175494350822287508e-38 ;  /* 0x0080000016168820 */ /* 0x001fe20000400000 */
[----:B------:R-:W-:Y:S05]  /*2f60*/  BRA `(.L_x_2177) ;  /* 0x00000a0000007947 */ /* 0x000fea0003800000 */
.L_x_2172:
        /* <DEDUP_REMOVED lines=12> */
.L_x_2186:
[----:B------:R-:W3:Y:S02]  /*3030*/  LDG.E.64 R4, [R4.64] ;  /* 0x0000002404047981 */ /* 0x000ee4000c1e1b00 */
[----:B---3--:R-:W0:Y:S01]  /*3040*/  F2F.F32.F64 R22, R4 ;  /* 0x0000000400167310 */ /* 0x008e220000301000 */
[----:B------:R-:W0:-:S14]  /*3050*/  DSETP.GEU.AND P0, PT, |R4|, c[0x2][0x0], PT ;  /* 0x008000000400762a */ /* 0x000e1c0003f0e200 */
[----:B0-----:R-:W-:Y:S01]  /*3060*/  @!P0 FMUL R22, R22, 1.175494350822287508e-38 ;  /* 0x0080000016168820 */ /* 0x001fe20000400000 */
[----:B------:R-:W-:Y:S05]  /*3070*/  BRA `(.L_x_2177) ;  /* 0x000008f000007947 */ /* 0x000fea0003800000 */
.L_x_2185:
        /* <DEDUP_REMOVED lines=26> */
.L_x_2188:
        /* <DEDUP_REMOVED lines=13> */
.L_x_2187:
[----:B------:R-:W3:Y:S02]  /*32f0*/  LDG.E.U16 R4, [R4.64] ;  /* 0x0000002404047981 */ /* 0x000ee4000c1e1500 */
[----:B---3--:R-:W-:Y:S01]  /*3300*/  PRMT R22, RZ, 0x5410, R4 ;  /* 0x00005410ff167816 */ /* 0x008fe20000000004 */
[----:B------:R-:W-:Y:S05]  /*3310*/  BRA `(.L_x_2177) ;  /* 0x0000065000007947 */ /* 0x000fea0003800000 */
.L_x_2184:
        /* <DEDUP_REMOVED lines=9> */
[----:B---3--:R0:W3:Y:S01]  /*33b0*/  I2F.U16 R22, R4 ;  /* 0x0000000400167306 */ /* 0x0080e20000101000 */
[----:B------:R-:W-:Y:S05]  /*33c0*/  BRA `(.L_x_2177) ;  /* 0x000005a000007947 */ /* 0x000fea0003800000 */
.L_x_2191:
        /* <DEDUP_REMOVED lines=20> */
.L_x_2193:
[----:B------:R-:W-:Y:S05]  /*3510*/  BSYNC B0 ;  /* 0x0000000000007941 */ /* 0x000fea0003800000 */
.L_x_2192:
[----:B------:R-:W-:Y:S01]  /*3520*/  IMAD.SHL.U32 R3, R3, 0x100000, RZ ;  /* 0x0010000003037824 */ /* 0x000fe200078e00ff */
[----:B------:R-:W-:-:S04]  /*3530*/  LEA R5, R0, 0x3b800000, 0x17 ;  /* 0x3b80000000057811 */ /* 0x000fc800078eb8ff */
[----:B------:R-:W-:Y:S01]  /*3540*/  LOP3.LUT R22, R5, R3, R22, 0xfe, !PT ;  /* 0x0000000305167212 */ /* 0x000fe200078efe16 */
[----:B------:R-:W-:Y:S05]  /*3550*/  BRA `(.L_x_2177) ;  /* 0x0000041000007947 */ /* 0x000fea0003800000 */
.L_x_2190:
        /* <DEDUP_REMOVED lines=20> */
.L_x_2195:
[----:B------:R-:W-:Y:S05]  /*36a0*/  BSYNC B0 ;  /* 0x0000000000007941 */ /* 0x000fea0003800000 */
.L_x_2194:
[----:B------:R-:W-:Y:S01]  /*36b0*/  IMAD.SHL.U32 R3, R3, 0x200000, RZ ;  /* 0x0020000003037824 */ /* 0x000fe200078e00ff */
[----:B------:R-:W-:-:S04]  /*36c0*/  LEA R5, R0, 0x37800000, 0x17 ;  /* 0x3780000000057811 */ /* 0x000fc800078eb8ff */
[----:B------:R-:W-:Y:S01]  /*36d0*/  LOP3.LUT R22, R5, R3, R22, 0xfe, !PT ;  /* 0x0000000305167212 */ /* 0x000fe200078efe16 */
[----:B------:R-:W-:Y:S05]  /*36e0*/  BRA `(.L_x_2177) ;  /* 0x0000028000007947 */ /* 0x000fea0003800000 */
.L_x_2189:
        /* <DEDUP_REMOVED lines=14> */
.L_x_2176:
        /* <DEDUP_REMOVED lines=18> */
[----:B012--5:R-:W-:Y:S05]  /*38f0*/  CALL.ABS.NOINC R14 ;  /* 0x000000000e007343 */ /* 0x027fea0003c00000 */
[----:B------:R-:W-:Y:S01]  /*3900*/  IMAD.MOV.U32 R22, RZ, RZ, RZ ;  /* 0x000000ffff167224 */ /* 0x000fe200078e00ff */
[----:B------:R-:W-:Y:S05]  /*3910*/  BRA `(.L_x_2177) ;  /* 0x0000005000007947 */ /* 0x000fea0003800000 */
.L_x_2197:
[----:B------:R-:W3:Y:S02]  /*3920*/  LDG.E.64 R4, [R4.64] ;  /* 0x0000002404047981 */ /* 0x000ee4000c1e1b00 */
[----:B---3--:R0:W3:Y:S01]  /*3930*/  I2F.U64 R22, R4 ;  /* 0x0000000400167312 */ /* 0x0080e20000301000 */
[----:B------:R-:W-:Y:S05]  /*3940*/  BRA `(.L_x_2177) ;  /* 0x0000002000007947 */ /* 0x000fea0003800000 */
.L_x_2196:
[----:B------:R-:W3:Y:S02]  /*3950*/  LDG.E R4, [R4.64] ;  /* 0x0000002404047981 */ /* 0x000ee4000c1e1900 */
[----:B---3--:R0:W3:Y:S02]  /*3960*/  I2F.U32 R22, R4 ;  /* 0x0000000400167306 */ /* 0x0080e40000201000 */
.L_x_2177:
[----:B------:R-:W-:Y:S05]  /*3970*/  BSYNC B6 ;  /* 0x0000000000067941 */ /* 0x000fea0003800000 */
.L_x_2171:
[----:B------:R-:W-:Y:S02]  /*3980*/  IADD3 R19, R19, 0x80, RZ ;  /* 0x0000008013137810 */ /* 0x000fe40007ffe0ff */
.L_x_2143:
[----:B------:R-:W-:Y:S05]  /*3990*/  BSYNC B7 ;  /* 0x0000000000077941 */ /* 0x000fea0003800000 */
.L_x_2142:
[----:B------:R-:W-:Y:S01]  /*39a0*/  ISETP.GE.AND P0, PT, R19, R16, PT ;  /* 0x000000101300720c */ /* 0x000fe20003f06270 */
[----:B------:R-:W-:Y:S01]  /*39b0*/  BSSY B7, `(.L_x_2198) ;  /* 0x00001c7000077945 */ /* 0x000fe20003800000 */
[----:B0-----:R-:W-:Y:S02]  /*39c0*/  IMAD.MOV.U32 R25, RZ, RZ, RZ ;  /* 0x000000ffff197224 */ /* 0x001fe400078e00ff */
[----:B------:R-:W-:-:S02]  /*39d0*/  IMAD.MOV.U32 R17, RZ, RZ, RZ ;  /* 0x000000ffff117224 */ /* 0x000fc400078e00ff */
[----:B------:R-:W-:-:S07]  /*39e0*/  IMAD.MOV.U32 R26, RZ, RZ, RZ ;  /* 0x000000ffff1a7224 */ /* 0x000fce00078e00ff */
[----:B------:R-:W-:Y:S05]  /*39f0*/  @P0 BRA `(.L_x_2199) ;  /* 0x00001c2000000947 */ /* 0x000fea0003800000 */
[----:B------:R-:W-:Y:S01]  /*3a00*/  PRMT R0, R28, 0x9910, RZ ;  /* 0x000099101c007816 */ /* 0x000fe200000000ff */
        /* <DEDUP_REMOVED lines=15> */
[----:B------:R-:W4:Y:S02]  /*3b00*/  LDG.E.S8 R4, [R4.64] ;  /* 0x0000002404047981 */ /* 0x000f24000c1e1300 */
[----:B----4-:R0:W4:Y:S01]  /*3b10*/  I2F.S16 R17, R4 ;  /* 0x0000000400117306 */ /* 0x0101220000101400 */
[----:B------:R-:W-:Y:S05]  /*3b20*/  BRA `(.L_x_2206) ;  /* 0x00000cd000007947 */ /* 0x000fea0003800000 */
.L_x_2204:
[----:B------:R-:W4:Y:S02]  /*3b30*/  LDG.E.U8 R4, [R4.64] ;  /* 0x0000002404047981 */ /* 0x000f24000c1e1100 */
[----:B----4-:R0:W4:Y:S01]  /*3b40*/  I2F.U16 R17, R4 ;  /* 0x0000000400117306 */ /* 0x0101220000101000 */
[----:B------:R-:W-:Y:S05]  /*3b50*/  BRA `(.L_x_2206) ;  /* 0x00000ca000007947 */ /* 0x000fea0003800000 */
.L_x_2203:
[----:B------:R-:W-:-:S13]  /*3b60*/  ISETP.NE.AND P0, PT, R0, 0x2, PT ;  /* 0x000000020000780c */ /* 0x000fda0003f05270 */
[----:B------:R-:W-:Y:S05]  /*3b70*/  @!P0 BRA `(.L_x_2207) ;  /* 0x000000a000008947 */ /* 0x000fea0003800000 */
[----:B------:R-:W-:-:S13]  /*3b80*/  ISETP.NE.AND P0, PT, R0, 0x3, PT ;  /* 0x000000030000780c */ /* 0x000fda0003f05270 */
[----:B------:R-:W-:Y:S05]  /*3b90*/  @!P0 BRA `(.L_x_2208) ;  /* 0x0000005000008947 */ /* 0x000fea0003800000 */
[----:B------:R-:W-:-:S13]  /*3ba0*/  ISETP.NE.AND P0, PT, R0, 0x4, PT ;  /* 0x000000040000780c */ /* 0x000fda0003f05270 */
[----:B------:R-:W-:Y:S05]  /*3bb0*/  @P0 BRA `(.L_x_2205) ;  /* 0x00000aa000000947 */ /* 0x000fea0003800000 */
[----:B------:R-:W4:Y:S02]  /*3bc0*/  LDG.E.64 R4, [R4.64] ;  /* 0x0000002404047981 */ /* 0x000f24000c1e1b00 */
[----:B----4-:R0:W4:Y:S01]  /*3bd0*/  I2F.S64 R17, R4 ;  /* 0x0000000400117312 */ /* 0x0101220000301400 */
[----:B------:R-:W-:Y:S05]  /*3be0*/  BRA `(.L_x_2206) ;  /* 0x00000c1000007947 */ /* 0x000fea0003800000 */
.L_x_2208:
[----:B------:R-:W4:Y:S02]  /*3bf0*/  LDG.E R4, [R4.64] ;  /* 0x0000002404047981 */ /* 0x000f24000c1e1900 */
[----:B----4-:R0:W4:Y:S01]  /*3c00*/  I2F R17, R4 ;  /* 0x0000000400117306 */ /* 0x0101220000201400 */
[----:B------:R-:W-:Y:S05]  /*3c10*/  BRA `(.L_x_2206) ;  /* 0x00000be000007947 */ /* 0x000fea0003800000 */
.L_x_2207:
[----:B------:R-:W4:Y:S02]  /*3c20*/  LDG.E.U16 R4, [R4.64] ;  /* 0x0000002404047981 */ /* 0x000f24000c1e1500 */
[----:B----4-:R0:W4:Y:S01]  /*3c30*/  I2F.S16 R17, R4 ;  /* 0x0000000400117306 */ /* 0x0101220000101400 */
[----:B------:R-:W-:Y:S05]  /*3c40*/  BRA `(.L_x_2206) ;  /* 0x00000bb000007947 */ /* 0x000fea0003800000 */
.L_x_2202:
        /* <DEDUP_REMOVED lines=8> */
.L_x_2210:
[----:B------:R-:W4:Y:S02]  /*3cd0*/  LDG.E.U16 R4, [R4.64] ;  /* 0x0000002404047981 */ /* 0x000f24000c1e1500 */
[----:B----4-:R-:W-:Y:S01]  /*3ce0*/  HADD2.F32 R17, -RZ, R4.H0_H0 ;  /* 0x20000004ff117230 */ /* 0x010fe20000004100 */
[----:B------:R-:W-:Y:S05]  /*3cf0*/  BRA `(.L_x_2206) ;  /* 0x00000b0000007947 */ /* 0x000fea0003800000 */
.L_x_2209:
        /* <DEDUP_REMOVED lines=8> */
.L_x_2212:
[----:B------:R-:W4:Y:S02]  /*3d80*/  LDG.E.U16 R4, [R4.64] ;  /* 0x0000002404047981 */ /* 0x000f24000c1e1500 */
[----:B----4-:R-:W-:Y:S01]  /*3d90*/  HADD2.F32 R17, -RZ, R4.H0_H0 ;  /* 0x20000004ff117230 */ /* 0x010fe20000004100 */
[----:B------:R-:W-:Y:S05]  /*3da0*/  BRA `(.L_x_2206) ;  /* 0x00000a5000007947 */ /* 0x000fea0003800000 */
.L_x_2211:
[----:B------:R-:W4:Y:S02]  /*3db0*/  LDG.E.64 R4, [R4.64] ;  /* 0x0000002404047981 */ /* 0x000f24000c1e1b00 */
[----:B----4-:R-:W0:Y:S01]  /*3dc0*/  F2F.F32.F64 R17, R4 ;  /* 0x0000000400117310 */ /* 0x010e220000301000 */
[----:B------:R-:W0:-:S14]  /*3dd0*/  DSETP.GEU.AND P0, PT, |R4|, c[0x2][0x0], PT ;  /* 0x008000000400762a */ /* 0x000e1c0003f0e200 */
[----:B0-----:R-:W-:Y:S01]  /*3de0*/  @!P0 FMUL R17, R17, 1.175494350822287508e-38 ;  /* 0x0080000011118820 */ /* 0x001fe20000400000 */
[----:B------:R-:W-:Y:S05]  /*3df0*/  BRA `(.L_x_2206) ;  /* 0x00000a0000007947 */ /* 0x000fea0003800000 */
.L_x_2201:
        /* <DEDUP_REMOVED lines=8> */
[----:B------:R-:W4:Y:S02]  /*3e80*/  LDG.E.U8 R4, [R4.64] ;  /* 0x0000002404047981 */ /* 0x000f24000c1e1100 */
[----:B----4-:R-:W-:-:S04]  /*3e90*/  ISETP.NE.AND P0, PT, R4, RZ, PT ;  /* 0x000000ff0400720c */ /* 0x010fc80003f05270 */
[----:B------:R-:W-:Y:S01]  /*3ea0*/  FSEL R17, RZ, 1, !P0 ;  /* 0x3f800000ff117808 */ /* 0x000fe20004000000 */
[----:B------:R-:W-:Y:S05]  /*3eb0*/  BRA `(.L_x_2206) ;  /* 0x0000094000007947 */ /* 0x000fea0003800000 */
.L_x_2215:
[----:B------:R-:W4:Y:S02]  /*3ec0*/  LDG.E.64 R4, [R4.64] ;  /* 0x0000002404047981 */ /* 0x000f24000c1e1b00 */
[----:B----4-:R-:W0:Y:S01]  /*3ed0*/  F2F.F32.F64 R17, R4 ;  /* 0x0000000400117310 */ /* 0x010e220000301000 */
[----:B------:R-:W0:-:S14]  /*3ee0*/  DSETP.GEU.AND P0, PT, |R4|, c[0x2][0x0], PT ;  /* 0x008000000400762a */ /* 0x000e1c0003f0e200 */
[----:B0-----:R-:W-:Y:S01]  /*3ef0*/  @!P0 FMUL R17, R17, 1.175494350822287508e-38 ;  /* 0x0080000011118820 */ /* 0x001fe20000400000 */
[----:B------:R-:W-:Y:S05]  /*3f00*/  BRA `(.L_x_2206) ;  /* 0x000008f000007947 */ /* 0x000fea0003800000 */
.L_x_2214:
[----:B------:R-:W-:-:S13]  /*3f10*/  ISETP.NE.AND P0, PT, R0, 0xf, PT ;  /* 0x0000000f0000780c */ /* 0x000fda0003f05270 */
[----:B------:R-:W-:Y:S05]  /*3f20*/  @!P0 BRA `(.L_x_2216) ;  /* 0x0000025000008947 */ /* 0x000fea0003800000 */
[----:B------:R-:W-:-:S13]  /*3f30*/  ISETP.NE.AND P0, PT, R0, 0x17, PT ;  /* 0x000000170000780c */ /* 0x000fda0003f05270 */
[----:B------:R-:W-:Y:S05]  /*3f40*/  @!P0 BRA `(.L_x_2217) ;  /* 0x0000016000008947 */ /* 0x000fea0003800000 */
[----:B------:R-:W-:-:S13]  /*3f50*/  ISETP.NE.AND P0, PT, R0, 0x18, PT ;  /* 0x000000180000780c */ /* 0x000fda0003f05270 */
[----:B------:R-:W-:Y:S05]  /*3f60*/  @P0 BRA `(.L_x_2205) ;  /* 0x000006f000000947 */ /* 0x000fea0003800000 */
[----:B------:R-:W4:Y:S01]  /*3f70*/  LDG.E.U8 R17, [R4.64] ;  /* 0x0000002404117981 */ /* 0x000f22000c1e1100 */
[----:B------:R-:W-:Y:S02]  /*3f80*/  IMAD.MOV.U32 R8, RZ, RZ, -0x800000 ;  /* 0xff800000ff087424 */ /* 0x000fe400078e00ff */
[----:B----4-:R-:W-:-:S05]  /*3f90*/  IMAD.SHL.U32 R17, R17, 0x1000000, RZ ;  /* 0x0100000011117824 */ /* 0x010fca00078e00ff */
        /* <DEDUP_REMOVED lines=17> */
.L_x_2217:
[----:B------:R-:W4:Y:S02]  /*40b0*/  LDG.E.U8 R4, [R4.64] ;  /* 0x0000002404047981 */ /* 0x000f24000c1e1100 */
[----:B----4-:R-:W-:-:S05]  /*40c0*/  IMAD.SHL.U32 R0, R4, 0x2000000, RZ ;  /* 0x0200000004007824 */ /* 0x010fca00078e00ff */
        /* <DEDUP_REMOVED lines=11> */
.L_x_2216:
[----:B------:R-:W4:Y:S02]  /*4180*/  LDG.E.U16 R4, [R4.64] ;  /* 0x0000002404047981 */ /* 0x000f24000c1e1500 */
[----:B----4-:R-:W-:Y:S01]  /*4190*/  PRMT R17, RZ, 0x5410, R4 ;  /* 0x00005410ff117816 */ /* 0x010fe20000000004 */
[----:B------:R-:W-:Y:S05]  /*41a0*/  BRA `(.L_x_2206) ;  /* 0x0000065000007947 */ /* 0x000fea0003800000 */
.L_x_2213:
        /* <DEDUP_REMOVED lines=8> */
[----:B------:R-:W4:Y:S02]  /*4230*/  LDG.E.U16 R4, [R4.64] ;  /* 0x0000002404047981 */ /* 0x000f24000c1e1500 */
[----:B----4-:R0:W4:Y:S01]  /*4240*/  I2F.U16 R17, R4 ;  /* 0x0000000400117306 */ /* 0x0101220000101000 */
[----:B------:R-:W-:Y:S05]  /*4250*/  BRA `(.L_x_2206) ;  /* 0x000005a000007947 */ /* 0x000fea0003800000 */
.L_x_2220:
[----:B------:R-:W4:Y:S01]  /*4260*/  LDG.E.U8 R3, [R4.64] ;  /* 0x0000002404037981 */ /* 0x000f22000c1e1100 */
[----:B------:R-:W-:Y:S01]  /*4270*/  IMAD.MOV.U32 R17, RZ, RZ, RZ ;  /* 0x000000ffff117224 */ /* 0x000fe200078e00ff */
[----:B----4-:R-:W-:-:S13]  /*4280*/  ISETP.NE.AND P0, PT, R3, RZ, PT ;  /* 0x000000ff0300720c */ /* 0x010fda0003f05270 */
        /* <DEDUP_REMOVED lines=17> */
.L_x_2222:
[----:B------:R-:W-:Y:S05]  /*43a0*/  BSYNC B0 ;  /* 0x0000000000007941 */ /* 0x000fea0003800000 */
.L_x_2221:
[----:B------:R-:W-:Y:S01]  /*43b0*/  IMAD.SHL.U32 R3, R3, 0x100000, RZ ;  /* 0x0010000003037824 */ /* 0x000fe200078e00ff */
[----:B------:R-:W-:-:S04]  /*43c0*/  LEA R0, R0, 0x3b800000, 0x17 ;  /* 0x3b80000000007811 */ /* 0x000fc800078eb8ff */
[----:B------:R-:W-:Y:S01]  /*43d0*/  LOP3.LUT R17, R0, R3, R17, 0xfe, !PT ;  /* 0x0000000300117212 */ /* 0x000fe200078efe11 */
[----:B------:R-:W-:Y:S05]  /*43e0*/  BRA `(.L_x_2206) ;  /* 0x0000041000007947 */ /* 0x000fea0003800000 */
.L_x_2219:
        /* <DEDUP_REMOVED lines=20> */
.L_x_2224:
[----:B------:R-:W-:Y:S05]  /*4530*/  BSYNC B0 ;  /* 0x0000000000007941 */ /* 0x000fea0003800000 */
.L_x_2223:
[----:B------:R-:W-:Y:S01]  /*4540*/  IMAD.SHL.U32 R3, R3, 0x200000, RZ ;  /* 0x0020000003037824 */ /* 0x000fe200078e00ff */
[----:B------:R-:W-:-:S04]  /*4550*/  LEA R0, R0, 0x37800000, 0x17 ;  /* 0x3780000000007811 */ /* 0x000fc800078eb8ff */
[----:B------:R-:W-:Y:S01]  /*4560*/  LOP3.LUT R17, R0, R3, R17, 0xfe, !PT ;  /* 0x0000000300117212 */ /* 0x000fe200078efe11 */
[----:B------:R-:W-:Y:S05]  /*4570*/  BRA `(.L_x_2206) ;  /* 0x0000028000007947 */ /* 0x000fea0003800000 */
.L_x_2218:
[----:B------:R-:W-:-:S13]  /*4580*/  ISETP.NE.AND P0, PT, R0, 0x1c, PT ;  /* 0x0000001c0000780c */ /* 0x000fda0003f05270 */
[----:B------:R-:W-:Y:S05]  /*4590*/  @!P0 BRA `(.L_x_2225) ;  /* 0x0000024000008947 */ /* 0x000fea0003800000 */
[----:B------:R-:W-:-:S13]  /*45a0*/  ISETP.NE.AND P0, PT, R0, 0x1d, PT ;  /* 0x0000001d0000780c */ /* 0x000fda0003f05270 */
[----:B------:R-:W-:Y:S05]  /*45b0*/  @!P0 BRA `(.L_x_2226) ;  /* 0x000001f000008947 */ /* 0x000fea0003800000 */
[----:B------:R-:W-:-:S13]  /*45c0*/  ISETP.NE.AND P0, PT, R0, 0x2c, PT ;  /* 0x0000002c0000780c */ /* 0x000fda0003f05270 */
[----:B------:R-:W-:Y:S05]  /*45d0*/  @P0 BRA `(.L_x_2205) ;  /* 0x0000008000000947 */ /* 0x000fea0003800000 */
[----:B------:R-:W4:Y:S01]  /*45e0*/  LDG.E.U8 R4, [R4.64] ;  /* 0x0000002404047981 */ /* 0x000f22000c1e1100 */
[----:B------:R-:W-:Y:S01]  /*45f0*/  IMAD.MOV.U32 R17, RZ, RZ, 0x400000 ;  /* 0x00400000ff117424 */ /* 0x000fe200078e00ff */
[----:B----4-:R-:W-:-:S13]  /*4600*/  ISETP.NE.AND P0, PT, R4, RZ, PT ;  /* 0x000000ff0400720c */ /* 0x010fda0003f05270 */
[----:B------:R-:W-:Y:S05]  /*4610*/  @!P0 BRA `(.L_x_2206) ;  /* 0x000001e000008947 */ /* 0x000fea0003800000 */
[----:B------:R-:W-:-:S13]  /*4620*/  ISETP.NE.AND P0, PT, R4, 0xff, PT ;  /* 0x000000ff0400780c */ /* 0x000fda0003f05270 */
[----:B------:R-:W-:Y:S02]  /*4630*/  @!P0 IMAD.MOV.U32 R17, RZ, RZ, 0x7f800001 ;  /* 0x7f800001ff118424 */ /* 0x000fe400078e00ff */
[----:B------:R-:W-:Y:S01]  /*4640*/  @P0 IMAD.SHL.U32 R17, R4, 0x800000, RZ ;  /* 0x0080000004110824 */ /* 0x000fe200078e00ff */
[----:B------:R-:W-:Y:S05]  /*4650*/  BRA `(.L_x_2206) ;  /* 0x000001a000007947 */ /* 0x000fea0003800000 */
.L_x_2205:
        /* <DEDUP_REMOVED lines=18> */
[----:B0123-5:R-:W-:Y:S05]  /*4780*/  CALL.ABS.NOINC R14 ;  /* 0x000000000e007343 */ /* 0x02ffea0003c00000 */
[----:B------:R-:W-:Y:S01]  /*4790*/  IMAD.MOV.U32 R17, RZ, RZ, RZ ;  /* 0x000000ffff117224 */ /* 0x000fe200078e00ff */
[----:B------:R-:W-:Y:S05]  /*47a0*/  BRA `(.L_x_2206) ;  /* 0x0000005000007947 */ /* 0x000fea0003800000 */
.L_x_2226:
[----:B------:R-:W4:Y:S02]  /*47b0*/  LDG.E.64 R4, [R4.64] ;  /* 0x0000002404047981 */ /* 0x000f24000c1e1b00 */
[----:B----4-:R0:W4:Y:S01]  /*47c0*/  I2F.U64 R17, R4 ;  /* 0x0000000400117312 */ /* 0x0101220000301000 */
[----:B------:R-:W-:Y:S05]  /*47d0*/  BRA `(.L_x_2206) ;  /* 0x0000002000007947 */ /* 0x000fea0003800000 */
.L_x_2225:
[----:B------:R-:W4:Y:S02]  /*47e0*/  LDG.E R4, [R4.64] ;  /* 0x0000002404047981 */ /* 0x000f24000c1e1900 */
[----:B----4-:R0:W4:Y:S02]  /*47f0*/  I2F.U32 R17, R4 ;  /* 0x0000000400117306 */ /* 0x0101240000201000 */
.L_x_2206:
[----:B------:R-:W-:Y:S05]  /*4800*/  BSYNC B6 ;  /* 0x0000000000067941 */ /* 0x000fea0003800000 */
.L_x_2200:
        /* <DEDUP_REMOVED lines=15> */
[----:B----4-:R-:W4:Y:S02]  /*4900*/  LDG.E.S8 R4, [R4.64] ;  /* 0x0000002404047981 */ /* 0x010f24000c1e1300 */
[----:B----4-:R0:W4:Y:S01]  /*4910*/  I2F.S16 R26, R4 ;  /* 0x00000004001a7306 */ /* 0x0101220000101400 */
[----:B------:R-:W-:Y:S05]  /*4920*/  BRA `(.L_x_2233) ;  /* 0x00000cd000007947 */ /* 0x000fea0003800000 */
.L_x_2231:
[----:B----4-:R-:W4:Y:S02]  /*4930*/  LDG.E.U8 R4, [R4.64] ;  /* 0x0000002404047981 */ /* 0x010f24000c1e1100 */
[----:B----4-:R0:W4:Y:S01]  /*4940*/  I2F.U16 R26, R4 ;  /* 0x00000004001a7306 */ /* 0x0101220000101000 */
[----:B------:R-:W-:Y:S05]  /*4950*/  BRA `(.L_x_2233) ;  /* 0x00000ca000007947 */ /* 0x000fea0003800000 */
.L_x_2230:
[----:B------:R-:W-:-:S13]  /*4960*/  ISETP.NE.AND P0, PT, R0, 0x2, PT ;  /* 0x000000020000780c */ /* 0x000fda0003f05270 */
[----:B------:R-:W-:Y:S05]  /*4970*/  @!P0 BRA `(.L_x_2234) ;  /* 0x000000a000008947 */ /* 0x000fea0003800000 */
[----:B------:R-:W-:-:S13]  /*4980*/  ISETP.NE.AND P0, PT, R0, 0x3, PT ;  /* 0x000000030000780c */ /* 0x000fda0003f05270 */
[----:B------:R-:W-:Y:S05]  /*4990*/  @!P0 BRA `(.L_x_2235) ;  /* 0x0000005000008947 */ /* 0x000fea0003800000 */
[----:B------:R-:W-:-:S13]  /*49a0*/  ISETP.NE.AND P0, PT, R0, 0x4, PT ;  /* 0x000000040000780c */ /* 0x000fda0003f05270 */
[----:B------:R-:W-:Y:S05]  /*49b0*/  @P0 BRA `(.L_x_2232) ;  /* 0x00000aa000000947 */ /* 0x000fea0003800000 */
[----:B----4-:R-:W4:Y:S02]  /*49c0*/  LDG.E.64 R4, [R4.64] ;  /* 0x0000002404047981 */ /* 0x010f24000c1e1b00 */
[----:B----4-:R0:W4:Y:S01]  /*49d0*/  I2F.S64 R26, R4 ;  /* 0x00000004001a7312 */ /* 0x0101220000301400 */
[----:B------:R-:W-:Y:S05]  /*49e0*/  BRA `(.L_x_2233) ;  /* 0x00000c1000007947 */ /* 0x000fea0003800000 */
.L_x_2235:
[----:B----4-:R-:W4:Y:S02]  /*49f0*/  LDG.E R4, [R4.64] ;  /* 0x0000002404047981 */ /* 0x010f24000c1e1900 */
[----:B----4-:R0:W4:Y:S01]  /*4a00*/  I2F R26, R4 ;  /* 0x00000004001a7306 */ /* 0x0101220000201400 */
[----:B------:R-:W-:Y:S05]  /*4a10*/  BRA `(.L_x_2233) ;  /* 0x00000be000007947 */ /* 0x000fea0003800000 */
.L_x_2234:
[----:B----4-:R-:W4:Y:S02]  /*4a20*/  LDG.E.U16 R4, [R4.64] ;  /* 0x0000002404047981 */ /* 0x010f24000c1e1500 */
[----:B----4-:R0:W4:Y:S01]  /*4a30*/  I2F.S16 R26, R4 ;  /* 0x00000004001a7306 */ /* 0x0101220000101400 */
[----:B------:R-:W-:Y:S05]  /*4a40*/  BRA `(.L_x_2233) ;  /* 0x00000bb000007947 */ /* 0x000fea0003800000 */
.L_x_2229:
        /* <DEDUP_REMOVED lines=8> */
.L_x_2237:
[----:B----4-:R-:W4:Y:S02]  /*4ad0*/  LDG.E.U16 R4, [R4.64] ;  /* 0x0000002404047981 */ /* 0x010f24000c1e1500 */
[----:B----4-:R-:W-:Y:S01]  /*4ae0*/  HADD2.F32 R26, -RZ, R4.H0_H0 ;  /* 0x20000004ff1a7230 */ /* 0x010fe20000004100 */
[----:B------:R-:W-:Y:S05]  /*4af0*/  BRA `(.L_x_2233) ;  /* 0x00000b0000007947 */ /* 0x000fea0003800000 */
.L_x_2236:
        /* <DEDUP_REMOVED lines=8> */
.L_x_2239:
[----:B----4-:R-:W4:Y:S02]  /*4b80*/  LDG.E.U16 R4, [R4.64] ;  /* 0x0000002404047981 */ /* 0x010f24000c1e1500 */
[----:B----4-:R-:W-:Y:S01]  /*4b90*/  HADD2.F32 R26, -RZ, R4.H0_H0 ;  /* 0x20000004ff1a7230 */ /* 0x010fe20000004100 */
[----:B------:R-:W-:Y:S05]  /*4ba0*/  BRA `(.L_x_2233) ;  /* 0x00000a5000007947 */ /* 0x000fea0003800000 */
.L_x_2238:
[----:B----4-:R-:W4:Y:S02]  /*4bb0*/  LDG.E.64 R4, [R4.64] ;  /* 0x0000002404047981 */ /* 0x010f24000c1e1b00 */
[----:B----4-:R-:W0:Y:S01]  /*4bc0*/  F2F.F32.F64 R26, R4 ;  /* 0x00000004001a7310 */ /* 0x010e220000301000 */
[----:B------:R-:W0:-:S14]  /*4bd0*/  DSETP.GEU.AND P0, PT, |R4|, c[0x2][0x0], PT ;  /* 0x008000000400762a */ /* 0x000e1c0003f0e200 */
[----:B0-----:R-:W-:Y:S01]  /*4be0*/  @!P0 FMUL R26, R26, 1.175494350822287508e-38 ;  /* 0x008000001a1a8820 */ /* 0x001fe20000400000 */
[----:B------:R-:W-:Y:S05]  /*4bf0*/  BRA `(.L_x_2233) ;  /* 0x00000a0000007947 */ /* 0x000fea0003800000 */
.L_x_2228:
        /* <DEDUP_REMOVED lines=8> */
[----:B----4-:R-:W4:Y:S02]  /*4c80*/  LDG.E.U8 R4, [R4.64] ;  /* 0x0000002404047981 */ /* 0x010f24000c1e1100 */
[----:B----4-:R-:W-:-:S04]  /*4c90*/  ISETP.NE.AND P0, PT, R4, RZ, PT ;  /* 0x000000ff0400720c */ /* 0x010fc80003f05270 */
[----:B------:R-:W-:Y:S01]  /*4ca0*/  FSEL R26, RZ, 1, !P0 ;  /* 0x3f800000ff1a7808 */ /* 0x000fe20004000000 */
[----:B------:R-:W-:Y:S05]  /*4cb0*/  BRA `(.L_x_2233) ;  /* 0x0000094000007947 */ /* 0x000fea0003800000 */
.L_x_2242:
[----:B----4-:R-:W4:Y:S02]  /*4cc0*/  LDG.E.64 R4, [R4.64] ;  /* 0x0000002404047981 */ /* 0x010f24000c1e1b00 */
[----:B----4-:R-:W0:Y:S01]  /*4cd0*/  F2F.F32.F64 R26, R4 ;  /* 0x00000004001a7310 */ /* 0x010e220000301000 */
[----:B------:R-:W0:-:S14]  /*4ce0*/  DSETP.GEU.AND P0, PT, |R4|, c[0x2][0x0], PT ;  /* 0x008000000400762a */ /* 0x000e1c0003f0e200 */
[----:B0-----:R-:W-:Y:S01]  /*4cf0*/  @!P0 FMUL R26, R26, 1.175494350822287508e-38 ;  /* 0x008000001a1a8820 */ /* 0x001fe20000400000 */
[----:B------:R-:W-:Y:S05]  /*4d00*/  BRA `(.L_x_2233) ;  /* 0x000008f000007947 */ /* 0x000fea0003800000 */
.L_x_2241:
[----:B------:R-:W-:-:S13]  /*4d10*/  ISETP.NE.AND P0, PT, R0, 0xf, PT ;  /* 0x0000000f0000780c */ /* 0x000fda0003f05270 */
[----:B------:R-:W-:Y:S05]  /*4d20*/  @!P0 BRA `(.L_x_2243) ;  /* 0x0000025000008947 */ /* 0x000fea0003800000 */
[----:B------:R-:W-:-:S13]  /*4d30*/  ISETP.NE.AND P0, PT, R0, 0x17, PT ;  /* 0x000000170000780c */ /* 0x000fda0003f05270 */
[----:B------:R-:W-:Y:S05]  /*4d40*/  @!P0 BRA `(.L_x_2244) ;  /* 0x0000016000008947 */ /* 0x000fea0003800000 */
[----:B------:R-:W-:-:S13]  /*4d50*/  ISETP.NE.AND P0, PT, R0, 0x18, PT ;  /* 0x000000180000780c */ /* 0x000fda0003f05270 */
[----:B------:R-:W-:Y:S05]  /*4d60*/  @P0 BRA `(.L_x_2232) ;  /* 0x000006f000000947 */ /* 0x000fea0003800000 */
[----:B----4-:R-:W4:Y:S01]  /*4d70*/  LDG.E.U8 R26, [R4.64] ;  /* 0x00000024041a7981 */ /* 0x010f22000c1e1100 */
        /* <DEDUP_REMOVED lines=19> */
.L_x_2244:
[----:B----4-:R-:W4:Y:S02]  /*4eb0*/  LDG.E.U8 R4, [R4.64] ;  /* 0x0000002404047981 */ /* 0x010f24000c1e1100 */
        /* <DEDUP_REMOVED lines=12> */
.L_x_2243:
[----:B----4-:R-:W4:Y:S02]  /*4f80*/  LDG.E.U16 R4, [R4.64] ;  /* 0x0000002404047981 */ /* 0x010f24000c1e1500 */
[----:B----4-:R-:W-:Y:S01]  /*4f90*/  PRMT R26, RZ, 0x5410, R4 ;  /* 0x00005410ff1a7816 */ /* 0x010fe20000000004 */
[----:B------:R-:W-:Y:S05]  /*4fa0*/  BRA `(.L_x_2233) ;  /* 0x0000065000007947 */ /* 0x000fea0003800000 */
.L_x_2240:
        /* <DEDUP_REMOVED lines=8> */
[----:B----4-:R-:W4:Y:S02]  /*5030*/  LDG.E.U16 R4, [R4.64] ;  /* 0x0000002404047981 */ /* 0x010f24000c1e1500 */
[----:B----4-:R0:W4:Y:S01]  /*5040*/  I2F.U16 R26, R4 ;  /* 0x00000004001a7306 */ /* 0x0101220000101000 */
[----:B------:R-:W-:Y:S05]  /*5050*/  BRA `(.L_x_2233) ;  /* 0x000005a000007947 */ /* 0x000fea0003800000 */
.L_x_2247:
[----:B----4-:R-:W4:Y:S01]  /*5060*/  LDG.E.U8 R3, [R4.64] ;  /* 0x0000002404037981 */ /* 0x010f22000c1e1100 */
        /* <DEDUP_REMOVED lines=19> */
.L_x_2249:
[----:B------:R-:W-:Y:S05]  /*51a0*/  BSYNC B0 ;  /* 0x0000000000007941 */ /* 0x000fea0003800000 */
.L_x_2248:
[----:B------:R-:W-:Y:S01]  /*51b0*/  IMAD.SHL.U32 R3, R3, 0x100000, RZ ;  /* 0x0010000003037824 */ /* 0x000fe200078e00ff */
[----:B------:R-:W-:-:S04]  /*51c0*/  LEA R5, R0, 0x3b800000, 0x17 ;  /* 0x3b80000000057811 */ /* 0x000fc800078eb8ff */
[----:B------:R-:W-:Y:S01]  /*51d0*/  LOP3.LUT R26, R5, R3, R26, 0xfe, !PT ;  /* 0x00000003051a7212 */ /* 0x000fe200078efe1a */
[----:B------:R-:W-:Y:S05]  /*51e0*/  BRA `(.L_x_2233) ;  /* 0x0000041000007947 */ /* 0x000fea0003800000 */
.L_x_2246:
        /* <DEDUP_REMOVED lines=20> */
.L_x_2251:
[----:B------:R-:W-:Y:S05]  /*5330*/  BSYNC B0 ;  /* 0x0000000000007941 */ /* 0x000fea0003800000 */
.L_x_2250:
[----:B------:R-:W-:Y:S01]  /*5340*/  IMAD.SHL.U32 R3, R3, 0x200000, RZ ;  /* 0x0020000003037824 */ /* 0x000fe200078e00ff */
[----:B------:R-:W-:-:S04]  /*5350*/  LEA R5, R0, 0x37800000, 0x17 ;  /* 0x3780000000057811 */ /* 0x000fc800078eb8ff */
[----:B------:R-:W-:Y:S01]  /*5360*/  LOP3.LUT R26, R5, R3, R26, 0xfe, !PT ;  /* 0x00000003051a7212 */ /* 0x000fe200078efe1a */
[----:B------:R-:W-:Y:S05]  /*5370*/  BRA `(.L_x_2233) ;  /* 0x0000028000007947 */ /* 0x000fea0003800000 */
.L_x_2245:
[----:B------:R-:W-:-:S13]  /*5380*/  ISETP.NE.AND P0, PT, R0, 0x1c, PT ;  /* 0x0000001c0000780c */ /* 0x000fda0003f05270 */
[----:B------:R-:W-:Y:S05]  /*5390*/  @!P0 BRA `(.L_x_2252) ;  /* 0x0000024000008947 */ /* 0x000fea0003800000 */
[----:B------:R-:W-:-:S13]  /*53a0*/  ISETP.NE.AND P0, PT, R0, 0x1d, PT ;  /* 0x0000001d0000780c */ /* 0x000fda0003f05270 */
[----:B------:R-:W-:Y:S05]  /*53b0*/  @!P0 BRA `(.L_x_2253) ;  /* 0x000001f000008947 */ /* 0x000fea0003800000 */
[----:B------:R-:W-:-:S13]  /*53c0*/  ISETP.NE.AND P0, PT, R0, 0x2c, PT ;  /* 0x0000002c0000780c */ /* 0x000fda0003f05270 */
[----:B------:R-:W-:Y:S05]  /*53d0*/  @P0 BRA `(.L_x_2232) ;  /* 0x0000008000000947 */ /* 0x000fea0003800000 */
[----:B----4-:R-:W4:Y:S01]  /*53e0*/  LDG.E.U8 R4, [R4.64] ;  /* 0x0000002404047981 */ /* 0x010f22000c1e1100 */
[----:B------:R-:W-:Y:S01]  /*53f0*/  IMAD.MOV.U32 R26, RZ, RZ, 0x400000 ;  /* 0x00400000ff1a7424 */ /* 0x000fe200078e00ff */
[----:B----4-:R-:W-:-:S13]  /*5400*/  ISETP.NE.AND P0, PT, R4, RZ, PT ;  /* 0x000000ff0400720c */ /* 0x010fda0003f05270 */
[----:B------:R-:W-:Y:S05]  /*5410*/  @!P0 BRA `(.L_x_2233) ;  /* 0x000001e000008947 */ /* 0x000fea0003800000 */
[----:B------:R-:W-:-:S13]  /*5420*/  ISETP.NE.AND P0, PT, R4, 0xff, PT ;  /* 0x000000ff0400780c */ /* 0x000fda0003f05270 */
[----:B------:R-:W-:Y:S02]  /*5430*/  @!P0 IMAD.MOV.U32 R26, RZ, RZ, 0x7f800001 ;  /* 0x7f800001ff1a8424 */ /* 0x000fe400078e00ff */
[----:B------:R-:W-:Y:S01]  /*5440*/  @P0 IMAD.SHL.U32 R26, R4, 0x800000, RZ ;  /* 0x00800000041a0824 */ /* 0x000fe200078e00ff */
[----:B------:R-:W-:Y:S05]  /*5450*/  BRA `(.L_x_2233) ;  /* 0x000001a000007947 */ /* 0x000fea0003800000 */
.L_x_2232:
        /* <DEDUP_REMOVED lines=18> */
[----:B012345:R-:W-:Y:S05]  /*5580*/  CALL.ABS.NOINC R14 ;  /* 0x000000000e007343 */ /* 0x03ffea0003c00000 */
[----:B------:R-:W-:Y:S01]  /*5590*/  IMAD.MOV.U32 R26, RZ, RZ, RZ ;  /* 0x000000ffff1a7224 */ /* 0x000fe200078e00ff */
[----:B------:R-:W-:Y:S05]  /*55a0*/  BRA `(.L_x_2233) ;  /* 0x0000005000007947 */ /* 0x000fea0003800000 */
.L_x_2253:
[----:B----4-:R-:W4:Y:S02]  /*55b0*/  LDG.E.64 R4, [R4.64] ;  /* 0x0000002404047981 */ /* 0x010f24000c1e1b00 */
[----:B----4-:R0:W4:Y:S01]  /*55c0*/  I2F.U64 R26, R4 ;  /* 0x00000004001a7312 */ /* 0x0101220000301000 */
[----:B------:R-:W-:Y:S05]  /*55d0*/  BRA `(.L_x_2233) ;  /* 0x0000002000007947 */ /* 0x000fea0003800000 */
.L_x_2252:
[----:B----4-:R-:W4:Y:S02]  /*55e0*/  LDG.E R4, [R4.64] ;  /* 0x0000002404047981 */ /* 0x010f24000c1e1900 */
[----:B----4-:R0:W4:Y:S02]  /*55f0*/  I2F.U32 R26, R4 ;  /* 0x00000004001a7306 */ /* 0x0101240000201000 */
.L_x_2233:
[----:B------:R-:W-:Y:S05]  /*5600*/  BSYNC B6 ;  /* 0x0000000000067941 */ /* 0x000fea0003800000 */
.L_x_2227:
[----:B------:R-:W-:Y:S02]  /*5610*/  IADD3 R19, R19, 0x80, RZ ;  /* 0x0000008013137810 */ /* 0x000fe40007ffe0ff */
.L_x_2199:
[----:B------:R-:W-:Y:S05]  /*5620*/  BSYNC B7 ;  /* 0x0000000000077941 */ /* 0x000fea0003800000 */
.L_x_2198:
        /* <DEDUP_REMOVED lines=23> */
.L_x_2260:
[----:B----4-:R-:W4:Y:S02]  /*57a0*/  LDG.E.U8 R4, [R4.64] ;  /* 0x0000002404047981 */ /* 0x010f24000c1e1100 */
[----:B----4-:R0:W4:Y:S01]  /*57b0*/  I2F.U16 R18, R4 ;  /* 0x0000000400127306 */ /* 0x0101220000101000 */
[----:B------:R-:W-:Y:S05]  /*57c0*/  BRA `(.L_x_2262) ;  /* 0x00000ca000007947 */ /* 0x000fea0003800000 */
.L_x_2259:
        /* <DEDUP_REMOVED lines=9> */
.L_x_2264:
[----:B----4-:R-:W4:Y:S02]  /*5860*/  LDG.E R4, [R4.64] ;  /* 0x0000002404047981 */ /* 0x010f24000c1e1900 */
[----:B----4-:R0:W4:Y:S01]  /*5870*/  I2F R18, R4 ;  /* 0x0000000400127306 */ /* 0x0101220000201400 */
[----:B------:R-:W-:Y:S05]  /*5880*/  BRA `(.L_x_2262) ;  /* 0x00000be000007947 */ /* 0x000fea0003800000 */
.L_x_2263:
[----:B----4-:R-:W4:Y:S02]  /*5890*/  LDG.E.U16 R4, [R4.64] ;  /* 0x0000002404047981 */ /* 0x010f24000c1e1500 */
[----:B----4-:R0:W4:Y:S01]  /*58a0*/  I2F.S16 R18, R4 ;  /* 0x0000000400127306 */ /* 0x0101220000101400 */
[----:B------:R-:W-:Y:S05]  /*58b0*/  BRA `(.L_x_2262) ;  /* 0x00000bb000007947 */ /* 0x000fea0003800000 */
.L_x_2258:
        /* <DEDUP_REMOVED lines=8> */
.L_x_2266:
[----:B----4-:R-:W4:Y:S02]  /*5940*/  LDG.E.U16 R4, [R4.64] ;  /* 0x0000002404047981 */ /* 0x010f24000c1e1500 */
[----:B----4-:R-:W-:Y:S01]  /*5950*/  HADD2.F32 R18, -RZ, R4.H0_H0 ;  /* 0x20000004ff127230 */ /* 0x010fe20000004100 */
[----:B------:R-:W-:Y:S05]  /*5960*/  BRA `(.L_x_2262) ;  /* 0x00000b0000007947 */ /* 0x000fea0003800000 */
.L_x_2265:
        /* <DEDUP_REMOVED lines=8> */
.L_x_2268:
[----:B----4-:R-:W4:Y:S02]  /*59f0*/  LDG.E.U16 R4, [R4.64] ;  /* 0x0000002404047981 */ /* 0x010f24000c1e1500 */
[----:B----4-:R-:W-:Y:S01]  /*5a00*/  HADD2.F32 R18, -RZ, R4.H0_H0 ;  /* 0x20000004ff127230 */ /* 0x010fe20000004100 */
[----:B------:R-:W-:Y:S05]  /*5a10*/  BRA `(.L_x_2262) ;  /* 0x00000a5000007947 */ /* 0x000fea0003800000 */
.L_x_2267:
[----:B----4-:R-:W4:Y:S02]  /*5a20*/  LDG.E.64 R4, [R4.64] ;  /* 0x0000002404047981 */ /* 0x010f24000c1e1b00 */
[----:B----4-:R-:W0:Y:S01]  /*5a30*/  F2F.F32.F64 R18, R4 ;  /* 0x0000000400127310 */ /* 0x010e220000301000 */
[----:B------:R-:W0:-:S14]  /*5a40*/  DSETP.GEU.AND P0, PT, |R4|, c[0x2][0x0], PT ;  /* 0x008000000400762a */ /* 0x000e1c0003f0e200 */
[----:B0-----:R-:W-:Y:S01]  /*5a50*/  @!P0 FMUL R18, R18, 1.175494350822287508e-38 ;  /* 0x0080000012128820 */ /* 0x001fe20000400000 */
[----:B------:R-:W-:Y:S05]  /*5a60*/  BRA `(.L_x_2262) ;  /* 0x00000a0000007947 */ /* 0x000fea0003800000 */
.L_x_2257:
        /* <DEDUP_REMOVED lines=12> */
.L_x_2271:
[----:B----4-:R-:W4:Y:S02]  /*5b30*/  LDG.E.64 R4, [R4.64] ;  /* 0x0000002404047981 */ /* 0x010f24000c1e1b00 */
[----:B----4-:R-:W0:Y:S01]  /*5b40*/  F2F.F32.F64 R18, R4 ;  /* 0x0000000400127310 */ /* 0x010e220000301000 */
[----:B------:R-:W0:-:S14]  /*5b50*/  DSETP.GEU.AND P0, PT, |R4|, c[0x2][0x0], PT ;  /* 0x008000000400762a */ /* 0x000e1c0003f0e200 */
[----:B0-----:R-:W-:Y:S01]  /*5b60*/  @!P0 FMUL R18, R18, 1.175494350822287508e-38 ;  /* 0x0080000012128820 */ /* 0x001fe20000400000 */
[----:B------:R-:W-:Y:S05]  /*5b70*/  BRA `(.L_x_2262) ;  /* 0x000008f000007947 */ /* 0x000fea0003800000 */
.L_x_2270:
        /* <DEDUP_REMOVED lines=26> */
.L_x_2273:
        /* <DEDUP_REMOVED lines=13> */
.L_x_2272:
[----:B----4-:R-:W4:Y:S02]  /*5df0*/  LDG.E.U16 R4, [R4.64] ;  /* 0x0000002404047981 */ /* 0x010f24000c1e1500 */
[----:B----4-:R-:W-:Y:S01]  /*5e00*/  PRMT R18, RZ, 0x5410, R4 ;  /* 0x00005410ff127816 */ /* 0x010fe20000000004 */
[----:B------:R-:W-:Y:S05]  /*5e10*/  BRA `(.L_x_2262) ;  /* 0x0000065000007947 */ /* 0x000fea0003800000 */
.L_x_2269:
        /* <DEDUP_REMOVED lines=11> */
.L_x_2276:
        /* <DEDUP_REMOVED lines=20> */
.L_x_2278:
[----:B------:R-:W-:Y:S05]  /*6010*/  BSYNC B0 ;  /* 0x0000000000007941 */ /* 0x000fea0003800000 */
.L_x_2277:
[----:B------:R-:W-:Y:S01]  /*6020*/  IMAD.SHL.U32 R3, R3, 0x100000, RZ ;  /* 0x0010000003037824 */ /* 0x000fe200078e00ff */
[----:B------:R-:W-:-:S04]  /*6030*/  LEA R5, R0, 0x3b800000, 0x17 ;  /* 0x3b80000000057811 */ /* 0x000fc800078eb8ff */
[----:B------:R-:W-:Y:S01]  /*6040*/  LOP3.LUT R18, R5, R3, R18, 0xfe, !PT ;  /* 0x0000000305127212 */ /* 0x000fe200078efe12 */
[----:B------:R-:W-:Y:S05]  /*6050*/  BRA `(.L_x_2262) ;  /* 0x0000041000007947 */ /* 0x000fea0003800000 */
.L_x_2275:
        /* <DEDUP_REMOVED lines=20> */
.L_x_2280:
[----:B------:R-:W-:Y:S05]  /*61a0*/  BSYNC B0 ;  /* 0x0000000000007941 */ /* 0x000fea0003800000 */
.L_x_2279:
[----:B------:R-:W-:Y:S01]  /*61b0*/  IMAD.SHL.U32 R3, R3, 0x200000, RZ ;  /* 0x0020000003037824 */ /* 0x000fe200078e00ff */
[----:B------:R-:W-:-:S04]  /*61c0*/  LEA R5, R0, 0x37800000, 0x17 ;  /* 0x3780000000057811 */ /* 0x000fc800078eb8ff */
[----:B------:R-:W-:Y:S01]  /*61d0*/  LOP3.LUT R18, R5, R3, R18, 0xfe, !PT ;  /* 0x0000000305127212 */ /* 0x000fe200078efe12 */
[----:B------:R-:W-:Y:S05]  /*61e0*/  BRA `(.L_x_2262) ;  /* 0x0000028000007947 */ /* 0x000fea0003800000 */
.L_x_2274:
        /* <DEDUP_REMOVED lines=14> */
.L_x_2261:
        /* <DEDUP_REMOVED lines=21> */
.L_x_2282:
[----:B----4-:R-:W4:Y:S02]  /*6420*/  LDG.E.64 R4, [R4.64] ;  /* 0x0000002404047981 */ /* 0x010f24000c1e1b00 */
[----:B----4-:R0:W4:Y:S01]  /*6430*/  I2F.U64 R18, R4 ;  /* 0x0000000400127312 */ /* 0x0101220000301000 */
[----:B------:R-:W-:Y:S05]  /*6440*/  BRA `(.L_x_2262) ;  /* 0x0000002000007947 */ /* 0x000fea0003800000 */
.L_x_2281:
[----:B----4-:R-:W4:Y:S02]  /*6450*/  LDG.E R4, [R4.64] ;  /* 0x0000002404047981 */ /* 0x010f24000c1e1900 */
[----:B----4-:R0:W4:Y:S02]  /*6460*/  I2F.U32 R18, R4 ;  /* 0x0000000400127306 */ /* 0x0101240000201000 */
.L_x_2262:
[----:B------:R-:W-:Y:S05]  /*6470*/  BSYNC B6 ;  /* 0x0000000000067941 */ /* 0x000fea0003800000 */
.L_x_2256:
        /* <DEDUP_REMOVED lines=17> */
.L_x_2286:
[----:B----4-:R-:W4:Y:S02]  /*6590*/  LDG.E.U8 R4, [R4.64] ;  /* 0x0000002404047981 */ /* 0x010f24000c1e1100 */
[----:B----4-:R0:W4:Y:S01]  /*65a0*/  I2F.U16 R25, R4 ;  /* 0x0000000400197306 */ /* 0x0101220000101000 */
[----:B------:R-:W-:Y:S05]  /*65b0*/  BRA `(.L_x_2255) ;  /* 0x00000c7000007947 */ /* 0x000fea0003800000 */
.L_x_2285:
        /* <DEDUP_REMOVED lines=9> */
.L_x_2289:
[----:B----4-:R-:W4:Y:S02]  /*6650*/  LDG.E R4, [R4.64] ;  /* 0x0000002404047981 */ /* 0x010f24000c1e1900 */
[----:B----4-:R0:W4:Y:S01]  /*6660*/  I2F R25, R4 ;  /* 0x0000000400197306 */ /* 0x0101220000201400 */
[----:B------:R-:W-:Y:S05]  /*6670*/  BRA `(.L_x_2255) ;  /* 0x00000bb000007947 */ /* 0x000fea0003800000 */
.L_x_2288:
[----:B----4-:R-:W4:Y:S02]  /*6680*/  LDG.E.U16 R4, [R4.64] ;  /* 0x0000002404047981 */ /* 0x010f24000c1e1500 */
[----:B----4-:R0:W4:Y:S01]  /*6690*/  I2F.S16 R25, R4 ;  /* 0x0000000400197306 */ /* 0x0101220000101400 */
[----:B------:R-:W-:Y:S05]  /*66a0*/  BRA `(.L_x_2255) ;  /* 0x00000b8000007947 */ /* 0x000fea0003800000 */
.L_x_2284:
        /* <DEDUP_REMOVED lines=8> */
.L_x_2291:
[----:B----4-:R-:W4:Y:S02]  /*6730*/  LDG.E.U16 R4, [R4.64] ;  /* 0x0000002404047981 */ /* 0x010f24000c1e1500 */
[----:B----4-:R-:W-:Y:S01]  /*6740*/  HADD2.F32 R25, -RZ, R4.H0_H0 ;  /* 0x20000004ff197230 */ /* 0x010fe20000004100 */
[----:B------:R-:W-:Y:S05]  /*6750*/  BRA `(.L_x_2255) ;  /* 0x00000ad000007947 */ /* 0x000fea0003800000 */
.L_x_2290:
        /* <DEDUP_REMOVED lines=8> */
.L_x_2293:
[----:B----4-:R-:W4:Y:S02]  /*67e0*/  LDG.E.U16 R4, [R4.64] ;  /* 0x0000002404047981 */ /* 0x010f24000c1e1500 */
[----:B----4-:R-:W-:Y:S01]  /*67f0*/  HADD2.F32 R25, -RZ, R4.H0_H0 ;  /* 0x20000004ff197230 */ /* 0x010fe20000004100 */
[----:B------:R-:W-:Y:S05]  /*6800*/  BRA `(.L_x_2255) ;  /* 0x00000a2000007947 */ /* 0x000fea0003800000 */
.L_x_2292:
[----:B----4-:R-:W4:Y:S02]  /*6810*/  LDG.E.64 R4, [R4.64] ;  /* 0x0000002404047981 */ /* 0x010f24000c1e1b00 */
[----:B----4-:R-:W0:Y:S01]  /*6820*/  F2F.F32.F64 R25, R4 ;  /* 0x0000000400197310 */ /* 0x010e220000301000 */
[----:B------:R-:W0:-:S14]  /*6830*/  DSETP.GEU.AND P0, PT, |R4|, c[0x2][0x0], PT ;  /* 0x008000000400762a */ /* 0x000e1c0003f0e200 */
[----:B0-----:R-:W-:Y:S01]  /*6840*/  @!P0 FMUL R25, R25, 1.175494350822287508e-38 ;  /* 0x0080000019198820 */ /* 0x001fe20000400000 */
[----:B------:R-:W-:Y:S05]  /*6850*/  BRA `(.L_x_2255) ;  /* 0x000009d000007947 */ /* 0x000fea0003800000 */
.L_x_2283:
        /* <DEDUP_REMOVED lines=12> */
.L_x_2296:
[----:B----4-:R-:W4:Y:S02]  /*6920*/  LDG.E.64 R4, [R4.64] ;  /* 0x0000002404047981 */ /* 0x010f24000c1e1b00 */
[----:B----4-:R-:W0:Y:S01]  /*6930*/  F2F.F32.F64 R25, R4 ;  /* 0x0000000400197310 */ /* 0x010e220000301000 */
[----:B------:R-:W0:-:S14]  /*6940*/  DSETP.GEU.AND P0, PT, |R4|, c[0x2][0x0], PT ;  /* 0x008000000400762a */ /* 0x000e1c0003f0e200 */
[----:B0-----:R-:W-:Y:S01]  /*6950*/  @!P0 FMUL R25, R25, 1.175494350822287508e-38 ;  /* 0x0080000019198820 */ /* 0x001fe20000400000 */
[----:B------:R-:W-:Y:S05]  /*6960*/  BRA `(.L_x_2255) ;  /* 0x000008c000007947 */ /* 0x000fea0003800000 */
.L_x_2295:
        /* <DEDUP_REMOVED lines=26> */
.L_x_2298:
        /* <DEDUP_REMOVED lines=13> */
.L_x_2297:
[----:B----4-:R-:W4:Y:S02]  /*6be0*/  LDG.E.U16 R4, [R4.64] ;  /* 0x0000002404047981 */ /* 0x010f24000c1e1500 */
[----:B----4-:R-:W-:Y:S01]  /*6bf0*/  PRMT R25, RZ, 0x5410, R4 ;  /* 0x00005410ff197816 */ /* 0x010fe20000000004 */
[----:B------:R-:W-:Y:S05]  /*6c00*/  BRA `(.L_x_2255) ;  /* 0x0000062000007947 */ /* 0x000fea0003800000 */
.L_x_2294:
        /* <DEDUP_REMOVED lines=11> */
.L_x_2301:
[----:B----4-:R-:W4:Y:S02]  /*6cc0*/  LDG.E.U8 R3, [R4.64] ;  /* 0x0000002404037981 */ /* 0x010f24000c1e1100 */
        /* <DEDUP_REMOVED lines=18> */
.L_x_2303:
[----:B------:R-:W-:Y:S05]  /*6df0*/  BSYNC B0 ;  /* 0x0000000000007941 */ /* 0x000fea0003800000 */
.L_x_2302:
[----:B------:R-:W-:Y:S01]  /*6e00*/  IMAD.SHL.U32 R3, R3, 0x100000, RZ ;  /* 0x0010000003037824 */ /* 0x000fe200078e00ff */
[----:B------:R-:W-:-:S04]  /*6e10*/  LEA R0, R0, 0x3b800000, 0x17 ;  /* 0x3b80000000007811 */ /* 0x000fc800078eb8ff */
[----:B------:R-:W-:Y:S01]  /*6e20*/  LOP3.LUT R25, R0, R3, R25, 0xfe, !PT ;  /* 0x0000000300197212 */ /* 0x000fe200078efe19 */
[----:B------:R-:W-:Y:S05]  /*6e30*/  BRA `(.L_x_2255) ;  /* 0x000003f000007947 */ /* 0x000fea0003800000 */
.L_x_2300:
        /* <DEDUP_REMOVED lines=19> */
.L_x_2305:
[----:B------:R-:W-:Y:S05]  /*6f70*/  BSYNC B0 ;  /* 0x0000000000007941 */ /* 0x000fea0003800000 */
.L_x_2304:
[----:B------:R-:W-:Y:S01]  /*6f80*/  IMAD.SHL.U32 R3, R3, 0x200000, RZ ;  /* 0x0020000003037824 */ /* 0x000fe200078e00ff */
[----:B------:R-:W-:-:S04]  /*6f90*/  LEA R0, R0, 0x37800000, 0x17 ;  /* 0x3780000000007811 */ /* 0x000fc800078eb8ff */
[----:B------:R-:W-:Y:S01]  /*6fa0*/  LOP3.LUT R25, R0, R3, R25, 0xfe, !PT ;  /* 0x0000000300197212 */ /* 0x000fe200078efe19 */
[----:B------:R-:W-:Y:S05]  /*6fb0*/  BRA `(.L_x_2255) ;  /* 0x0000027000007947 */ /* 0x000fea0003800000 */
.L_x_2299:
        /* <DEDUP_REMOVED lines=14> */
.L_x_2287:
        /* <DEDUP_REMOVED lines=19> */
[----:B------:R-:W-:Y:S05]  /*71d0*/  BRA `(.L_x_2255) ;  /* 0x0000005000007947 */ /* 0x000fea0003800000 */
.L_x_2307:
[----:B----4-:R-:W4:Y:S02]  /*71e0*/  LDG.E.64 R4, [R4.64] ;  /* 0x0000002404047981 */ /* 0x010f24000c1e1b00 */
[----:B----4-:R0:W4:Y:S01]  /*71f0*/  I2F.U64 R25, R4 ;  /* 0x0000000400197312 */ /* 0x0101220000301000 */
[----:B------:R-:W-:Y:S05]  /*7200*/  BRA `(.L_x_2255) ;  /* 0x0000002000007947 */ /* 0x000fea0003800000 */
.L_x_2306:
[----:B----4-:R-:W4:Y:S02]  /*7210*/  LDG.E R4, [R4.64] ;  /* 0x0000002404047981 */ /* 0x010f24000c1e1900 */
[----:B----4-:R0:W4:Y:S02]  /*7220*/  I2F.U32 R25, R4 ;  /* 0x0000000400197306 */ /* 0x0101240000201000 */
.L_x_2255:
[----:B------:R-:W-:Y:S05]  /*7230*/  BSYNC B7 ;  /* 0x0000000000077941 */ /* 0x000fea0003800000 */
.L_x_2254:
[----:B------:R-:W0:Y:S02]  /*7240*/  S2R R19, SR_TID.X ;  /* 0x0000000000137919 */ /* 0x000e240000002100 */
[----:B0-----:R-:W-:Y:S01]  /*7250*/  IMAD.MOV.U32 R4, RZ, RZ, c[0x0][0x168] ;  /* 0x00005a00ff047624 */ /* 0x001fe200078e00ff */
[----:B------:R-:W-:Y:S01]  /*7260*/  BSSY B6, `(.L_x_2308) ;  /* 0x000011e000067945 */ /* 0x000fe20003800000 */
[C---:B------:R-:W-:Y:S02]  /*7270*/  IADD3 R3, R19.reuse, 0x100, RZ ;  /* 0x0000010013037810 */ /* 0x040fe40007ffe0ff */
[----:B------:R-:W-:-:S02]  /*7280*/  IADD3 R23, R19, 0x80, RZ ;  /* 0x0000008013177810 */ /* 0x000fc40007ffe0ff */
[-C--:B------:R-:W-:Y:S02]  /*7290*/  ISETP.GE.AND P3, PT, R3, R16.reuse, PT ;  /* 0x000000100300720c */ /* 0x080fe40003f66270 */
[----:B------:R-:W-:Y:S02]  /*72a0*/  IADD3 R3, R19, 0x180, RZ ;  /* 0x0000018013037810 */ /* 0x000fe40007ffe0ff */
[C---:B------:R-:W-:Y:S02]  /*72b0*/  FSETP.GEU.AND P5, PT, |R4|.reuse, 0.5, !P3 ;  /* 0x3f0000000400780b */ /* 0x040fe40005fae200 */
[-C--:B------:R-:W-:Y:S01]  /*72c0*/  ISETP.GE.AND P1, PT, R3, R16.reuse, PT ;  /* 0x000000100300720c */ /* 0x080fe20003f26270 */
[----:B------:R-:W-:Y:S01]  /*72d0*/  FADD.FTZ R3, -R4, 1 ;  /* 0x3f80000004037421 */ /* 0x000fe20000010100 */
[-C--:B------:R-:W-:Y:S02]  /*72e0*/  ISETP.GE.AND P0, PT, R19, R16.reuse, PT ;  /* 0x000000101300720c */ /* 0x080fe40003f06270 */
[----:B------:R-:W-:-:S02]  /*72f0*/  ISETP.GE.AND P2, PT, R23, R16, PT ;  /* 0x000000101700720c */ /* 0x000fc40003f46270 */
[----:B------:R-:W-:Y:S01]  /*7300*/  FSETP.GEU.AND P4, PT, |R4|, 0.5, !P0 ;  /* 0x3f0000000400780b */ /* 0x000fe2000478e200 */
[----:B----45:R-:W-:Y:S01]  /*7310*/  @!P3 FADD.FTZ R0, R26, -R17 ;  /* 0x800000111a00b221 */ /* 0x030fe20000010000 */
[----:B------:R-:W-:-:S03]  /*7320*/  FSETP.GEU.AND P6, PT, |R4|, 0.5, !P1 ;  /* 0x3f0000000400780b */ /* 0x000fc60004fce200 */
[----:B------:R-:W-:Y:S02]  /*7330*/  @!P3 FFMA.FTZ R5, R0, c[0x0][0x168], R17 ;  /* 0x00005a000005ba23 */ /* 0x000fe40000010011 */
[----:B------:R-:W0:Y:S01]  /*7340*/  LDC.U8 R17, c[0x0][0x1a0] ;  /* 0x00006800ff117b82 */ /* 0x000e220000000000 */
[----:B------:R-:W-:Y:S01]  /*7350*/  @P5 FFMA.FTZ R5, -R3, R0, R26 ;  /* 0x0000000003055223 */ /* 0x000fe2000001011a */
[----:B------:R-:W-:Y:S01]  /*7360*/  FSETP.GEU.AND P5, PT, |R4|, 0.5, !P2 ;  /* 0x3f0000000400780b */ /* 0x000fe200057ae200 */
[----:B--2---:R-:W-:Y:S02]  /*7370*/  @!P0 FADD.FTZ R0, R24, -R27 ;  /* 0x8000001b18008221 */ /* 0x004fe40000010000 */
[----:B-1-3--:R-:W-:Y:S02]  /*7380*/  @!P2 FADD.FTZ R4, R22, -R29 ;  /* 0x8000001d1604a221 */ /* 0x00afe40000010000 */
[----:B------:R-:W-:Y:S02]  /*7390*/  @!P1 FADD.FTZ R6, -R18, R25 ;  /* 0x0000001912069221 */ /* 0x000fe40000010100 */
[----:B------:R-:W-:-:S02]  /*73a0*/  @!P0 FFMA.FTZ R27, R0, c[0x0][0x168], R27 ;  /* 0x00005a00001b8a23 */ /* 0x000fc4000001001b */
[----:B------:R-:W-:Y:S02]  /*73b0*/  @!P2 FFMA.FTZ R29, R4, c[0x0][0x168], R29 ;  /* 0x00005a00041daa23 */ /* 0x000fe4000001001d */
[C---:B------:R-:W-:Y:S02]  /*73c0*/  @P4 FFMA.FTZ R27, -R3.reuse, R0, R24 ;  /* 0x00000000031b4223 */ /* 0x040fe40000010118 */
[C---:B------:R-:W-:Y:S02]  /*73d0*/  @P5 FFMA.FTZ R29, -R3.reuse, R4, R22 ;  /* 0x00000004031d5223 */ /* 0x040fe40000010116 */
[----:B------:R-:W-:Y:S02]  /*73e0*/  @!P1 FFMA.FTZ R18, R6, c[0x0][0x168], R18 ;  /* 0x00005a0006129a23 */ /* 0x000fe40000010012 */
[----:B------:R-:W-:Y:S02]  /*73f0*/  @P6 FFMA.FTZ R18, -R3, R6, R25 ;  /* 0x0000000603126223 */ /* 0x000fe40000010119 */
[----:B------:R-:W-:-:S02]  /*7400*/  @!P0 IMAD.MOV.U32 R4, RZ, RZ, R27 ;  /* 0x000000ffff048224 */ /* 0x000fc400078e001b */
[----:B------:R-:W-:Y:S02]  /*7410*/  @!P3 IMAD.MOV.U32 R22, RZ, RZ, R5 ;  /* 0x000000ffff16b224 */ /* 0x000fe400078e0005 */
[----:B------:R-:W-:Y:S01]  /*7420*/  @!P2 IMAD.MOV.U32 R24, RZ, RZ, R29 ;  /* 0x000000ffff18a224 */ /* 0x000fe200078e001d */
        /* <DEDUP_REMOVED lines=17> */
[----:B------:R-:W0:Y:S01]  /*7540*/  F2I.FTZ.TRUNC.NTZ R3, R4 ;  /* 0x0000000400037305 */ /* 0x000e22000021f100 */
[----:B------:R-:W-:Y:S01]  /*7550*/  IMAD.MOV.U32 R19, RZ, RZ, R23 ;  /* 0x000000ffff137224 */ /* 0x000fe200078e0017 */
[----:B0-----:R0:W-:Y:S01]  /*7560*/  STG.E.U8 [R8.64], R3 ;  /* 0x0000000308007986 */ /* 0x0011e2000c101124 */
[----:B------:R-:W-:Y:S05]  /*7570*/  BRA `(.L_x_2309) ;  /* 0x00000ec000007947 */ /* 0x000fea0003800000 */
.L_x_2313:
[----:B------:R-:W0:Y:S01]  /*7580*/  F2I.S64.TRUNC R4, R4 ;  /* 0x0000000400047311 */ /* 0x000e22000020d900 */
[----:B------:R-:W-:Y:S02]  /*7590*/  IMAD.MOV.U32 R19, RZ, RZ, R23 ;  /* 0x000000ffff137224 */ /* 0x000fe400078e0017 */
[----:B0-----:R-:W-:-:S05]  /*75a0*/  IMAD.MOV.U32 R3, RZ, RZ, R4 ;  /* 0x000000ffff037224 */ /* 0x001fca00078e0004 */
[----:B------:R0:W-:Y:S01]  /*75b0*/  STG.E.U8 [R8.64], R3 ;  /* 0x0000000308007986 */ /* 0x0001e2000c101124 */
[----:B------:R-:W-:Y:S05]  /*75c0*/  BRA `(.L_x_2309) ;  /* 0x00000e7000007947 */ /* 0x000fea0003800000 */
.L_x_2312:
[----:B------:R-:W-:-:S13]  /*75d0*/  ISETP.NE.AND P0, PT, R0, 0x2, PT ;  /* 0x000000020000780c */ /* 0x000fda0003f05270 */
[----:B------:R-:W-:Y:S05]  /*75e0*/  @!P0 BRA `(.L_x_2315) ;  /* 0x000000c000008947 */ /* 0x000fea0003800000 */
[----:B------:R-:W-:-:S13]  /*75f0*/  ISETP.NE.AND P0, PT, R0, 0x3, PT ;  /* 0x000000030000780c */ /* 0x000fda0003f05270 */
[----:B------:R-:W-:Y:S05]  /*7600*/  @!P0 BRA `(.L_x_2316) ;  /* 0x0000006000008947 */ /* 0x000fea0003800000 */
[----:B------:R-:W-:-:S13]  /*7610*/  ISETP.NE.AND P0, PT, R0, 0x4, PT ;  /* 0x000000040000780c */ /* 0x000fda0003f05270 */
[----:B------:R-:W-:Y:S05]  /*7620*/  @P0 BRA `(.L_x_2314) ;  /* 0x00000c5000000947 */ /* 0x000fea0003800000 */
[----:B------:R-:W0:Y:S01]  /*7630*/  F2I.S64.TRUNC R4, R4 ;  /* 0x0000000400047311 */ /* 0x000e22000020d900 */
[----:B------:R-:W-:Y:S01]  /*7640*/  IMAD.MOV.U32 R19, RZ, RZ, R23 ;  /* 0x000000ffff137224 */ /* 0x000fe200078e0017 */
[----:B0-----:R0:W-:Y:S01]  /*7650*/  STG.E.64 [R8.64], R4 ;  /* 0x0000000408007986 */ /* 0x0011e2000c101b24 */
[----:B------:R-:W-:Y:S05]  /*7660*/  BRA `(.L_x_2309) ;  /* 0x00000dd000007947 */ /* 0x000fea0003800000 */
.L_x_2316:
[----:B------:R-:W0:Y:S01]  /*7670*/  F2I.FTZ.TRUNC.NTZ R3, R4 ;  /* 0x0000000400037305 */ /* 0x000e22000021f100 */
[----:B------:R-:W-:Y:S01]  /*7680*/  IMAD.MOV.U32 R19, RZ, RZ, R23 ;  /* 0x000000ffff137224 */ /* 0x000fe200078e0017 */
[----:B0-----:R0:W-:Y:S01]  /*7690*/  STG.E [R8.64], R3 ;  /* 0x0000000308007986 */ /* 0x0011e2000c101924 */
[----:B------:R-:W-:Y:S05]  /*76a0*/  BRA `(.L_x_2309) ;  /* 0x00000d9000007947 */ /* 0x000fea0003800000 */
.L_x_2315:
[----:B------:R-:W0:Y:S01]  /*76b0*/  F2I.FTZ.TRUNC.NTZ R3, R4 ;  /* 0x0000000400037305 */ /* 0x000e22000021f100 */
[----:B------:R-:W-:Y:S01]  /*76c0*/  IMAD.MOV.U32 R19, RZ, RZ, R23 ;  /* 0x000000ffff137224 */ /* 0x000fe200078e0017 */
[----:B0-----:R0:W-:Y:S01]  /*76d0*/  STG.E.U16 [R8.64], R3 ;  /* 0x0000000308007986 */ /* 0x0011e2000c101524 */
[----:B------:R-:W-:Y:S05]  /*76e0*/  BRA `(.L_x_2309) ;  /* 0x00000d5000007947 */ /* 0x000fea0003800000 */
.L_x_2311:
[----:B------:R-:W-:-:S13]  /*76f0*/  ISETP.GT.AND P0, PT, R0, 0x6, PT ;  /* 0x000000060000780c */ /* 0x000fda0003f04270 */
[----:B------:R-:W-:Y:S05]  /*7700*/  @P0 BRA `(.L_x_2317) ;  /* 0x000000b000000947 */ /* 0x000fea0003800000 */
[----:B------:R-:W-:-:S13]  /*7710*/  ISETP.NE.AND P0, PT, R0, 0x5, PT ;  /* 0x000000050000780c */ /* 0x000fda0003f05270 */
[----:B------:R-:W-:Y:S05]  /*7720*/  @!P0 BRA `(.L_x_2318) ;  /* 0x0000005000008947 */ /* 0x000fea0003800000 */
[----:B------:R-:W-:-:S13]  /*7730*/  ISETP.NE.AND P0, PT, R0, 0x6, PT ;  /* 0x000000060000780c */ /* 0x000fda0003f05270 */
[----:B------:R-:W-:Y:S05]  /*7740*/  @P0 BRA `(.L_x_2314) ;  /* 0x00000b3000000947 */ /* 0x000fea0003800000 */
[----:B------:R0:W-:Y:S01]  /*7750*/  STG.E [R8.64], R4 ;  /* 0x0000000408007986 */ /* 0x0001e2000c101924 */
[----:B------:R-:W-:Y:S01]  /*7760*/  IMAD.MOV.U32 R19, RZ, RZ, R23 ;  /* 0x000000ffff137224 */ /* 0x000fe200078e0017 */
[----:B------:R-:W-:Y:S05]  /*7770*/  BRA `(.L_x_2309) ;  /* 0x00000cc000007947 */ /* 0x000fea0003800000 */
.L_x_2318:
[----:B------:R-:W-:Y:S01]  /*7780*/  F2FP.PACK_AB R4, RZ, R4 ;  /* 0x00000004ff04723e */ /* 0x000fe200000000ff */
[----:B------:R-:W-:-:S04]  /*7790*/  IMAD.MOV.U32 R19, RZ, RZ, R23 ;  /* 0x000000ffff137224 */ /* 0x000fc800078e0017 */
[----:B------:R0:W-:Y:S01]  /*77a0*/  STG.E.U16 [R8.64], R4 ;  /* 0x0000000408007986 */ /* 0x0001e2000c101524 */
[----:B------:R-:W-:Y:S05]  /*77b0*/  BRA `(.L_x_2309) ;  /* 0x00000c8000007947 */ /* 0x000fea0003800000 */
.L_x_2317:
[----:B------:R-:W-:-:S13]  /*77c0*/  ISETP.NE.AND P0, PT, R0, 0x7, PT ;  /* 0x000000070000780c */ /* 0x000fda0003f05270 */
[----:B------:R-:W-:Y:S05]  /*77d0*/  @!P0 BRA `(.L_x_2319) ;  /* 0x000000d000008947 */ /* 0x000fea0003800000 */
[----:B------:R-:W-:-:S13]  /*77e0*/  ISETP.NE.AND P0, PT, R0, 0x8, PT ;  /* 0x000000080000780c */ /* 0x000fda0003f05270 */
[----:B------:R-:W-:Y:S05]  /*77f0*/  @!P0 BRA `(.L_x_2320) ;  /* 0x0000006000008947 */ /* 0x000fea0003800000 */
[----:B------:R-:W-:-:S13]  /*7800*/  ISETP.NE.AND P0, PT, R0, 0x9, PT ;  /* 0x000000090000780c */ /* 0x000fda0003f05270 */
[----:B------:R-:W-:Y:S05]  /*7810*/  @P0 BRA `(.L_x_2314) ;  /* 0x00000a6000000947 */ /* 0x000fea0003800000 */
[----:B------:R-:W-:Y:S02]  /*7820*/  IMAD.MOV.U32 R5, RZ, RZ, RZ ;  /* 0x000000ffff057224 */ /* 0x000fe400078e00ff */
[----:B------:R-:W-:-:S03]  /*7830*/  IMAD.MOV.U32 R19, RZ, RZ, R23 ;  /* 0x000000ffff137224 */ /* 0x000fc600078e0017 */
[----:B------:R0:W-:Y:S01]  /*7840*/  STG.E.64 [R8.64], R4 ;  /* 0x0000000408007986 */ /* 0x0001e2000c101b24 */
[----:B------:R-:W-:Y:S05]  /*7850*/  BRA `(.L_x_2309) ;  /* 0x00000be000007947 */ /* 0x000fea0003800000 */
.L_x_2320:
[----:B------:R-:W-:Y:S01]  /*7860*/  F2FP.PACK_AB R3, RZ, R4 ;  /* 0x00000004ff03723e */ /* 0x000fe200000000ff */
[----:B------:R-:W-:-:S03]  /*7870*/  IMAD.MOV.U32 R19, RZ, RZ, R23 ;  /* 0x000000ffff137224 */ /* 0x000fc600078e0017 */
[----:B------:R-:W-:-:S05]  /*7880*/  PRMT R3, R3, 0x5410, RZ ;  /* 0x0000541003037816 */ /* 0x000fca00000000ff */
[----:B------:R0:W-:Y:S01]  /*7890*/  STG.E [R8.64], R3 ;  /* 0x0000000308007986 */ /* 0x0001e2000c101924 */
[----:B------:R-:W-:Y:S05]  /*78a0*/  BRA `(.L_x_2309) ;  /* 0x00000b9000007947 */ /* 0x000fea0003800000 */
.L_x_2319:
[----:B------:R-:W-:Y:S02]  /*78b0*/  FMUL.FTZ R4, R4, 1 ;  /* 0x3f80000004047820 */ /* 0x000fe40000410000 */
[----:B------:R-:W-:-:S04]  /*78c0*/  IMAD.MOV.U32 R19, RZ, RZ, R23 ;  /* 0x000000ffff137224 */ /* 0x000fc800078e0017 */
[----:B------:R-:W0:Y:S02]  /*78d0*/  F2F.F64.F32 R4, R4 ;  /* 0x0000000400047310 */ /* 0x000e240000201800 */
[----:B0-----:R0:W-:Y:S01]  /*78e0*/  STG.E.64 [R8.64], R4 ;  /* 0x0000000408007986 */ /* 0x0011e2000c101b24 */
[----:B------:R-:W-:Y:S05]  /*78f0*/  BRA `(.L_x_2309) ;  /* 0x00000b4000007947 */ /* 0x000fea0003800000 */
.L_x_2310:
        /* <DEDUP_REMOVED lines=8> */
[----:B------:R-:W-:Y:S01]  /*7980*/  FSETP.NEU.FTZ.AND P0, PT, R4, RZ, PT ;  /* 0x000000ff0400720b */ /* 0x000fe20003f1d000 */
[----:B------:R-:W-:-:S03]  /*7990*/  IMAD.MOV.U32 R19, RZ, RZ, R23 ;  /* 0x000000ffff137224 */ /* 0x000fc600078e0017 */
[----:B------:R-:W-:-:S05]  /*79a0*/  SEL R3, RZ, 0x1, !P0 ;  /* 0x00000001ff037807 */ /* 0x000fca0004000000 */
[----:B------:R0:W-:Y:S01]  /*79b0*/  STG.E.U8 [R8.64], R3 ;  /* 0x0000000308007986 */ /* 0x0001e2000c101124 */
[----:B------:R-:W-:Y:S05]  /*79c0*/  BRA `(.L_x_2309) ;  /* 0x00000a7000007947 */ /* 0x000fea0003800000 */
.L_x_2323:
[----:B------:R-:W-:Y:S01]  /*79d0*/  FMUL.FTZ R4, R4, 1 ;  /* 0x3f80000004047820 */ /* 0x000fe20000410000 */
[----:B------:R-:W-:Y:S01]  /*79e0*/  CS2R R6, SRZ ;  /* 0x0000000000067805 */ /* 0x000fe2000001ff00 */
[----:B------:R-:W-:-:S04]  /*79f0*/  IMAD.MOV.U32 R19, RZ, RZ, R23 ;  /* 0x000000ffff137224 */ /* 0x000fc800078e0017 */
[----:B------:R-:W0:Y:S02]  /*7a00*/  F2F.F64.F32 R4, R4 ;  /* 0x0000000400047310 */ /* 0x000e240000201800 */
[----:B0-----:R0:W-:Y:S01]  /*7a10*/  STG.E.128 [R8.64], R4 ;  /* 0x0000000408007986 */ /* 0x0011e2000c101d24 */
[----:B------:R-:W-:Y:S05]  /*7a20*/  BRA `(.L_x_2309) ;  /* 0x00000a1000007947 */ /* 0x000fea0003800000 */
.L_x_2322:
        /* <DEDUP_REMOVED lines=20> */
.L_x_2327:
[----:B------:R-:W-:Y:S05]  /*7b70*/  BSYNC B0 ;  /* 0x0000000000007941 */ /* 0x000fea0003800000 */
.L_x_2326:
[----:B------:R-:W-:Y:S01]  /*7b80*/  LOP3.LUT R5, R0, R5, RZ, 0xfc, !PT ;  /* 0x0000000500057212 */ /* 0x000fe200078efcff */
[----:B------:R-:W-:-:S04]  /*7b90*/  IMAD.MOV.U32 R19, RZ, RZ, R23 ;  /* 0x000000ffff137224 */ /* 0x000fc800078e0017 */
[----:B------:R0:W-:Y:S01]  /*7ba0*/  STG.E.U8 [R8.64], R5 ;  /* 0x0000000508007986 */ /* 0x0001e2000c101124 */
[----:B------:R-:W-:Y:S05]  /*7bb0*/  BRA `(.L_x_2309) ;  /* 0x0000088000007947 */ /* 0x000fea0003800000 */
.L_x_2325:
        /* <DEDUP_REMOVED lines=12> */
.L_x_2329:
[----:B------:R-:W-:Y:S01]  /*7c80*/  IMAD.MOV.U32 R0, RZ, RZ, 0x7f ;  /* 0x0000007fff007424 */ /* 0x000fe200078e00ff */
[----:B------:R-:W-:-:S04]  /*7c90*/  ISETP.GT.U32.AND P0, PT, R5, 0x7f800000, PT ;  /* 0x7f8000000500780c */ /* 0x000fc80003f04070 */
[----:B------:R-:W-:-:S04]  /*7ca0*/  SEL R0, R0, 0x7c, P0 ;  /* 0x0000007c00007807 */ /* 0x000fc80000000000 */
.L_x_2330:
[----:B------:R-:W-:Y:S05]  /*7cb0*/  BSYNC B0 ;  /* 0x0000000000007941 */ /* 0x000fea0003800000 */
.L_x_2328:
[----:B------:R-:W-:Y:S01]  /*7cc0*/  LOP3.LUT R4, R4, 0x80000000, RZ, 0xc0, !PT ;  /* 0x8000000004047812 */ /* 0x000fe200078ec0ff */
[----:B------:R-:W-:-:S03]  /*7cd0*/  IMAD.MOV.U32 R19, RZ, RZ, R23 ;  /* 0x000000ffff137224 */ /* 0x000fc600078e0017 */
[----:B------:R-:W-:-:S04]  /*7ce0*/  SHF.R.U32.HI R3, RZ, 0x18, R4 ;  /* 0x00000018ff037819 */ /* 0x000fc80000011604 */
[----:B------:R-:W-:-:S05]  /*7cf0*/  LOP3.LUT R3, R0, R3, RZ, 0xfc, !PT ;  /* 0x0000000300037212 */ /* 0x000fca00078efcff */
[----:B------:R0:W-:Y:S01]  /*7d00*/  STG.E.U8 [R8.64], R3 ;  /* 0x0000000308007986 */ /* 0x0001e2000c101124 */
[----:B------:R-:W-:Y:S05]  /*7d10*/  BRA `(.L_x_2309) ;  /* 0x0000072000007947 */ /* 0x000fea0003800000 */
.L_x_2324:
[----:B------:R-:W-:Y:S01]  /*7d20*/  F2FP.BF16.PACK_AB R4, RZ, R4 ;  /* 0x00000004ff04723e */ /* 0x000fe200000010ff */
[----:B------:R-:W-:-:S04]  /*7d30*/  IMAD.MOV.U32 R19, RZ, RZ, R23 ;  /* 0x000000ffff137224 */ /* 0x000fc800078e0017 */
[----:B------:R0:W-:Y:S01]  /*7d40*/  STG.E.U16 [R8.64], R4 ;  /* 0x0000000408007986 */ /* 0x0001e2000c101524 */
[----:B------:R-:W-:Y:S05]  /*7d50*/  BRA `(.L_x_2309) ;  /* 0x000006e000007947 */ /* 0x000fea0003800000 */
.L_x_2321:
        /* <DEDUP_REMOVED lines=8> */
[----:B------:R-:W0:Y:S01]  /*7de0*/  F2I.FTZ.U32.TRUNC.NTZ R3, R4 ;  /* 0x0000000400037305 */ /* 0x000e22000021f000 */
[----:B------:R-:W-:Y:S01]  /*7df0*/  IMAD.MOV.U32 R19, RZ, RZ, R23 ;  /* 0x000000ffff137224 */ /* 0x000fe200078e0017 */
[----:B0-----:R0:W-:Y:S01]  /*7e00*/  STG.E.U16 [R8.64], R3 ;  /* 0x0000000308007986 */ /* 0x0011e2000c101524 */
[----:B------:R-:W-:Y:S05]  /*7e10*/  BRA `(.L_x_2309) ;  /* 0x0000062000007947 */ /* 0x000fea0003800000 */
.L_x_2333:
        /* <DEDUP_REMOVED lines=16> */
.L_x_2336:
[----:B------:R-:W-:-:S04]  /*7f20*/  LOP3.LUT R4, R4, 0x80000000, RZ, 0xc0, !PT ;  /* 0x8000000004047812 */ /* 0x000fc800078ec0ff */
[----:B------:R-:W-:-:S04]  /*7f30*/  SHF.R.U32.HI R4, RZ, 0x18, R4 ;  /* 0x00000018ff047819 */ /* 0x000fc80000011604 */
[----:B------:R-:W-:-:S04]  /*7f40*/  LOP3.LUT R3, R3, R4, RZ, 0xfc, !PT ;  /* 0x0000000403037212 */ /* 0x000fc800078efcff */
[----:B------:R-:W-:Y:S02]  /*7f50*/  PRMT R0, R3, 0x7610, R0 ;  /* 0x0000761003007816 */ /* 0x000fe40000000000 */
.L_x_2335:
[----:B------:R-:W-:Y:S05]  /*7f60*/  BSYNC B0 ;  /* 0x0000000000007941 */ /* 0x000fea0003800000 */
.L_x_2334:
[----:B------:R0:W-:Y:S01]  /*7f70*/  STG.E.U8 [R8.64], R0 ;  /* 0x0000000008007986 */ /* 0x0001e2000c101124 */
[----:B------:R-:W-:Y:S01]  /*7f80*/  IMAD.MOV.U32 R19, RZ, RZ, R23 ;  /* 0x000000ffff137224 */ /* 0x000fe200078e0017 */
[----:B------:R-:W-:Y:S05]  /*7f90*/  BRA `(.L_x_2309) ;  /* 0x000004a000007947 */ /* 0x000fea0003800000 */
.L_x_2332:
        /* <DEDUP_REMOVED lines=16> */
.L_x_2339:
[----:B------:R-:W-:-:S04]  /*80a0*/  LOP3.LUT R4, R4, 0x80000000, RZ, 0xc0, !PT ;  /* 0x8000000004047812 */ /* 0x000fc800078ec0ff */
[----:B------:R-:W-:-:S04]  /*80b0*/  SHF.R.U32.HI R4, RZ, 0x18, R4 ;  /* 0x00000018ff047819 */ /* 0x000fc80000011604 */
[----:B------:R-:W-:-:S04]  /*80c0*/  LOP3.LUT R3, R3, R4, RZ, 0xfc, !PT ;  /* 0x0000000403037212 */ /* 0x000fc800078efcff */
[----:B------:R-:W-:Y:S02]  /*80d0*/  PRMT R0, R3, 0x7610, R0 ;  /* 0x0000761003007816 */ /* 0x000fe40000000000 */
.L_x_2338:
[----:B------:R-:W-:Y:S05]  /*80e0*/  BSYNC B0 ;  /* 0x0000000000007941 */ /* 0x000fea0003800000 */
.L_x_2337:
[----:B------:R0:W-:Y:S01]  /*80f0*/  STG.E.U8 [R8.64], R0 ;  /* 0x0000000008007986 */ /* 0x0001e2000c101124 */
[----:B------:R-:W-:Y:S01]  /*8100*/  IMAD.MOV.U32 R19, RZ, RZ, R23 ;  /* 0x000000ffff137224 */ /* 0x000fe200078e0017 */
[----:B------:R-:W-:Y:S05]  /*8110*/  BRA `(.L_x_2309) ;  /* 0x0000032000007947 */ /* 0x000fea0003800000 */
.L_x_2331:
[----:B------:R-:W-:-:S13]  /*8120*/  ISETP.NE.AND P0, PT, R0, 0x1c, PT ;  /* 0x0000001c0000780c */ /* 0x000fda0003f05270 */
[----:B------:R-:W-:Y:S05]  /*8130*/  @!P0 BRA `(.L_x_2340) ;  /* 0x000002d000008947 */ /* 0x000fea0003800000 */
[----:B------:R-:W-:-:S13]  /*8140*/  ISETP.NE.AND P0, PT, R0, 0x1d, PT ;  /* 0x0000001d0000780c */ /* 0x000fda0003f05270 */
[----:B------:R-:W-:Y:S05]  /*8150*/  @!P0 BRA `(.L_x_2341) ;  /* 0x0000027000008947 */ /* 0x000fea0003800000 */
[----:B------:R-:W-:-:S13]  /*8160*/  ISETP.NE.AND P0, PT, R0, 0x2c, PT ;  /* 0x0000002c0000780c */ /* 0x000fda0003f05270 */
[----:B------:R-:W-:Y:S05]  /*8170*/  @P0 BRA `(.L_x_2314) ;  /* 0x0000010000000947 */ /* 0x000fea0003800000 */
[----:B------:R-:W-:Y:S01]  /*8180*/  SHF.R.U32.HI R5, RZ, 0x17, R4 ;  /* 0x00000017ff057819 */ /* 0x000fe20000011604 */
[----:B------:R-:W-:Y:S01]  /*8190*/  IMAD.MOV.U32 R19, RZ, RZ, R23 ;  /* 0x000000ffff137224 */ /* 0x000fe200078e0017 */
        /* <DEDUP_REMOVED lines=14> */
.L_x_2314:
        /* <DEDUP_REMOVED lines=21> */
.L_x_2341:
[----:B------:R-:W0:Y:S01]  /*83d0*/  F2I.U64.TRUNC R4, R4 ;  /* 0x0000000400047311 */ /* 0x000e22000020d800 */
[----:B------:R-:W-:Y:S01]  /*83e0*/  IMAD.MOV.U32 R19, RZ, RZ, R23 ;  /* 0x000000ffff137224 */ /* 0x000fe200078e0017 */
[----:B0-----:R0:W-:Y:S01]  /*83f0*/  STG.E.64 [R8.64], R4 ;  /* 0x0000000408007986 */ /* 0x0011e2000c101b24 */
[----:B------:R-:W-:Y:S05]  /*8400*/  BRA `(.L_x_2309) ;  /* 0x0000003000007947 */ /* 0x000fea0003800000 */
.L_x_2340:
[----:B------:R-:W0:Y:S01]  /*8410*/  F2I.FTZ.U32.TRUNC.NTZ R3, R4 ;  /* 0x0000000400037305 */ /* 0x000e22000021f000 */
[----:B------:R-:W-:Y:S01]  /*8420*/  IMAD.MOV.U32 R19, RZ, RZ, R23 ;  /* 0x000000ffff137224 */ /* 0x000fe200078e0017 */
[----:B0-----:R0:W-:Y:S06]  /*8430*/  STG.E [R8.64], R3 ;  /* 0x0000000308007986 */ /* 0x0011ec000c101924 */
.L_x_2309:
[----:B0-----:R-:W-:Y:S05]  /*8440*/  BSYNC B6 ;  /* 0x0000000000067941 */ /* 0x001fea0003800000 */
.L_x_2308:
        /* <DEDUP_REMOVED lines=22> */
.L_x_2347:
[----:B------:R-:W0:Y:S02]  /*85b0*/  F2I.S64.TRUNC R24, R24 ;  /* 0x0000001800187311 */ /* 0x000e24000020d900 */
[----:B0-----:R-:W-:-:S05]  /*85c0*/  IMAD.MOV.U32 R3, RZ, RZ, R24 ;  /* 0x000000ffff037224 */ /* 0x001fca00078e0018 */
[----:B------:R0:W-:Y:S01]  /*85d0*/  STG.E.U8 [R8.64], R3 ;  /* 0x0000000308007986 */ /* 0x0001e2000c101124 */
[----:B------:R-:W-:Y:S05]  /*85e0*/  BRA `(.L_x_2349) ;  /* 0x00000d3000007947 */ /* 0x000fea0003800000 */
.L_x_2346:
        /* <DEDUP_REMOVED lines=9> */
.L_x_2351:
[----:B------:R-:W0:Y:S02]  /*8680*/  F2I.FTZ.TRUNC.NTZ R3, R24 ;  /* 0x0000001800037305 */ /* 0x000e24000021f100 */
[----:B0-----:R0:W-:Y:S01]  /*8690*/  STG.E [R8.64], R3 ;  /* 0x0000000308007986 */ /* 0x0011e2000c101924 */
[----:B------:R-:W-:Y:S05]  /*86a0*/  BRA `(.L_x_2349) ;  /* 0x00000c7000007947 */ /* 0x000fea0003800000 */
.L_x_2350:
[----:B------:R-:W0:Y:S02]  /*86b0*/  F2I.FTZ.TRUNC.NTZ R3, R24 ;  /* 0x0000001800037305 */ /* 0x000e24000021f100 */
[----:B0-----:R0:W-:Y:S01]  /*86c0*/  STG.E.U16 [R8.64], R3 ;  /* 0x0000000308007986 */ /* 0x0011e2000c101524 */
[----:B------:R-:W-:Y:S05]  /*86d0*/  BRA `(.L_x_2349) ;  /* 0x00000c4000007947 */ /* 0x000fea0003800000 */
.L_x_2345:
        /* <DEDUP_REMOVED lines=8> */
.L_x_2353:
[----:B------:R-:W-:-:S05]  /*8760*/  F2FP.PACK_AB R24, RZ, R24 ;  /* 0x00000018ff18723e */ /* 0x000fca00000000ff */
[----:B------:R0:W-:Y:S01]  /*8770*/  STG.E.U16 [R8.64], R24 ;  /* 0x0000001808007986 */ /* 0x0001e2000c101524 */
[----:B------:R-:W-:Y:S05]  /*8780*/  BRA `(.L_x_2349) ;  /* 0x00000b9000007947 */ /* 0x000fea0003800000 */
.L_x_2352:
        /* <DEDUP_REMOVED lines=9> */
.L_x_2355:
[----:B------:R-:W-:-:S04]  /*8820*/  F2FP.PACK_AB R3, RZ, R24 ;  /* 0x00000018ff03723e */ /* 0x000fc800000000ff */
[----:B------:R-:W-:-:S05]  /*8830*/  PRMT R3, R3, 0x5410, RZ ;  /* 0x0000541003037816 */ /* 0x000fca00000000ff */
[----:B------:R0:W-:Y:S01]  /*8840*/  STG.E [R8.64], R3 ;  /* 0x0000000308007986 */ /* 0x0001e2000c101924 */
[----:B------:R-:W-:Y:S05]  /*8850*/  BRA `(.L_x_2349) ;  /* 0x00000ac000007947 */ /* 0x000fea0003800000 */
.L_x_2354:
[----:B------:R-:W-:-:S06]  /*8860*/  FMUL.FTZ R4, R24, 1 ;  /* 0x3f80000018047820 */ /* 0x000fcc0000410000 */
[----:B------:R-:W0:Y:S02]  /*8870*/  F2F.F64.F32 R4, R4 ;  /* 0x0000000400047310 */ /* 0x000e240000201800 */
[----:B0-----:R0:W-:Y:S01]  /*8880*/  STG.E.64 [R8.64], R4 ;  /* 0x0000000408007986 */ /* 0x0011e2000c101b24 */
[----:B------:R-:W-:Y:S05]  /*8890*/  BRA `(.L_x_2349) ;  /* 0x00000a8000007947 */ /* 0x000fea0003800000 */
.L_x_2344:
        /* <DEDUP_REMOVED lines=12> */
.L_x_2358:
[----:B------:R-:W-:Y:S01]  /*8960*/  FMUL.FTZ R4, R24, 1 ;  /* 0x3f80000018047820 */ /* 0x000fe20000410000 */
[----:B------:R-:W-:-:S05]  /*8970*/  CS2R R6, SRZ ;  /* 0x0000000000067805 */ /* 0x000fca000001ff00 */
[----:B------:R-:W0:Y:S02]  /*8980*/  F2F.F64.F32 R4, R4 ;  /* 0x0000000400047310 */ /* 0x000e240000201800 */
[----:B0-----:R0:W-:Y:S01]  /*8990*/  STG.E.128 [R8.64], R4 ;  /* 0x0000000408007986 */ /* 0x0011e2000c101d24 */
[----:B------:R-:W-:Y:S05]  /*89a0*/  BRA `(.L_x_2349) ;  /* 0x0000097000007947 */ /* 0x000fea0003800000 */
.L_x_2357:
        /* <DEDUP_REMOVED lines=20> */
.L_x_2362:
[----:B------:R-:W-:Y:S05]  /*8af0*/  BSYNC B0 ;  /* 0x0000000000007941 */ /* 0x000fea0003800000 */
.L_x_2361:
[----:B------:R-:W-:-:S05]  /*8b00*/  LOP3.LUT R5, R0, R5, RZ, 0xfc, !PT ;  /* 0x0000000500057212 */ /* 0x000fca00078efcff */
[----:B------:R0:W-:Y:S01]  /*8b10*/  STG.E.U8 [R8.64], R5 ;  /* 0x0000000508007986 */ /* 0x0001e2000c101124 */
[----:B------:R-:W-:Y:S05]  /*8b20*/  BRA `(.L_x_2349) ;  /* 0x000007f000007947 */ /* 0x000fea0003800000 */
.L_x_2360:
        /* <DEDUP_REMOVED lines=12> */
.L_x_2364:
[----:B------:R-:W-:Y:S01]  /*8bf0*/  IMAD.MOV.U32 R0, RZ, RZ, 0x7f ;  /* 0x0000007fff007424 */ /* 0x000fe200078e00ff */
[----:B------:R-:W-:-:S04]  /*8c00*/  ISETP.GT.U32.AND P0, PT, R4, 0x7f800000, PT ;  /* 0x7f8000000400780c */ /* 0x000fc80003f04070 */
[----:B------:R-:W-:-:S04]  /*8c10*/  SEL R0, R0, 0x7c, P0 ;  /* 0x0000007c00007807 */ /* 0x000fc80000000000 */
.L_x_2365:
[----:B------:R-:W-:Y:S05]  /*8c20*/  BSYNC B0 ;  /* 0x0000000000007941 */ /* 0x000fea0003800000 */
.L_x_2363:
[----:B------:R-:W-:-:S04]  /*8c30*/  LOP3.LUT R24, R24, 0x80000000, RZ, 0xc0, !PT ;  /* 0x8000000018187812 */ /* 0x000fc800078ec0ff */
[----:B------:R-:W-:-:S04]  /*8c40*/  SHF.R.U32.HI R3, RZ, 0x18, R24 ;  /* 0x00000018ff037819 */ /* 0x000fc80000011618 */
[----:B------:R-:W-:-:S05]  /*8c50*/  LOP3.LUT R3, R0, R3, RZ, 0xfc, !PT ;  /* 0x0000000300037212 */ /* 0x000fca00078efcff */
[----:B------:R0:W-:Y:S01]  /*8c60*/  STG.E.U8 [R8.64], R3 ;  /* 0x0000000308007986 */ /* 0x0001e2000c101124 */
[----:B------:R-:W-:Y:S05]  /*8c70*/  BRA `(.L_x_2349) ;  /* 0x000006a000007947 */ /* 0x000fea0003800000 */
.L_x_2359:
[----:B------:R-:W-:-:S05]  /*8c80*/  F2FP.BF16.PACK_AB R24, RZ, R24 ;  /* 0x00000018ff18723e */ /* 0x000fca00000010ff */
[----:B------:R0:W-:Y:S01]  /*8c90*/  STG.E.U16 [R8.64], R24 ;  /* 0x0000001808007986 */ /* 0x0001e2000c101524 */
[----:B------:R-:W-:Y:S05]  /*8ca0*/  BRA `(.L_x_2349) ;  /* 0x0000067000007947 */ /* 0x000fea0003800000 */
.L_x_2356:
        /* <DEDUP_REMOVED lines=11> */
.L_x_2368:
        /* <DEDUP_REMOVED lines=16> */
.L_x_2371:
[----:B------:R-:W-:-:S04]  /*8e60*/  LOP3.LUT R24, R24, 0x80000000, RZ, 0xc0, !PT ;  /* 0x8000000018187812 */ /* 0x000fc800078ec0ff */
[----:B------:R-:W-:-:S04]  /*8e70*/  SHF.R.U32.HI R3, RZ, 0x18, R24 ;  /* 0x00000018ff037819 */ /* 0x000fc80000011618 */
[----:B------:R-:W-:-:S04]  /*8e80*/  LOP3.LUT R0, R0, R3, RZ, 0xfc, !PT ;  /* 0x0000000300007212 */ /* 0x000fc800078efcff */
[----:B------:R-:W-:Y:S02]  /*8e90*/  PRMT R4, R0, 0x7610, R4 ;  /* 0x0000761000047816 */ /* 0x000fe40000000004 */
.L_x_2370:
[----:B------:R-:W-:Y:S05]  /*8ea0*/  BSYNC B0 ;  /* 0x0000000000007941 */ /* 0x000fea0003800000 */
.L_x_2369:
[----:B------:R0:W-:Y:S01]  /*8eb0*/  STG.E.U8 [R8.64], R4 ;  /* 0x0000000408007986 */ /* 0x0001e2000c101124 */
[----:B------:R-:W-:Y:S05]  /*8ec0*/  BRA `(.L_x_2349) ;  /* 0x0000045000007947 */ /* 0x000fea0003800000 */
.L_x_2367:
        /* <DEDUP_REMOVED lines=16> */
.L_x_2374:
[----:B------:R-:W-:-:S04]  /*8fd0*/  LOP3.LUT R24, R24, 0x80000000, RZ, 0xc0, !PT ;  /* 0x8000000018187812 */ /* 0x000fc800078ec0ff */
[----:B------:R-:W-:-:S04]  /*8fe0*/  SHF.R.U32.HI R3, RZ, 0x18, R24 ;  /* 0x00000018ff037819 */ /* 0x000fc80000011618 */
[----:B------:R-:W-:-:S04]  /*8ff0*/  LOP3.LUT R0, R0, R3, RZ, 0xfc, !PT ;  /* 0x0000000300007212 */ /* 0x000fc800078efcff */
[----:B------:R-:W-:Y:S02]  /*9000*/  PRMT R4, R0, 0x7610, R4 ;  /* 0x0000761000047816 */ /* 0x000fe40000000004 */
.L_x_2373:
[----:B------:R-:W-:Y:S05]  /*9010*/  BSYNC B0 ;  /* 0x0000000000007941 */ /* 0x000fea0003800000 */
.L_x_2372:
[----:B------:R0:W-:Y:S01]  /*9020*/  STG.E.U8 [R8.64], R4 ;  /* 0x0000000408007986 */ /* 0x0001e2000c101124 */
[----:B------:R-:W-:Y:S05]  /*9030*/  BRA `(.L_x_2349) ;  /* 0x000002e000007947 */ /* 0x000fea0003800000 */
.L_x_2366:
        /* <DEDUP_REMOVED lines=21> */
.L_x_2348:
        /* <DEDUP_REMOVED lines=20> */
.L_x_2376:
[----:B------:R-:W0:Y:S02]  /*92d0*/  F2I.U64.TRUNC R24, R24 ;  /* 0x0000001800187311 */ /* 0x000e24000020d800 */
[----:B0-----:R0:W-:Y:S01]  /*92e0*/  STG.E.64 [R8.64], R24 ;  /* 0x0000001808007986 */ /* 0x0011e2000c101b24 */
[----:B------:R-:W-:Y:S05]  /*92f0*/  BRA `(.L_x_2349) ;  /* 0x0000002000007947 */ /* 0x000fea0003800000 */
.L_x_2375:
[----:B------:R-:W0:Y:S02]  /*9300*/  F2I.FTZ.U32.TRUNC.NTZ R3, R24 ;  /* 0x0000001800037305 */ /* 0x000e24000021f000 */
[----:B0-----:R0:W-:Y:S02]  /*9310*/  STG.E [R8.64], R3 ;  /* 0x0000000308007986 */ /* 0x0011e4000c101924 */
.L_x_2349:
[----:B------:R-:W-:-:S04]  /*9320*/  IADD3 R19, R19, 0x80, RZ ;  /* 0x0000008013137810 */ /* 0x000fc80007ffe0ff */
[----:B------:R-:W-:-:S13]  /*9330*/  ISETP.GE.AND P0, PT, R19, R16, PT ;  /* 0x000000101300720c */ /* 0x000fda0003f06270 */
[----:B------:R-:W-:Y:S05]  /*9340*/  @P0 BRA `(.L_x_2343) ;  /* 0x00000eb000000947 */ /* 0x000fea0003800000 */
[----:B------:R-:W-:Y:S01]  /*9350*/  IMAD R0, R2, 0x200, R19 ;  /* 0x0000020002007824 */ /* 0x000fe200078e0213 */
[----:B0-----:R-:W-:-:S03]  /*9360*/  PRMT R3, R17, 0x9910, RZ ;  /* 0x0000991011037816 */ /* 0x001fc600000000ff */
        /* <DEDUP_REMOVED lines=17> */
.L_x_2380:
[----:B------:R-:W0:Y:S02]  /*9480*/  F2I.S64.TRUNC R22, R22 ;  /* 0x0000001600167311 */ /* 0x000e24000020d900 */
[----:B0-----:R-:W-:-:S05]  /*9490*/  IMAD.MOV.U32 R3, RZ, RZ, R22 ;  /* 0x000000ffff037224 */ /* 0x001fca00078e0016 */
[----:B------:R0:W-:Y:S01]  /*94a0*/  STG.E.U8 [R8.64], R3 ;  /* 0x0000000308007986 */ /* 0x0001e2000c101124 */
[----:B------:R-:W-:Y:S05]  /*94b0*/  BRA `(.L_x_2382) ;  /* 0x00000d3000007947 */ /* 0x000fea0003800000 */
.L_x_2379:
        /* <DEDUP_REMOVED lines=9> */
.L_x_2384:
[----:B------:R-:W0:Y:S02]  /*9550*/  F2I.FTZ.TRUNC.NTZ R3, R22 ;  /* 0x0000001600037305 */ /* 0x000e24000021f100 */
[----:B0-----:R0:W-:Y:S01]  /*9560*/  STG.E [R8.64], R3 ;  /* 0x0000000308007986 */ /* 0x0011e2000c101924 */
[----:B------:R-:W-:Y:S05]  /*9570*/  BRA `(.L_x_2382) ;  /* 0x00000c7000007947 */ /* 0x000fea0003800000 */
.L_x_2383:
[----:B------:R-:W0:Y:S02]  /*9580*/  F2I.FTZ.TRUNC.NTZ R3, R22 ;  /* 0x0000001600037305 */ /* 0x000e24000021f100 */
[----:B0-----:R0:W-:Y:S01]  /*9590*/  STG.E.U16 [R8.64], R3 ;  /* 0x0000000308007986 */ /* 0x0011e2000c101524 */
[----:B------:R-:W-:Y:S05]  /*95a0*/  BRA `(.L_x_2382) ;  /* 0x00000c4000007947 */ /* 0x000fea0003800000 */
.L_x_2378:
        /* <DEDUP_REMOVED lines=8> */
.L_x_2386:
[----:B------:R-:W-:-:S05]  /*9630*/  F2FP.PACK_AB R22, RZ, R22 ;  /* 0x00000016ff16723e */ /* 0x000fca00000000ff */
[----:B------:R0:W-:Y:S01]  /*9640*/  STG.E.U16 [R8.64], R22 ;  /* 0x0000001608007986 */ /* 0x0001e2000c101524 */
[----:B------:R-:W-:Y:S05]  /*9650*/  BRA `(.L_x_2382) ;  /* 0x00000b9000007947 */ /* 0x000fea0003800000 */
.L_x_2385:
        /* <DEDUP_REMOVED lines=9> */
.L_x_2388:
[----:B------:R-:W-:-:S04]  /*96f0*/  F2FP.PACK_AB R3, RZ, R22 ;  /* 0x00000016ff03723e */ /* 0x000fc800000000ff */
[----:B------:R-:W-:-:S05]  /*9700*/  PRMT R3, R3, 0x5410, RZ ;  /* 0x0000541003037816 */ /* 0x000fca00000000ff */
[----:B------:R0:W-:Y:S01]  /*9710*/  STG.E [R8.64], R3 ;  /* 0x0000000308007986 */ /* 0x0001e2000c101924 */
[----:B------:R-:W-:Y:S05]  /*9720*/  BRA `(.L_x_2382) ;  /* 0x00000ac000007947 */ /* 0x000fea0003800000 */
.L_x_2387:
[----:B------:R-:W-:-:S06]  /*9730*/  FMUL.FTZ R4, R22, 1 ;  /* 0x3f80000016047820 */ /* 0x000fcc0000410000 */
[----:B------:R-:W0:Y:S02]  /*9740*/  F2F.F64.F32 R4, R4 ;  /* 0x0000000400047310 */ /* 0x000e240000201800 */
[----:B0-----:R0:W-:Y:S01]  /*9750*/  STG.E.64 [R8.64], R4 ;  /* 0x0000000408007986 */ /* 0x0011e2000c101b24 */
[----:B------:R-:W-:Y:S05]  /*9760*/  BRA `(.L_x_2382) ;  /* 0x00000a8000007947 */ /* 0x000fea0003800000 */
.L_x_2377:
        /* <DEDUP_REMOVED lines=12> */
.L_x_2391:
[----:B------:R-:W-:Y:S01]  /*9830*/  FMUL.FTZ R4, R22, 1 ;  /* 0x3f80000016047820 */ /* 0x000fe20000410000 */
[----:B------:R-:W-:-:S05]  /*9840*/  CS2R R6, SRZ ;  /* 0x0000000000067805 */ /* 0x000fca000001ff00 */
[----:B------:R-:W0:Y:S02]  /*9850*/  F2F.F64.F32 R4, R4 ;  /* 0x0000000400047310 */ /* 0x000e240000201800 */
[----:B0-----:R0:W-:Y:S01]  /*9860*/  STG.E.128 [R8.64], R4 ;  /* 0x0000000408007986 */ /* 0x0011e2000c101d24 */
[----:B------:R-:W-:Y:S05]  /*9870*/  BRA `(.L_x_2382) ;  /* 0x0000097000007947 */ /* 0x000fea0003800000 */
.L_x_2390:
        /* <DEDUP_REMOVED lines=20> */
.L_x_2395:
[----:B------:R-:W-:Y:S05]  /*99c0*/  BSYNC B0 ;  /* 0x0000000000007941 */ /* 0x000fea0003800000 */
.L_x_2394:
[----:B------:R-:W-:-:S05]  /*99d0*/  LOP3.LUT R5, R0, R5, RZ, 0xfc, !PT ;  /* 0x0000000500057212 */ /* 0x000fca00078efcff */
[----:B------:R0:W-:Y:S01]  /*99e0*/  STG.E.U8 [R8.64], R5 ;  /* 0x0000000508007986 */ /* 0x0001e2000c101124 */
[----:B------:R-:W-:Y:S05]  /*99f0*/  BRA `(.L_x_2382) ;  /* 0x000007f000007947 */ /* 0x000fea0003800000 */
.L_x_2393:
        /* <DEDUP_REMOVED lines=12> */
.L_x_2397:
[----:B------:R-:W-:Y:S01]  /*9ac0*/  IMAD.MOV.U32 R0, RZ, RZ, 0x7f ;  /* 0x0000007fff007424 */ /* 0x000fe200078e00ff */
[----:B------:R-:W-:-:S04]  /*9ad0*/  ISETP.GT.U32.AND P0, PT, R4, 0x7f800000, PT ;  /* 0x7f8000000400780c */ /* 0x000fc80003f04070 */
[----:B------:R-:W-:-:S04]  /*9ae0*/  SEL R0, R0, 0x7c, P0 ;  /* 0x0000007c00007807 */ /* 0x000fc80000000000 */
.L_x_2398:
[----:B------:R-:W-:Y:S05]  /*9af0*/  BSYNC B0 ;  /* 0x0000000000007941 */ /* 0x000fea0003800000 */
.L_x_2396:
[----:B------:R-:W-:-:S04]  /*9b00*/  LOP3.LUT R22, R22, 0x80000000, RZ, 0xc0, !PT ;  /* 0x8000000016167812 */ /* 0x000fc800078ec0ff */
[----:B------:R-:W-:-:S04]  /*9b10*/  SHF.R.U32.HI R3, RZ, 0x18, R22 ;  /* 0x00000018ff037819 */ /* 0x000fc80000011616 */
[----:B------:R-:W-:-:S05]  /*9b20*/  LOP3.LUT R3, R0, R3, RZ, 0xfc, !PT ;  /* 0x0000000300037212 */ /* 0x000fca00078efcff */
[----:B------:R0:W-:Y:S01]  /*9b30*/  STG.E.U8 [R8.64], R3 ;  /* 0x0000000308007986 */ /* 0x0001e2000c101124 */
[----:B------:R-:W-:Y:S05]  /*9b40*/  BRA `(.L_x_2382) ;  /* 0x000006a000007947 */ /* 0x000fea0003800000 */
.L_x_2392:
[----:B------:R-:W-:-:S05]  /*9b50*/  F2FP.BF16.PACK_AB R22, RZ, R22 ;  /* 0x00000016ff16723e */ /* 0x000fca00000010ff */
[----:B------:R0:W-:Y:S01]  /*9b60*/  STG.E.U16 [R8.64], R22 ;  /* 0x0000001608007986 */ /* 0x0001e2000c101524 */
[----:B------:R-:W-:Y:S05]  /*9b70*/  BRA `(.L_x_2382) ;  /* 0x0000067000007947 */ /* 0x000fea0003800000 */
.L_x_2389:
        /* <DEDUP_REMOVED lines=11> */
.L_x_2401:
        /* <DEDUP_REMOVED lines=16> */
.L_x_2404:
[----:B------:R-:W-:-:S04]  /*9d30*/  LOP3.LUT R22, R22, 0x80000000, RZ, 0xc0, !PT ;  /* 0x8000000016167812 */ /* 0x000fc800078ec0ff */
[----:B------:R-:W-:-:S04]  /*9d40*/  SHF.R.U32.HI R3, RZ, 0x18, R22 ;  /* 0x00000018ff037819 */ /* 0x000fc80000011616 */
[----:B------:R-:W-:-:S04]  /*9d50*/  LOP3.LUT R0, R0, R3, RZ, 0xfc, !PT ;  /* 0x0000000300007212 */ /* 0x000fc800078efcff */
[----:B------:R-:W-:Y:S02]  /*9d60*/  PRMT R4, R0, 0x7610, R4 ;  /* 0x0000761000047816 */ /* 0x000fe40000000004 */
.L_x_2403:
[----:B------:R-:W-:Y:S05]  /*9d70*/  BSYNC B0 ;  /* 0x0000000000007941 */ /* 0x000fea0003800000 */
.L_x_2402:
[----:B------:R0:W-:Y:S01]  /*9d80*/  STG.E.U8 [R8.64], R4 ;  /* 0x0000000408007986 */ /* 0x0001e2000c101124 */
[----:B------:R-:W-:Y:S05]  /*9d90*/  BRA `(.L_x_2382) ;  /* 0x0000045000007947 */ /* 0x000fea0003800000 */
.L_x_2400:
        /* <DEDUP_REMOVED lines=16> */
.L_x_2407:
[----:B------:R-:W-:-:S04]  /*9ea0*/  LOP3.LUT R22, R22, 0x80000000, RZ, 0xc0, !PT ;  /* 0x8000000016167812 */ /* 0x000fc800078ec0ff */
[----:B------:R-:W-:-:S04]  /*9eb0*/  SHF.R.U32.HI R3, RZ, 0x18, R22 ;  /* 0x00000018ff037819 */ /* 0x000fc80000011616 */
[----:B------:R-:W-:-:S04]  /*9ec0*/  LOP3.LUT R0, R0, R3, RZ, 0xfc, !PT ;  /* 0x0000000300007212 */ /* 0x000fc800078efcff */
[----:B------:R-:W-:Y:S02]  /*9ed0*/  PRMT R4, R0, 0x7610, R4 ;  /* 0x0000761000047816 */ /* 0x000fe40000000004 */
.L_x_2406:
[----:B------:R-:W-:Y:S05]  /*9ee0*/  BSYNC B0 ;  /* 0x0000000000007941 */ /* 0x000fea0003800000 */
.L_x_2405:
[----:B------:R0:W-:Y:S01]  /*9ef0*/  STG.E.U8 [R8.64], R4 ;  /* 0x0000000408007986 */ /* 0x0001e2000c101124 */
[----:B------:R-:W-:Y:S05]  /*9f00*/  BRA `(.L_x_2382) ;  /* 0x000002e000007947 */ /* 0x000fea0003800000 */
.L_x_2399:
        /* <DEDUP_REMOVED lines=21> */
.L_x_2381:
        /* <DEDUP_REMOVED lines=20> */
.L_x_2409:
[----:B------:R-:W0:Y:S02]  /*a1a0*/  F2I.U64.TRUNC R22, R22 ;  /* 0x0000001600167311 */ /* 0x000e24000020d800 */
[----:B0-----:R0:W-:Y:S01]  /*a1b0*/  STG.E.64 [R8.64], R22 ;  /* 0x0000001608007986 */ /* 0x0011e2000c101b24 */
[----:B------:R-:W-:Y:S05]  /*a1c0*/  BRA `(.L_x_2382) ;  /* 0x0000002000007947 */ /* 0x000fea0003800000 */
.L_x_2408:
[----:B------:R-:W0:Y:S02]  /*a1d0*/  F2I.FTZ.U32.TRUNC.NTZ R3, R22 ;  /* 0x0000001600037305 */ /* 0x000e24000021f000 */
[----:B0-----:R0:W-:Y:S02]  /*a1e0*/  STG.E [R8.64], R3 ;  /* 0x0000000308007986 */ /* 0x0011e4000c101924 */
.L_x_2382:
[----:B------:R-:W-:Y:S02]  /*a1f0*/  IADD3 R19, R19, 0x80, RZ ;  /* 0x0000008013137810 */ /* 0x000fe40007ffe0ff */
.L_x_2343:
[----:B------:R-:W-:Y:S05]  /*a200*/  BSYNC B6 ;  /* 0x0000000000067941 */ /* 0x000fea0003800000 */
.L_x_2342:
[----:B------:R-:W-:-:S13]  /*a210*/  ISETP.GE.AND P0, PT, R19, R16, PT ;  /* 0x000000101300720c */ /* 0x000fda0003f06270 */
[----:B------:R-:W-:Y:S05]  /*a220*/  @P0 EXIT ;  /* 0x000000000000094d */ /* 0x000fea0003800000 */
[----:B------:R-:W-:Y:S01]  /*a230*/  PRMT R0, R17, 0x9910, RZ ;  /* 0x0000991011007816 */ /* 0x000fe200000000ff */
[----:B------:R-:W-:-:S03]  /*a240*/  IMAD R2, R2, 0x200, R19 ;  /* 0x0000020002027824 */ /* 0x000fc600078e0213 */
[----:B------:R-:W-:Y:S01]  /*a250*/  ISETP.GT.AND P1, PT, R0, 0x9, PT ;  /* 0x000000090000780c */ /* 0x000fe20003f24270 */
[----:B------:R-:W-:-:S05]  /*a260*/  IMAD R2, R2, c[0x0][0x1a4], RZ ;  /* 0x0000690002027a24 */ /* 0x000fca00078e02ff */
[----:B------:R-:W-:-:S05]  /*a270*/  IADD3 R2, P0, R2, c[0x0][0x178], RZ ;  /* 0x00005e0002027a10 */ /* 0x000fca0007f1e0ff */
[----:B0-----:R-:W-:Y:S02]  /*a280*/  IMAD.X R3, RZ, RZ, c[0x0][0x17c], P0 ;  /* 0x00005f00ff037624 */ /* 0x001fe400000e06ff */
        /* <DEDUP_REMOVED lines=12> */
.L_x_2413:
[----:B------:R-:W0:Y:S02]  /*a350*/  F2I.S64.TRUNC R18, R18 ;  /* 0x0000001200127311 */ /* 0x000e24000020d900 */
[----:B0-----:R-:W-:-:S05]  /*a360*/  IMAD.MOV.U32 R5, RZ, RZ, R18 ;  /* 0x000000ffff057224 */ /* 0x001fca00078e0012 */
[----:B------:R-:W-:Y:S01]  /*a370*/  STG.E.U8 [R2.64], R5 ;  /* 0x0000000502007986 */ /* 0x000fe2000c101124 */
[----:B------:R-:W-:Y:S05]  /*a380*/  EXIT ;  /* 0x000000000000794d */ /* 0x000fea0003800000 */
.L_x_2412:
        /* <DEDUP_REMOVED lines=9> */
.L_x_2416:
[----:B------:R-:W0:Y:S02]  /*a420*/  F2I.FTZ.TRUNC.NTZ R5, R18 ;  /* 0x0000001200057305 */ /* 0x000e24000021f100 */
[----:B0-----:R-:W-:Y:S01]  /*a430*/  STG.E [R2.64], R5 ;  /* 0x0000000502007986 */ /* 0x001fe2000c101924 */
[----:B------:R-:W-:Y:S05]  /*a440*/  EXIT ;  /* 0x000000000000794d */ /* 0x000fea0003800000 */
.L_x_2415:
[----:B------:R-:W0:Y:S02]  /*a450*/  F2I.FTZ.TRUNC.NTZ R5, R18 ;  /* 0x0000001200057305 */ /* 0x000e24000021f100 */
[----:B0-----:R-:W-:Y:S01]  /*a460*/  STG.E.U16 [R2.64], R5 ;  /* 0x0000000502007986 */ /* 0x001fe2000c101524 */
[----:B------:R-:W-:Y:S05]  /*a470*/  EXIT ;  /* 0x000000000000794d */ /* 0x000fea0003800000 */
.L_x_2411:
        /* <DEDUP_REMOVED lines=8> */
.L_x_2418:
[----:B------:R-:W-:-:S05]  /*a500*/  F2FP.PACK_AB R18, RZ, R18 ;  /* 0x00000012ff12723e */ /* 0x000fca00000000ff */
[----:B------:R-:W-:Y:S01]  /*a510*/  STG.E.U16 [R2.64], R18 ;  /* 0x0000001202007986 */ /* 0x000fe2000c101524 */
[----:B------:R-:W-:Y:S05]  /*a520*/  EXIT ;  /* 0x000000000000794d */ /* 0x000fea0003800000 */
.L_x_2417:
        /* <DEDUP_REMOVED lines=9> */
.L_x_2420:
[----:B------:R-:W-:-:S04]  /*a5c0*/  F2FP.PACK_AB R5, RZ, R18 ;  /* 0x00000012ff05723e */ /* 0x000fc800000000ff */
[----:B------:R-:W-:-:S05]  /*a5d0*/  PRMT R5, R5, 0x5410, RZ ;  /* 0x0000541005057816 */ /* 0x000fca00000000ff */
[----:B------:R-:W-:Y:S01]  /*a5e0*/  STG.E [R2.64], R5 ;  /* 0x0000000502007986 */ /* 0x000fe2000c101924 */
[----:B------:R-:W-:Y:S05]  /*a5f0*/  EXIT ;  /* 0x000000000000794d */ /* 0x000fea0003800000 */
.L_x_2419:
[----:B------:R-:W-:-:S06]  /*a600*/  FMUL.FTZ R4, R18, 1 ;  /* 0x3f80000012047820 */ /* 0x000fcc0000410000 */
[----:B------:R-:W0:Y:S02]  /*a610*/  F2F.F64.F32 R4, R4 ;  /* 0x0000000400047310 */ /* 0x000e240000201800 */
[----:B0-----:R-:W-:Y:S01]  /*a620*/  STG.E.64 [R2.64], R4 ;  /* 0x0000000402007986 */ /* 0x001fe2000c101b24 */
[----:B------:R-:W-:Y:S05]  /*a630*/  EXIT ;  /* 0x000000000000794d */ /* 0x000fea0003800000 */
.L_x_2410:
        /* <DEDUP_REMOVED lines=12> */
.L_x_2423:
[----:B------:R-:W-:Y:S01]  /*a700*/  FMUL.FTZ R4, R18, 1 ;  /* 0x3f80000012047820 */ /* 0x000fe20000410000 */
[----:B------:R-:W-:-:S05]  /*a710*/  CS2R R6, SRZ ;  /* 0x0000000000067805 */ /* 0x000fca000001ff00 */
[----:B------:R-:W0:Y:S02]  /*a720*/  F2F.F64.F32 R4, R4 ;  /* 0x0000000400047310 */ /* 0x000e240000201800 */
[----:B0-----:R-:W-:Y:S01]  /*a730*/  STG.E.128 [R2.64], R4 ;  /* 0x0000000402007986 */ /* 0x001fe2000c101d24 */
[----:B------:R-:W-:Y:S05]  /*a740*/  EXIT ;  /* 0x000000000000794d */ /* 0x000fea0003800000 */
.L_x_2422:
        /* <DEDUP_REMOVED lines=20> */
.L_x_2427:
[----:B------:R-:W-:Y:S05]  /*a890*/  BSYNC B0 ;  /* 0x0000000000007941 */ /* 0x000fea0003800000 */
.L_x_2426:
[----:B------:R-:W-:-:S05]  /*a8a0*/  LOP3.LUT R7, R0, R7, RZ, 0xfc, !PT ;  /* 0x0000000700077212 */ /* 0x000fca00078efcff */
[----:B------:R-:W-:Y:S01]  /*a8b0*/  STG.E.U8 [R2.64], R7 ;  /* 0x0000000702007986 */ /* 0x000fe2000c101124 */
[----:B------:R-:W-:Y:S05]  /*a8c0*/  EXIT ;  /* 0x000000000000794d */ /* 0x000fea0003800000 */
.L_x_2425:
[----:B------:R-:W-:Y:S01]  /*a8d0*/  LOP3.LUT R4, R18, 0x7fffffff, RZ, 0xc0, !PT ;  /* 0x7fffffff12047812 */ /* 0x000fe200078ec0ff */
[----:B------:R-:W-:Y:S03]  /*a8e0*/  BSSY B0, `(.L_x_2428) ;  /* 0x000000e000007945 */ /* 0x000fe60003800000 */
        /* <DEDUP_REMOVED lines=10> */
.L_x_2429:
[----:B------:R-:W-:Y:S01]  /*a990*/  IMAD.MOV.U32 R0, RZ, RZ, 0x7f ;  /* 0x0000007fff007424 */ /* 0x000fe200078e00ff */
[----:B------:R-:W-:-:S04]  /*a9a0*/  ISETP.GT.U32.AND P0, PT, R4, 0x7f800000, PT ;  /* 0x7f8000000400780c */ /* 0x000fc80003f04070 */
[----:B------:R-:W-:-:S04]  /*a9b0*/  SEL R0, R0, 0x7c, P0 ;  /* 0x0000007c00007807 */ /* 0x000fc80000000000 */
.L_x_2430:
[----:B------:R-:W-:Y:S05]  /*a9c0*/  BSYNC B0 ;  /* 0x0000000000007941 */ /* 0x000fea0003800000 */
.L_x_2428:
[----:B------:R-:W-:-:S04]  /*a9d0*/  LOP3.LUT R18, R18, 0x80000000, RZ, 0xc0, !PT ;  /* 0x8000000012127812 */ /* 0x000fc800078ec0ff */
[----:B------:R-:W-:-:S04]  /*a9e0*/  SHF.R.U32.HI R5, RZ, 0x18, R18 ;  /* 0x00000018ff057819 */ /* 0x000fc80000011612 */
[----:B------:R-:W-:-:S05]  /*a9f0*/  LOP3.LUT R5, R0, R5, RZ, 0xfc, !PT ;  /* 0x0000000500057212 */ /* 0x000fca00078efcff */
[----:B------:R-:W-:Y:S01]  /*aa00*/  STG.E.U8 [R2.64], R5 ;  /* 0x0000000502007986 */ /* 0x000fe2000c101124 */
[----:B------:R-:W-:Y:S05]  /*aa10*/  EXIT ;  /* 0x000000000000794d */ /* 0x000fea0003800000 */
.L_x_2424:
[----:B------:R-:W-:-:S05]  /*aa20*/  F2FP.BF16.PACK_AB R18, RZ, R18 ;  /* 0x00000012ff12723e */ /* 0x000fca00000010ff */
[----:B------:R-:W-:Y:S01]  /*aa30*/  STG.E.U16 [R2.64], R18 ;  /* 0x0000001202007986 */ /* 0x000fe2000c101524 */
[----:B------:R-:W-:Y:S05]  /*aa40*/  EXIT ;  /* 0x000000000000794d */ /* 0x000fea0003800000 */
.L_x_2421:
        /* <DEDUP_REMOVED lines=11> */
.L_x_2433:
        /* <DEDUP_REMOVED lines=16> */
.L_x_2436:
[----:B------:R-:W-:-:S04]  /*ac00*/  LOP3.LUT R18, R18, 0x80000000, RZ, 0xc0, !PT ;  /* 0x8000000012127812 */ /* 0x000fc800078ec0ff */
[----:B------:R-:W-:-:S04]  /*ac10*/  SHF.R.U32.HI R5, RZ, 0x18, R18 ;  /* 0x00000018ff057819 */ /* 0x000fc80000011612 */
[----:B------:R-:W-:-:S04]  /*ac20*/  LOP3.LUT R4, R4, R5, RZ, 0xfc, !PT ;  /* 0x0000000504047212 */ /* 0x000fc800078efcff */
[----:B------:R-:W-:Y:S02]  /*ac30*/  PRMT R0, R4, 0x7610, R0 ;  /* 0x0000761004007816 */ /* 0x000fe40000000000 */
.L_x_2435:
[----:B------:R-:W-:Y:S05]  /*ac40*/  BSYNC B0 ;  /* 0x0000000000007941 */ /* 0x000fea0003800000 */
.L_x_2434:
[----:B------:R-:W-:Y:S01]  /*ac50*/  STG.E.U8 [R2.64], R0 ;  /* 0x0000000002007986 */ /* 0x000fe2000c101124 */
[----:B------:R-:W-:Y:S05]  /*ac60*/  EXIT ;  /* 0x000000000000794d */ /* 0x000fea0003800000 */
.L_x_2432:
        /* <DEDUP_REMOVED lines=16> */
.L_x_2439:
[----:B------:R-:W-:-:S04]  /*ad70*/  LOP3.LUT R18, R18, 0x80000000, RZ, 0xc0, !PT ;  /* 0x8000000012127812 */ /* 0x000fc800078ec0ff */
[----:B------:R-:W-:-:S04]  /*ad80*/  SHF.R.U32.HI R5, RZ, 0x18, R18 ;  /* 0x00000018ff057819 */ /* 0x000fc80000011612 */
[----:B------:R-:W-:-:S04]  /*ad90*/  LOP3.LUT R4, R4, R5, RZ, 0xfc, !PT ;  /* 0x0000000504047212 */ /* 0x000fc800078efcff */
[----:B------:R-:W-:Y:S02]  /*ada0*/  PRMT R0, R4, 0x7610, R0 ;  /* 0x0000761004007816 */ /* 0x000fe40000000000 */
.L_x_2438:
[----:B------:R-:W-:Y:S05]  /*adb0*/  BSYNC B0 ;  /* 0x0000000000007941 */ /* 0x000fea0003800000 */
.L_x_2437:
[----:B------:R-:W-:Y:S01]  /*adc0*/  STG.E.U8 [R2.64], R0 ;  /* 0x0000000002007986 */ /* 0x000fe2000c101124 */
[----:B------:R-:W-:Y:S05]  /*add0*/  EXIT ;  /* 0x000000000000794d */ /* 0x000fea0003800000 */
.L_x_2431:
        /* <DEDUP_REMOVED lines=21> */
.L_x_2414:
        /* <DEDUP_REMOVED lines=20> */
.L_x_2441:
[----:B------:R-:W0:Y:S02]  /*b070*/  F2I.U64.TRUNC R18, R18 ;  /* 0x0000001200127311 */ /* 0x000e24000020d800 */
[----:B0-----:R-:W-:Y:S01]  /*b080*/  STG.E.64 [R2.64], R18 ;  /* 0x0000001202007986 */ /* 0x001fe2000c101b24 */
[----:B------:R-:W-:Y:S05]  /*b090*/  EXIT ;  /* 0x000000000000794d */ /* 0x000fea0003800000 */
.L_x_2440:
[----:B------:R-:W0:Y:S02]  /*b0a0*/  F2I.FTZ.U32.TRUNC.NTZ R5, R18 ;  /* 0x0000001200057305 */ /* 0x000e24000021f000 */
[----:B0-----:R-:W-:Y:S01]  /*b0b0*/  STG.E [R2.64], R5 ;  /* 0x0000000502007986 */ /* 0x001fe2000c101924 */
[----:B------:R-:W-:Y:S05]  /*b0c0*/  EXIT ;  /* 0x000000000000794d */ /* 0x000fea0003800000 */
.L_x_2442:
        /* <DEDUP_REMOVED lines=11> */
.L_x_7605:


//--------------------- .text._ZN2at6native18elementwise_kernelILi128ELi2EZNS0_22gpu_kernel_impl_nocastIZZZNS0_44_GLOBAL__N__40a83637_7_Lerp_cu_1520ed90_301318lerp_scalar_kernelERNS_18TensorIteratorBaseERKN3c106ScalarEENKUlvE0_clEvENKUlvE0_clEvEUlffE_EEvS5_RKT_EUliE_EEviT1_ --------------------------
	.section	.text._ZN2at6native18elementwise_kernelILi128ELi2EZNS0_22gpu_kernel_impl_nocastIZZZNS0_44_GLOBAL__N__40a83637_7_Lerp_cu_1520ed90_301318lerp_scalar_kernelERNS_18TensorIteratorBaseERKN3c106ScalarEENKUlvE0_clEvENKUlvE0_clEvEUlffE_EEvS5_RKT_EUliE_EEviT1_,"ax",@progbits
	.sectioninfo	@"SHI_REGISTERS=14"
	.align	128
        .global         _ZN2at6native18elementwise_kernelILi128ELi2EZNS0_22gpu_kernel_impl_nocastIZZZNS0_44_GLOBAL__N__40a83637_7_Lerp_cu_1520ed90_301318lerp_scalar_kernelERNS_18TensorIteratorBaseERKN3c106ScalarEENKUlvE0_clEvENKUlvE0_clEvEUlffE_EEvS5_RKT_EUliE_EEviT1_
        .type           _ZN2at6native18elementwise_kernelILi128ELi2EZNS0_22gpu_kernel_impl_nocastIZZZNS0_44_GLOBAL__N__40a83637_7_Lerp_cu_1520ed90_301318lerp_scalar_kernelERNS_18TensorIteratorBaseERKN3c106ScalarEENKUlvE0_clEvENKUlvE0_clEvEUlffE_EEvS5_RKT_EUliE_EEviT1_,@function
        .size           _ZN2at6native18elementwise_kernelILi128ELi2EZNS0_22gpu_kernel_impl_nocastIZZZNS0_44_GLOBAL__N__40a83637_7_Lerp_cu_1520ed90_301318lerp_scalar_kernelERNS_18TensorIteratorBaseERKN3c106ScalarEENKUlvE0_clEvENKUlvE0_clEvEUlffE_EEvS5_RKT_EUliE_EEviT1_,(.L_x_7606 - _ZN2at6native18elementwise_kernelILi128ELi2EZNS0_22gpu_kernel_impl_nocastIZZZNS0_44_GLOBAL__N__40a83637_7_Lerp_cu_1520ed90_301318lerp_scalar_kernelERNS_18TensorIteratorBaseERKN3c106ScalarEENKUlvE0_clEvENKUlvE0_clEvEUlffE_EEvS5_RKT_EUliE_EEviT1_)
        .other          _ZN2at6native18elementwise_kernelILi128ELi2EZNS0_22gpu_kernel_impl_nocastIZZZNS0_44_GLOBAL__N__40a83637_7_Lerp_cu_1520ed90_301318lerp_scalar_kernelERNS_18TensorIteratorBaseERKN3c106ScalarEENKUlvE0_clEvENKUlvE0_clEvEUlffE_EEvS5_RKT_EUliE_EEviT1_,@"STO_CUDA_ENTRY STV_DEFAULT"
_ZN2at6native18elementwise_kernelILi128ELi2EZNS0_22gpu_kernel_impl_nocastIZZZNS0_44_GLOBAL__N__40a83637_7_Lerp_cu_1520ed90_301318lerp_scalar_kernelERNS_18TensorIteratorBaseERKN3c106ScalarEENKUlvE0_clEvENKUlvE0_clEvEUlffE_EEvS5_RKT_EUliE_EEviT1_:
.text._ZN2at6native18elementwise_kernelILi128ELi2EZNS0_22gpu_kernel_impl_nocastIZZZNS0_44_GLOBAL__N__40a83637_7_Lerp_cu_1520ed90_301318lerp_scalar_kernelERNS_18TensorIteratorBaseERKN3c106ScalarEENKUlvE0_clEvENKUlvE0_clEvEUlffE_EEvS5_RKT_EUliE_EEviT1_:
[----:B------:R-:W-:Y:S02]  /*0000*/  MOV R1, c[0x0][0x28] ;  /* 0x00000a0000017a02 */ /* 0x000fe40000000f00 */
[----:B------:R-:W0:Y:S01]  /*0010*/  S2R R0, SR_CTAID.X ;  /* 0x0000000000007919 */ /* 0x000e220000002500 */
[----:B------:R-:W-:Y:S01]  /*0020*/  ULDC.64 UR4, c[0x0][0x118] ;  /* 0x0000460000047ab9 */ /* 0x000fe20000000a00 */
[----:B------:R-:W-:Y:S02]  /*0030*/  BSSY B0, `(.L_x_2443) ;  /* 0x0000113000007945 */ /* 0x000fe40003800000 */
[----:B------:R-:W0:Y:S02]  /*0040*/  S2R R3, SR_TID.X ;  /* 0x0000000000037919 */ /* 0x000e240000002100 */
[----:B0-----:R-:W-:-:S04]  /*0050*/  LEA R0, R0, R3, 0x8 ;  /* 0x0000000300007211 */ /* 0x001fc800078e40ff */
[----:B------:R-:W-:Y:S02]  /*0060*/  ISETP.GE.AND P0, PT, R0, c[0x0][0x160], PT ;  /* 0x0000580000007a0c */ /* 0x000fe40003f06270 */
[----:B------:R-:W-:-:S11]  /*0070*/  MOV R9, R0 ;  /* 0x0000000000097202 */ /* 0x000fd60000000f00 */
        /* <DEDUP_REMOVED lines=254> */
.L_x_2445:
[----:B------:R-:W-:Y:S02]  /*1060*/  IADD3 R6, P0, R3, c[0x0][0x3d0], RZ ;  /* 0x0000f40003067a10 */ /* 0x000fe40007f1e0ff */
[----:B------:R-:W-:Y:S02]  /*1070*/  IADD3 R4, P1, R4, c[0x0][0x3d8], RZ ;  /* 0x0000f60004047a10 */ /* 0x000fe40007f3e0ff */
[----:B------:R-:W-:Y:S02]  /*1080*/  IADD3.X R7, RZ, c[0x0][0x3d4], RZ, P0, !PT ;  /* 0x0000f500ff077a10 */ /* 0x000fe400007fe4ff */
[----:B------:R-:W-:-:S04]  /*1090*/  IADD3.X R5, RZ, c[0x0][0x3dc], RZ, P1, !PT ;  /* 0x0000f700ff057a10 */ /* 0x000fc80000ffe4ff */
[----:B------:R-:W2:Y:S04]  /*10a0*/  LDG.E R7, [R6.64] ;  /* 0x0000000406077981 */ /* 0x000ea8000c1e1900 */
[----:B------:R-:W2:Y:S01]  /*10b0*/  LDG.E R4, [R4.64] ;  /* 0x0000000404047981 */ /* 0x000ea2000c1e1900 */
[----:B------:R-:W-:-:S04]  /*10c0*/  MOV R9, c[0x0][0x3e0] ;  /* 0x0000f80000097a02 */ /* 0x000fc80000000f00 */
[C---:B------:R-:W-:Y:S01]  /*10d0*/  FSETP.GEU.FTZ.AND P0, PT, |R9|.reuse, 0.5, PT ;  /* 0x3f0000000900780b */ /* 0x040fe20003f1e200 */
[----:B------:R-:W-:Y:S01]  /*10e0*/  FADD.FTZ R9, -R9, 1 ;  /* 0x3f80000009097421 */ /* 0x000fe20000010100 */
[----:B------:R-:W-:-:S04]  /*10f0*/  IADD3 R2, P1, R2, c[0x0][0x3c8], RZ ;  /* 0x0000f20002027a10 */ /* 0x000fc80007f3e0ff */
[----:B------:R-:W-:Y:S01]  /*1100*/  IADD3.X R3, RZ, c[0x0][0x3cc], RZ, P1, !PT ;  /* 0x0000f300ff037a10 */ /* 0x000fe20000ffe4ff */
[----:B--2---:R-:W-:-:S04]  /*1110*/  FADD.FTZ R8, R4, -R7 ;  /* 0x8000000704087221 */ /* 0x004fc80000010000 */
[C---:B------:R-:W-:Y:S02]  /*1120*/  FFMA.FTZ R11, R8.reuse, c[0x0][0x3e0], R7 ;  /* 0x0000f800080b7a23 */ /* 0x040fe40000010007 */
[----:B------:R-:W-:-:S05]  /*1130*/  @P0 FFMA.FTZ R11, -R8, R9, R4 ;  /* 0x00000009080b0223 */ /* 0x000fca0000010104 */
[----:B------:R0:W-:Y:S01]  /*1140*/  STG.E [R2.64], R11 ;  /* 0x0000000b02007986 */ /* 0x0001e2000c101904 */
[----:B------:R-:W-:-:S03]  /*1150*/  IADD3 R9, R0, 0x80, RZ ;  /* 0x0000008000097810 */ /* 0x000fc60007ffe0ff */
.L_x_2444:
[----:B------:R-:W-:Y:S05]  /*1160*/  BSYNC B0 ;  /* 0x0000000000007941 */ /* 0x000fea0003800000 */
.L_x_2443:
        /* <DEDUP_REMOVED lines=255> */
.L_x_2446:
        /* <DEDUP_REMOVED lines=12> */
[----:B------:R-:W-:Y:S02]  /*2220*/  FFMA.FTZ R9, R8, c[0x0][0x3e0], R3 ;  /* 0x0000f80008097a23 */ /* 0x000fe40000010003 */
[----:B------:R-:W-:-:S05]  /*2230*/  @P1 FFMA.FTZ R9, R11, -R8, R4 ;  /* 0x800000080b091223 */ /* 0x000fca0000010004 */
[----:B------:R-:W-:Y:S01]  /*2240*/  STG.E [R6.64], R9 ;  /* 0x0000000906007986 */ /* 0x000fe2000c101904 */
[----:B------:R-:W-:Y:S05]  /*2250*/  EXIT ;  /* 0x000000000000794d */ /* 0x000fea0003800000 */
.L_x_2447:
        /* <DEDUP_REMOVED lines=10> */
.L_x_7606:


//--------------------- .text._ZN2at6native27unrolled_elementwise_kernelIZZZNS0_44_GLOBAL__N__40a83637_7_Lerp_cu_1520ed90_301318lerp_scalar_kernelERNS_18TensorIteratorBaseERKN3c106ScalarEENKUlvE0_clEvENKUlvE0_clEvEUlffE_St5arrayIPcLm3EELi4E23TrivialOffsetCalculatorILi2EjESF_ILi1EjENS0_6memory15LoadWithoutCastENSI_16StoreWithoutCastEEEviT_T0_T2_T3_T4_T5_ --------------------------
	.section	.text._ZN2at6native27unrolled_elementwise_kernelIZZZNS0_44_GLOBAL__N__40a83637_7_Lerp_cu_1520ed90_301318lerp_scalar_kernelERNS_18TensorIteratorBaseERKN3c106ScalarEENKUlvE0_clEvENKUlvE0_clEvEUlffE_St5arrayIPcLm3EELi4E23TrivialOffsetCalculatorILi2EjESF_ILi1EjENS0_6memory15LoadWithoutCastENSI_16StoreWithoutCastEEEviT_T0_T2_T3_T4_T5_,"ax",@progbits
	.sectioninfo	@"SHI_REGISTERS=24"
	.align	128
        .global         _ZN2at6native27unrolled_elementwise_kernelIZZZNS0_44_GLOBAL__N__40a83637_7_Lerp_cu_1520ed90_301318lerp_scalar_kernelERNS_18TensorIteratorBaseERKN3c106ScalarEENKUlvE0_clEvENKUlvE0_clEvEUlffE_St5arrayIPcLm3EELi4E23TrivialOffsetCalculatorILi2EjESF_ILi1EjENS0_6memory15LoadWithoutCastENSI_16StoreWithoutCastEEEviT_T0_T2_T3_T4_T5_
        .type           _ZN2at6native27unrolled_elementwise_kernelIZZZNS0_44_GLOBAL__N__40a83637_7_Lerp_cu_1520ed90_301318lerp_scalar_kernelERNS_18TensorIteratorBaseERKN3c106ScalarEENKUlvE0_clEvENKUlvE0_clEvEUlffE_St5arrayIPcLm3EELi4E23TrivialOffsetCalculatorILi2EjESF_ILi1EjENS0_6memory15LoadWithoutCastENSI_16StoreWithoutCastEEEviT_T0_T2_T3_T4_T5_,@function
        .size           _ZN2at6native27unrolled_elementwise_kernelIZZZNS0_44_GLOBAL__N__40a83637_7_Lerp_cu_1520ed90_301318lerp_scalar_kernelERNS_18TensorIteratorBaseERKN3c106ScalarEENKUlvE0_clEvENKUlvE0_clEvEUlffE_St5arrayIPcLm3EELi4E23TrivialOffsetCalculatorILi2EjESF_ILi1EjENS0_6memory15LoadWithoutCastENSI_16StoreWithoutCastEEEviT_T0_T2_T3_T4_T5_,(.L_x_7607 - _ZN2at6native27unrolled_elementwise_kernelIZZZNS0_44_GLOBAL__N__40a83637_7_Lerp_cu_1520ed90_301318lerp_scalar_kernelERNS_18TensorIteratorBaseERKN3c106ScalarEENKUlvE0_clEvENKUlvE0_clEvEUlffE_St5arrayIPcLm3EELi4E23TrivialOffsetCalculatorILi2EjESF_ILi1EjENS0_6memory15LoadWithoutCastENSI_16StoreWithoutCastEEEviT_T0_T2_T3_T4_T5_)
        .other          _ZN2at6native27unrolled_elementwise_kernelIZZZNS0_44_GLOBAL__N__40a83637_7_Lerp_cu_1520ed90_301318lerp_scalar_kernelERNS_18TensorIteratorBaseERKN3c106ScalarEENKUlvE0_clEvENKUlvE0_clEvEUlffE_St5arrayIPcLm3EELi4E23TrivialOffsetCalculatorILi2EjESF_ILi1EjENS0_6memory15LoadWithoutCastENSI_16StoreWithoutCastEEEviT_T0_T2_T3_T4_T5_,@"STO_CUDA_ENTRY STV_DEFAULT"
_ZN2at6native27unrolled_elementwise_kernelIZZZNS0_44_GLOBAL__N__40a83637_7_Lerp_cu_1520ed90_301318lerp_scalar_kernelERNS_18TensorIteratorBaseERKN3c106ScalarEENKUlvE0_clEvENKUlvE0_clEvEUlffE_St5arrayIPcLm3EELi4E23TrivialOffsetCalculatorILi2EjESF_ILi1EjENS0_6memory15LoadWithoutCastENSI_16StoreWithoutCastEEEviT_T0_T2_T3_T4_T5_:
.text._ZN2at6native27unrolled_elementwise_kernelIZZZNS0_44_GLOBAL__N__40a83637_7_Lerp_cu_1520ed90_301318lerp_scalar_kernelERNS_18TensorIteratorBaseERKN3c106ScalarEENKUlvE0_clEvENKUlvE0_clEvEUlffE_St5arrayIPcLm3EELi4E23TrivialOffsetCalculatorILi2EjESF_ILi1EjENS0_6memory15LoadWithoutCastENSI_16StoreWithoutCastEEEviT_T0_T2_T3_T4_T5_:
[----:B------:R-:W-:Y:S02]  /*0000*/  MOV R1, c[0x0][0x28] ;  /* 0x00000a0000017a02 */ /* 0x000fe40000000f00 */
[----:B------:R-:W0:Y:S01]  /*0010*/  S2R R0, SR_CTAID.X ;  /* 0x0000000000007919 */ /* 0x000e220000002500 */
[----:B------:R-:W-:Y:S01]  /*0020*/  IMAD.MOV.U32 R3, RZ, RZ, -0x200 ;  /* 0xfffffe00ff037424 */ /* 0x000fe200078e00ff */
[----:B------:R-:W-:Y:S01]  /*0030*/  ULDC.64 UR4, c[0x0][0x118] ;  /* 0x0000460000047ab9 */ /* 0x000fe20000000a00 */
[----:B------:R-:W-:Y:S01]  /*0040*/  IMAD.MOV.U32 R4, RZ, RZ, RZ ;  /* 0x000000ffff047224 */ /* 0x000fe200078e00ff */
[----:B------:R-:W1:Y:S01]  /*0050*/  S2R R5, SR_TID.X ;  /* 0x0000000000057919 */ /* 0x000e620000002100 */
[----:B0-----:R-:W-:Y:S01]  /*0060*/  IMAD R2, R0, R3, c[0x0][0x160] ;  /* 0x0000580000027624 */ /* 0x001fe200078e0203 */
[----:B------:R-:W-:Y:S01]  /*0070*/  HFMA2.MMA R3, -RZ, RZ, 0, 0 ;  /* 0x00000000ff037435 */ /* 0x000fe200000001ff */
[----:B-1----:R-:W-:-:S03]  /*0080*/  MOV R21, R5 ;  /* 0x0000000500157202 */ /* 0x002fc60000000f00 */
[----:B------:R-:W-:-:S13]  /*0090*/  ISETP.GE.AND P0, PT, R5, R2, PT ;  /* 0x000000020500720c */ /* 0x000fda0003f06270 */
[----:B------:R-:W-:Y:S01]  /*00a0*/  @!P0 IMAD R10, R0, 0x200, R21 ;  /* 0x00000200000a8824 */ /* 0x000fe200078e0215 */
[----:B------:R-:W-:Y:S01]  /*00b0*/  @!P0 IADD3 R21, R21, 0x80, RZ ;  /* 0x0000008015158810 */ /* 0x000fe20007ffe0ff */
[----:B------:R-:W-:-:S03]  /*00c0*/  @!P0 IMAD.MOV.U32 R11, RZ, RZ, 0x4 ;  /* 0x00000004ff0b8424 */ /* 0x000fc600078e00ff */
[----:B------:R-:W-:Y:S01]  /*00d0*/  ISETP.GE.AND P1, PT, R21, R2, PT ;  /* 0x000000021500720c */ /* 0x000fe20003f26270 */
[----:B------:R-:W-:-:S04]  /*00e0*/  @!P0 IMAD.WIDE.U32 R8, R10, R11, c[0x0][0x180] ;  /* 0x000060000a088625 */ /* 0x000fc800078e000b */
[----:B------:R-:W-:Y:S01]  /*00f0*/  @!P0 IMAD.WIDE.U32 R10, R10, R11, c[0x0][0x188] ;  /* 0x000062000a0a8625 */ /* 0x000fe200078e000b */
[----:B------:R-:W-:Y:S01]  /*0100*/  CS2R R6, SRZ ;  /* 0x0000000000067805 */ /* 0x000fe2000001ff00 */
[----:B------:R0:W2:Y:S04]  /*0110*/  @!P0 LDG.E R3, [R8.64] ;  /* 0x0000000408038981 */ /* 0x0000a8000c1e1900 */
[----:B------:R1:W2:Y:S02]  /*0120*/  @!P0 LDG.E R4, [R10.64] ;  /* 0x000000040a048981 */ /* 0x0002a4000c1e1900 */
[----:B------:R-:W-:Y:S02]  /*0130*/  @!P1 LEA R14, R0, R21, 0x9 ;  /* 0x00000015000e9211 */ /* 0x000fe400078e48ff */
[----:B------:R-:W-:-:S02]  /*0140*/  @!P1 IADD3 R21, R21, 0x80, RZ ;  /* 0x0000008015159810 */ /* 0x000fc40007ffe0ff */
[----:B------:R-:W-:Y:S02]  /*0150*/  @!P1 MOV R15, 0x4 ;  /* 0x00000004000f9802 */ /* 0x000fe40000000f00 */
[----:B------:R-:W-:-:S03]  /*0160*/  ISETP.GE.AND P3, PT, R21, R2, PT ;  /* 0x000000021500720c */ /* 0x000fc60003f66270 */
[----:B------:R-:W-:-:S04]  /*0170*/  @!P1 IMAD.WIDE.U32 R12, R14, R15, c[0x0][0x180] ;  /* 0x000060000e0c9625 */ /* 0x000fc800078e000f */
[----:B------:R-:W-:Y:S01]  /*0180*/  @!P1 IMAD.WIDE.U32 R14, R14, R15, c[0x0][0x188] ;  /* 0x000062000e0e9625 */ /* 0x000fe200078e000f */
[----:B------:R3:W4:Y:S04]  /*0190*/  @!P1 LDG.E R7, [R12.64] ;  /* 0x000000040c079981 */ /* 0x000728000c1e1900 */
[----:B------:R5:W4:Y:S01]  /*01a0*/  @!P1 LDG.E R6, [R14.64] ;  /* 0x000000040e069981 */ /* 0x000b22000c1e1900 */
[----:B------:R-:W-:Y:S01]  /*01b0*/  @!P3 IMAD R18, R0, 0x200, R21 ;  /* 0x000002000012b824 */ /* 0x000fe200078e0215 */
[----:B------:R-:W-:-:S04]  /*01c0*/  @!P3 IADD3 R21, R21, 0x80, RZ ;  /* 0x000000801515b810 */ /* 0x000fc80007ffe0ff */
[----:B------:R-:W-:Y:S02]  /*01d0*/  ISETP.GE.AND P2, PT, R21, R2, PT ;  /* 0x000000021500720c */ /* 0x000fe40003f46270 */
[----:B------:R-:W-:Y:S01]  /*01e0*/  @!P3 MOV R19, 0x4 ;  /* 0x000000040013b802 */ /* 0x000fe20000000f00 */
[----:B-1----:R-:W-:-:S04]  /*01f0*/  CS2R R10, SRZ ;  /* 0x00000000000a7805 */ /* 0x002fc8000001ff00 */
[----:B------:R-:W-:-:S04]  /*0200*/  @!P3 IMAD.WIDE.U32 R16, R18, R19, c[0x0][0x180] ;  /* 0x000060001210b625 */ /* 0x000fc800078e0013 */
[----:B------:R-:W-:Y:S01]  /*0210*/  @!P3 IMAD.WIDE.U32 R18, R18, R19, c[0x0][0x188] ;  /* 0x000062001212b625 */ /* 0x000fe200078e0013 */
[----:B------:R1:W4:Y:S01]  /*0220*/  @!P3 LDG.E R11, [R16.64] ;  /* 0x00000004100bb981 */ /* 0x000322000c1e1900 */
[----:B------:R-:W-:Y:S02]  /*0230*/  @!P2 LEA R20, R0, R21, 0x9 ;  /* 0x000000150014a211 */ /* 0x000fe400078e48ff */
[----:B------:R-:W-:Y:S01]  /*0240*/  @!P2 IMAD.MOV.U32 R21, RZ, RZ, 0x4 ;  /* 0x00000004ff15a424 */ /* 0x000fe200078e00ff */
[----:B------:R1:W4:Y:S01]  /*0250*/  @!P3 LDG.E R10, [R18.64] ;  /* 0x00000004120ab981 */ /* 0x000322000c1e1900 */
[----:B0-----:R-:W-:Y:S02]  /*0260*/  CS2R R8, SRZ ;  /* 0x0000000000087805 */ /* 0x001fe4000001ff00 */
[----:B---3--:R-:W-:-:S04]  /*0270*/  @!P2 IMAD.WIDE.U32 R12, R20, R21, c[0x0][0x180] ;  /* 0x00006000140ca625 */ /* 0x008fc800078e0015 */
[----:B-----5:R-:W-:Y:S01]  /*0280*/  @!P2 IMAD.WIDE.U32 R14, R20, R21, c[0x0][0x188] ;  /* 0x00006200140ea625 */ /* 0x020fe200078e0015 */
[----:B------:R0:W3:Y:S04]  /*0290*/  @!P2 LDG.E R8, [R12.64] ;  /* 0x000000040c08a981 */ /* 0x0000e8000c1e1900 */
[----:B------:R5:W3:Y:S01]  /*02a0*/  @!P2 LDG.E R9, [R14.64] ;  /* 0x000000040e09a981 */ /* 0x000ae2000c1e1900 */
[----:B------:R-:W-:-:S04]  /*02b0*/  IADD3 R21, R5, 0x80, RZ ;  /* 0x0000008005157810 */ /* 0x000fc80007ffe0ff */
[----:B------:R-:W-:Y:S02]  /*02c0*/  ISETP.GE.AND P3, PT, R21, R2, PT ;  /* 0x000000021500720c */ /* 0x000fe40003f66270 */
[----:B-1----:R-:W-:-:S04]  /*02d0*/  @!P0 MOV R18, c[0x0][0x168] ;  /* 0x00005a0000128a02 */ /* 0x002fc80000000f00 */
[----:B------:R-:W-:-:S07]  /*02e0*/  FSETP.GEU.AND P2, PT, |R18|, 0.5, !P0 ;  /* 0x3f0000001200780b */ /* 0x000fce000474e200 */
[----:B------:R-:W-:-:S04]  /*02f0*/  @!P3 MOV R19, c[0x0][0x168] ;  /* 0x00005a000013ba02 */ /* 0x000fc80000000f00 */
[----:B------:R-:W-:Y:S01]  /*0300*/  FSETP.GEU.AND P6, PT, |R19|, 0.5, !P3 ;  /* 0x3f0000001300780b */ /* 0x000fe20005fce200 */
[----:B0-----:R-:W-:Y:S01]  /*0310*/  @!P0 FADD.FTZ R13, -R18, 1 ;  /* 0x3f800000120d8421 */ /* 0x001fe20000010100 */
[----:B------:R-:W-:Y:S01]  /*0320*/  IADD3 R17, R5, 0x100, RZ ;  /* 0x0000010005117810 */ /* 0x000fe20007ffe0ff */
[----:B------:R-:W-:Y:S01]  /*0330*/  @!P3 FADD.FTZ R19, -R19, 1 ;  /* 0x3f8000001313b421 */ /* 0x000fe20000010100 */
[----:B-----5:R-:W-:Y:S02]  /*0340*/  @!P0 MOV R15, 0x4 ;  /* 0x00000004000f8802 */ /* 0x020fe40000000f00 */
[----:B------:R-:W-:Y:S02]  /*0350*/  ISETP.GE.AND P4, PT, R17, R2, PT ;  /* 0x000000021100720c */ /* 0x000fe40003f86270 */
[----:B------:R-:W-:-:S04]  /*0360*/  IADD3 R17, R5, 0x180, RZ ;  /* 0x0000018005117810 */ /* 0x000fc80007ffe0ff */
[----:B------:R-:W-:-:S07]  /*0370*/  ISETP.GE.AND P1, PT, R17, R2, PT ;  /* 0x000000021100720c */ /* 0x000fce0003f26270 */
[----:B------:R-:W-:-:S04]  /*0380*/  @!P4 MOV R14, c[0x0][0x168] ;  /* 0x00005a00000eca02 */ /* 0x000fc80000000f00 */
[C---:B------:R-:W-:Y:S01]  /*0390*/  FSETP.GEU.AND P5, PT, |R14|.reuse, 0.5, !P4 ;  /* 0x3f0000000e00780b */ /* 0x040fe200067ae200 */
[----:B------:R-:W-:Y:S01]  /*03a0*/  @!P4 FADD.FTZ R17, -R14, 1 ;  /* 0x3f8000000e11c421 */ /* 0x000fe20000010100 */
[----:B------:R-:W-:Y:S01]  /*03b0*/  BSSY B0, `(.L_x_2448) ;  /* 0x000001e000007945 */ /* 0x000fe20003800000 */
[----:B--2---:R-:W-:-:S04]  /*03c0*/  @!P0 FADD.FTZ R16, R4, -R3 ;  /* 0x8000000304108221 */ /* 0x004fc80000010000 */
[C---:B------:R-:W-:Y:S02]  /*03d0*/  @!P0 FFMA.FTZ R12, R16.reuse, c[0x0][0x168], R3 ;  /* 0x00005a00100c8a23 */ /* 0x040fe40000010003 */
[----:B------:R-:W-:Y:S02]  /*03e0*/  @P2 FFMA.FTZ R12, R16, -R13, R4 ;  /* 0x8000000d100c2223 */ /* 0x000fe40000010004 */
[----:B------:R-:W-:Y:S02]  /*03f0*/  @!P0 IMAD R4, R0, 0x200, R5 ;  /* 0x0000020000048824 */ /* 0x000fe400078e0205 */
[----:B----4-:R-:W-:-:S04]  /*0400*/  @!P3 FADD.FTZ R3, R6, -R7 ;  /* 0x800000070603b221 */ /* 0x010fc80000010000 */
[----:B------:R-:W-:Y:S02]  /*0410*/  @!P3 FFMA.FTZ R13, R3, c[0x0][0x168], R7 ;  /* 0x00005a00030dba23 */ /* 0x000fe40000010007 */
[----:B------:R-:W-:Y:S01]  /*0420*/  @P6 FFMA.FTZ R13, -R19, R3, R6 ;  /* 0x00000003130d6223 */ /* 0x000fe20000010106 */
[----:B------:R-:W-:Y:S01]  /*0430*/  @!P0 MOV R3, R12 ;  /* 0x0000000c00038202 */ /* 0x000fe20000000f00 */
[----:B------:R-:W-:-:S04]  /*0440*/  @!P0 IMAD.WIDE.U32 R6, R4, R15, c[0x0][0x178] ;  /* 0x00005e0004068625 */ /* 0x000fc800078e000f */
[----:B------:R-:W-:Y:S01]  /*0450*/  @!P0 IMAD.MOV.U32 R5, RZ, RZ, R21 ;  /* 0x000000ffff058224 */ /* 0x000fe200078e0015 */
[----:B------:R0:W-:Y:S04]  /*0460*/  @!P0 STG.E [R6.64], R3 ;  /* 0x0000000306008986 */ /* 0x0001e8000c101904 */
[----:B------:R-:W-:Y:S02]  /*0470*/  ISETP.GE.AND P6, PT, R5, R2, PT ;  /* 0x000000020500720c */ /* 0x000fe40003fc6270 */
[----:B------:R-:W-:Y:S01]  /*0480*/  @!P1 MOV R16, c[0x0][0x168] ;  /* 0x00005a0000109a02 */ /* 0x000fe20000000f00 */
[----:B------:R-:W-:-:S03]  /*0490*/  @!P4 FADD.FTZ R4, R10, -R11 ;  /* 0x8000000b0a04c221 */ /* 0x000fc60000010000 */
[----:B------:R-:W-:Y:S01]  /*04a0*/  FSETP.GEU.AND P2, PT, |R16|, 0.5, !P1 ;  /* 0x3f0000001000780b */ /* 0x000fe20004f4e200 */
[----:B------:R-:W-:Y:S02]  /*04b0*/  @!P4 FFMA.FTZ R15, R4, c[0x0][0x168], R11 ;  /* 0x00005a00040fca23 */ /* 0x000fe4000001000b */
[----:B------:R-:W-:Y:S02]  /*04c0*/  @P5 FFMA.FTZ R15, -R17, R4, R10 ;  /* 0x00000004110f5223 */ /* 0x000fe4000001010a */
[----:B---3--:R-:W-:Y:S02]  /*04d0*/  @!P1 FADD.FTZ R4, R9, -R8 ;  /* 0x8000000809049221 */ /* 0x008fe40000010000 */
[----:B------:R-:W-:Y:S05]  /*04e0*/  @P6 BRA `(.L_x_2449) ;  /* 0x000000a000006947 */ /* 0x000fea0003800000 */
[----:B0-----:R-:W-:Y:S01]  /*04f0*/  IMAD R6, R0, 0x200, R5 ;  /* 0x0000020000067824 */ /* 0x001fe200078e0205 */
[----:B------:R-:W-:Y:S02]  /*0500*/  IADD3 R5, R5, 0x80, RZ ;  /* 0x0000008005057810 */ /* 0x000fe40007ffe0ff */
[----:B------:R-:W-:-:S02]  /*0510*/  MOV R11, 0x4 ;  /* 0x00000004000b7802 */ /* 0x000fc40000000f00 */
[----:B------:R-:W-:-:S03]  /*0520*/  ISETP.GE.AND P0, PT, R5, R2, PT ;  /* 0x000000020500720c */ /* 0x000fc60003f06270 */
[----:B------:R-:W-:-:S05]  /*0530*/  IMAD.WIDE.U32 R6, R6, R11, c[0x0][0x178] ;  /* 0x00005e0006067625 */ /* 0x000fca00078e000b */
[----:B------:R0:W-:Y:S05]  /*0540*/  STG.E [R6.64], R13 ;  /* 0x0000000d06007986 */ /* 0x0001ea000c101904 */
[----:B------:R-:W-:Y:S02]  /*0550*/  @!P0 LEA R10, R0, R5, 0x9 ;  /* 0x00000005000a8211 */ /* 0x000fe400078e48ff */
[----:B------:R-:W-:-:S03]  /*0560*/  @!P0 IADD3 R5, R5, 0x80, RZ ;  /* 0x0000008005058810 */ /* 0x000fc60007ffe0ff */
[----:B------:R-:W-:-:S05]  /*0570*/  @!P0 IMAD.WIDE.U32 R10, R10, R11, c[0x0][0x178] ;  /* 0x00005e000a0a8625 */ /* 0x000fca00078e000b */
[----:B------:R0:W-:Y:S02]  /*0580*/  @!P0 STG.E [R10.64], R15 ;  /* 0x0000000f0a008986 */ /* 0x0001e4000c101904 */
.L_x_2449:
[----:B0-----:R-:W-:Y:S05]  /*0590*/  BSYNC B0 ;  /* 0x0000000000007941 */ /* 0x001fea0003800000 */
.L_x_2448:
[----:B------:R-:W-:Y:S01]  /*05a0*/  ISETP.GE.AND P0, PT, R5, R2, PT ;  /* 0x000000020500720c */ /* 0x000fe20003f06270 */
[----:B------:R-:W-:Y:S02]  /*05b0*/  @!P1 FADD.FTZ R16, -R16, 1 ;  /* 0x3f80000010109421 */ /* 0x000fe40000010100 */
[----:B------:R-:W-:Y:S02]  /*05c0*/  @!P1 FFMA.FTZ R8, R4, c[0x0][0x168], R8 ;  /* 0x00005a0004089a23 */ /* 0x000fe40000010008 */
[----:B------:R-:W-:-:S08]  /*05d0*/  @P2 FFMA.FTZ R8, -R16, R4, R9 ;  /* 0x0000000410082223 */ /* 0x000fd00000010109 */
[----:B------:R-:W-:Y:S05]  /*05e0*/  @P0 EXIT ;  /* 0x000000000000094d */ /* 0x000fea0003800000 */
[----:B------:R-:W-:Y:S01]  /*05f0*/  HFMA2.MMA R3, -RZ, RZ, 0, 2.384185791015625e-07 ;  /* 0x00000004ff037435 */ /* 0x000fe200000001ff */
[----:B------:R-:W-:Y:S01]  /*0600*/  IMAD R2, R0, 0x200, R5 ;  /* 0x0000020000027824 */ /* 0x000fe200078e0205 */
[----:B------:R-:W-:-:S08]  /*0610*/  @!P1 MOV R5, R8 ;  /* 0x0000000800059202 */ /* 0x000fd00000000f00 */
[----:B------:R-:W-:-:S05]  /*0620*/  IMAD.WIDE.U32 R2, R2, R3, c[0x0][0x178] ;  /* 0x00005e0002027625 */ /* 0x000fca00078e0003 */
[----:B------:R-:W-:Y:S01]  /*0630*/  STG.E [R2.64], R5 ;  /* 0x0000000502007986 */ /* 0x000fe2000c101904 */
[----:B------:R-:W-:Y:S05]  /*0640*/  EXIT ;  /* 0x000000000000794d */ /* 0x000fea0003800000 */
.L_x_2450:
        /* <DEDUP_REMOVED lines=11> */
.L_x_7607:


//--------------------- .text._ZN2at6native29vectorized_elementwise_kernelILi2EZZZNS0_44_GLOBAL__N__40a83637_7_Lerp_cu_1520ed90_301318lerp_scalar_kernelERNS_18TensorIteratorBaseERKN3c106ScalarEENKUlvE0_clEvENKUlvE0_clEvEUlffE_St5arrayIPcLm3EEEEviT0_T1_ --------------------------
	.section	.text._ZN2at6native29vectorized_elementwise_kernelILi2EZZZNS0_44_GLOBAL__N__40a83637_7_Lerp_cu_1520ed90_301318lerp_scalar_kernelERNS_18TensorIteratorBaseERKN3c106ScalarEENKUlvE0_clEvENKUlvE0_clEvEUlffE_St5arrayIPcLm3EEEEviT0_T1_,"ax",@progbits
	.sectioninfo	@"SHI_REGISTERS=32"
	.align	128
        .global         _ZN2at6native29vectorized_elementwise_kernelILi2EZZZNS0_44_GLOBAL__N__40a83637_7_Lerp_cu_1520ed90_301318lerp_scalar_kernelERNS_18TensorIteratorBaseERKN3c106ScalarEENKUlvE0_clEvENKUlvE0_clEvEUlffE_St5arrayIPcLm3EEEEviT0_T1_
        .type           _ZN2at6native29vectorized_elementwise_kernelILi2EZZZNS0_44_GLOBAL__N__40a83637_7_Lerp_cu_1520ed90_301318lerp_scalar_kernelERNS_18TensorIteratorBaseERKN3c106ScalarEENKUlvE0_clEvENKUlvE0_clEvEUlffE_St5arrayIPcLm3EEEEviT0_T1_,@function
        .size           _ZN2at6native29vectorized_elementwise_kernelILi2EZZZNS0_44_GLOBAL__N__40a83637_7_Lerp_cu_1520ed90_301318lerp_scalar_kernelERNS_18TensorIteratorBaseERKN3c106ScalarEENKUlvE0_clEvENKUlvE0_clEvEUlffE_St5arrayIPcLm3EEEEviT0_T1_,(.L_x_7608 - _ZN2at6native29vectorized_elementwise_kernelILi2EZZZNS0_44_GLOBAL__N__40a83637_7_Lerp_cu_1520ed90_301318lerp_scalar_kernelERNS_18TensorIteratorBaseERKN3c106ScalarEENKUlvE0_clEvENKUlvE0_clEvEUlffE_St5arrayIPcLm3EEEEviT0_T1_)
        .other          _ZN2at6native29vectorized_elementwise_kernelILi2EZZZNS0_44_GLOBAL__N__40a83637_7_Lerp_cu_1520ed90_301318lerp_scalar_kernelERNS_18TensorIteratorBaseERKN3c106ScalarEENKUlvE0_clEvENKUlvE0_clEvEUlffE_St5arrayIPcLm3EEEEviT0_T1_,@"STO_CUDA_ENTRY STV_DEFAULT"
_ZN2at6native29vectorized_elementwise_kernelILi2EZZZNS0_44_GLOBAL__N__40a83637_7_Lerp_cu_1520ed90_301318lerp_scalar_kernelERNS_18TensorIteratorBaseERKN3c106ScalarEENKUlvE0_clEvENKUlvE0_clEvEUlffE_St5arrayIPcLm3EEEEviT0_T1_:
.text._ZN2at6native29vectorized_elementwise_kernelILi2EZZZNS0_44_GLOBAL__N__40a83637_7_Lerp_cu_1520ed90_301318lerp_scalar_kernelERNS_18TensorIteratorBaseERKN3c106ScalarEENKUlvE0_clEvENKUlvE0_clEvEUlffE_St5arrayIPcLm3EEEEviT0_T1_:
[----:B------:R-:W-:Y:S02]  /*0000*/  MOV R1, c[0x0][0x28] ;  /* 0x00000a0000017a02 */ /* 0x000fe40000000f00 */
[----:B------:R-:W0:Y:S01]  /*0010*/  S2R R10, SR_CTAID.X ;  /* 0x00000000000a7919 */ /* 0x000e220000002500 */
[----:B------:R-:W-:Y:S01]  /*0020*/  ULDC.64 UR4, c[0x0][0x118] ;  /* 0x0000460000047ab9 */ /* 0x000fe20000000a00 */
[----:B0-----:R-:W-:-:S04]  /*0030*/  SHF.L.U32 R10, R10, 0xa, RZ ;  /* 0x0000000a0a0a7819 */ /* 0x001fc800000006ff */
[----:B------:R-:W-:-:S04]  /*0040*/  IADD3 R0, -R10, c[0x0][0x160], RZ ;  /* 0x000058000a007a10 */ /* 0x000fc80007ffe1ff */
[----:B------:R-:W-:-:S13]  /*0050*/  ISETP.GE.U32.AND P0, PT, R0, 0x400, PT ;  /* 0x000004000000780c */ /* 0x000fda0003f06070 */
[----:B------:R-:W-:Y:S05]  /*0060*/  @!P0 BRA `(.L_x_2451) ;  /* 0x0000039000008947 */ /* 0x000fea0003800000 */
[----:B------:R-:W0:Y:S01]  /*0070*/  S2R R0, SR_TID.X ;  /* 0x0000000000007919 */ /* 0x000e220000002100 */
[----:B------:R-:W-:-:S10]  /*0080*/  HFMA2.MMA R9, -RZ, RZ, 0, 2.384185791015625e-07 ;  /* 0x00000004ff097435 */ /* 0x000fd400000001ff */
[----:B------:R-:W-:-:S04]  /*0090*/  IMAD.WIDE R2, R10, R9, c[0x0][0x180] ;  /* 0x000060000a027625 */ /* 0x000fc800078e0209 */
[----:B------:R-:W-:-:S04]  /*00a0*/  IMAD.WIDE R4, R10, R9, c[0x0][0x188] ;  /* 0x000062000a047625 */ /* 0x000fc800078e0209 */
[----:B0-----:R-:W-:-:S04]  /*00b0*/  IMAD.WIDE.U32 R22, R0, 0x8, R2 ;  /* 0x0000000800167825 */ /* 0x001fc800078e0002 */
[----:B------:R-:W-:Y:S01]  /*00c0*/  IMAD.WIDE.U32 R24, R0, 0x8, R4 ;  /* 0x0000000800187825 */ /* 0x000fe200078e0004 */
[----:B------:R-:W2:Y:S04]  /*00d0*/  LDG.E.64 R20, [R22.64] ;  /* 0x0000000416147981 */ /* 0x000ea8000c1e1b00 */
[----:B------:R-:W2:Y:S04]  /*00e0*/  LDG.E.64 R16, [R24.64] ;  /* 0x0000000418107981 */ /* 0x000ea8000c1e1b00 */
[----:B------:R0:W5:Y:S04]  /*00f0*/  LDG.E.64 R14, [R22.64+0x400] ;  /* 0x00040004160e7981 */ /* 0x000168000c1e1b00 */
[----:B------:R0:W5:Y:S04]  /*0100*/  LDG.E.64 R6, [R22.64+0x800] ;  /* 0x0008000416067981 */ /* 0x000168000c1e1b00 */
[----:B------:R0:W5:Y:S04]  /*0110*/  LDG.E.64 R4, [R22.64+0xc00] ;  /* 0x000c000416047981 */ /* 0x000168000c1e1b00 */
[----:B------:R0:W5:Y:S04]  /*0120*/  LDG.E.64 R18, [R24.64+0x400] ;  /* 0x0004000418127981 */ /* 0x000168000c1e1b00 */
[----:B------:R0:W5:Y:S04]  /*0130*/  LDG.E.64 R12, [R24.64+0x800] ;  /* 0x00080004180c7981 */ /* 0x000168000c1e1b00 */
[----:B------:R0:W5:Y:S01]  /*0140*/  LDG.E.64 R2, [R24.64+0xc00] ;  /* 0x000c000418027981 */ /* 0x000162000c1e1b00 */
[----:B------:R-:W-:-:S04]  /*0150*/  MOV R8, c[0x0][0x168] ;  /* 0x00005a0000087a02 */ /* 0x000fc80000000f00 */
[----:B------:R-:W-:Y:S01]  /*0160*/  FSETP.GEU.FTZ.AND P0, PT, |R8|, 0.5, PT ;  /* 0x3f0000000800780b */ /* 0x000fe20003f1e200 */
[----:B--2---:R-:W-:-:S12]  /*0170*/  FADD.FTZ R11, -R20, R16 ;  /* 0x00000010140b7221 */ /* 0x004fd80000010100 */
[----:B------:R-:W-:Y:S05]  /*0180*/  @P0 BRA `(.L_x_2452) ;  /* 0x0000010000000947 */ /* 0x000fea0003800000 */
[----:B0-----:R-:W-:Y:S02]  /*0190*/  FADD.FTZ R8, -R21, R17 ;  /* 0x0000001115087221 */ /* 0x001fe40000010100 */
[----:B------:R-:W-:Y:S02]  /*01a0*/  FFMA.FTZ R16, R11, c[0x0][0x168], R20 ;  /* 0x00005a000b107a23 */ /* 0x000fe40000010014 */
[----:B------:R-:W-:Y:S02]  /*01b0*/  FFMA.FTZ R17, R8, c[0x0][0x168], R21 ;  /* 0x00005a0008117a23 */ /* 0x000fe40000010015 */
[----:B-----5:R-:W-:Y:S02]  /*01c0*/  FADD.FTZ R23, -R14, R18 ;  /* 0x000000120e177221 */ /* 0x020fe40000010100 */
[----:B------:R-:W-:Y:S02]  /*01d0*/  FADD.FTZ R11, -R6, R12 ;  /* 0x0000000c060b7221 */ /* 0x000fe40000010100 */
[----:B------:R-:W-:-:S02]  /*01e0*/  FADD.FTZ R8, -R7, R13 ;  /* 0x0000000d07087221 */ /* 0x000fc40000010100 */
[----:B------:R-:W-:Y:S02]  /*01f0*/  FADD.FTZ R18, -R15, R19 ;  /* 0x000000130f127221 */ /* 0x000fe40000010100 */
[----:B------:R-:W-:Y:S02]  /*0200*/  FADD.FTZ R13, -R4, R2 ;  /* 0x00000002040d7221 */ /* 0x000fe40000010100 */
[----:B------:R-:W-:Y:S02]  /*0210*/  FADD.FTZ R12, -R5, R3 ;  /* 0x00000003050c7221 */ /* 0x000fe40000010100 */
[----:B------:R-:W-:Y:S02]  /*0220*/  FFMA.FTZ R14, R23, c[0x0][0x168], R14 ;  /* 0x00005a00170e7a23 */ /* 0x000fe4000001000e */
[----:B------:R-:W-:Y:S02]  /*0230*/  FFMA.FTZ R15, R18, c[0x0][0x168], R15 ;  /* 0x00005a00120f7a23 */ /* 0x000fe4000001000f */
[----:B------:R-:W-:-:S02]  /*0240*/  FFMA.FTZ R6, R11, c[0x0][0x168], R6 ;  /* 0x00005a000b067a23 */ /* 0x000fc40000010006 */
[----:B------:R-:W-:Y:S02]  /*0250*/  FFMA.FTZ R7, R8, c[0x0][0x168], R7 ;  /* 0x00005a0008077a23 */ /* 0x000fe40000010007 */
[----:B------:R-:W-:Y:S02]  /*0260*/  FFMA.FTZ R2, R13, c[0x0][0x168], R4 ;  /* 0x00005a000d027a23 */ /* 0x000fe40000010004 */
[----:B------:R-:W-:Y:S01]  /*0270*/  FFMA.FTZ R3, R12, c[0x0][0x168], R5 ;  /* 0x00005a000c037a23 */ /* 0x000fe20000010005 */
[----:B------:R-:W-:Y:S05]  /*0280*/  BRA `(.L_x_2453) ;  /* 0x0000010000007947 */ /* 0x000fea0003800000 */
.L_x_2452:
[----:B0-----:R-:W-:Y:S02]  /*0290*/  FADD.FTZ R8, -R8, 1 ;  /* 0x3f80000008087421 */ /* 0x001fe40000010100 */
[--C-:B-----5:R-:W-:Y:S02]  /*02a0*/  FADD.FTZ R15, -R15, R19.reuse ;  /* 0x000000130f0f7221 */ /* 0x120fe40000010100 */
[----:B------:R-:W-:Y:S02]  /*02b0*/  FFMA.FTZ R16, R11, -R8, R16 ;  /* 0x800000080b107223 */ /* 0x000fe40000010010 */
[----:B------:R-:W-:-:S02]  /*02c0*/  FFMA.FTZ R15, -R8, R15, R19 ;  /* 0x0000000f080f7223 */ /* 0x000fc40000010113 */
[----:B------:R-:W-:Y:S02]  /*02d0*/  FADD.FTZ R21, -R21, R17 ;  /* 0x0000001115157221 */ /* 0x000fe40000010100 */
[----:B------:R-:W-:Y:S02]  /*02e0*/  FADD.FTZ R23, -R14, R18 ;  /* 0x000000120e177221 */ /* 0x000fe40000010100 */
[----:B------:R-:W-:Y:S02]  /*02f0*/  FADD.FTZ R11, -R6, R12 ;  /* 0x0000000c060b7221 */ /* 0x000fe40000010100 */
[----:B------:R-:W-:Y:S02]  /*0300*/  FADD.FTZ R7, -R7, R13 ;  /* 0x0000000d07077221 */ /* 0x000fe40000010100 */
[----:B------:R-:W-:Y:S02]  /*0310*/  FADD.FTZ R19, -R4, R2 ;  /* 0x0000000204137221 */ /* 0x000fe40000010100 */
[----:B------:R-:W-:-:S02]  /*0320*/  FADD.FTZ R5, -R5, R3 ;  /* 0x0000000305057221 */ /* 0x000fc40000010100 */
[C---:B------:R-:W-:Y:S02]  /*0330*/  FFMA.FTZ R17, -R8.reuse, R21, R17 ;  /* 0x0000001508117223 */ /* 0x040fe40000010111 */
[C---:B------:R-:W-:Y:S02]  /*0340*/  FFMA.FTZ R14, -R8.reuse, R23, R18 ;  /* 0x00000017080e7223 */ /* 0x040fe40000010112 */
[C---:B------:R-:W-:Y:S02]  /*0350*/  FFMA.FTZ R6, -R8.reuse, R11, R12 ;  /* 0x0000000b08067223 */ /* 0x040fe4000001010c */
[C---:B------:R-:W-:Y:S02]  /*0360*/  FFMA.FTZ R7, -R8.reuse, R7, R13 ;  /* 0x0000000708077223 */ /* 0x040fe4000001010d */
[C---:B------:R-:W-:Y:S02]  /*0370*/  FFMA.FTZ R2, -R8.reuse, R19, R2 ;  /* 0x0000001308027223 */ /* 0x040fe40000010102 */
[----:B------:R-:W-:-:S02]  /*0380*/  FFMA.FTZ R3, -R8, R5, R3 ;  /* 0x0000000508037223 */ /* 0x000fc40000010103 */
.L_x_2453:
[----:B------:R-:W-:-:S06]  /*0390*/  IMAD.WIDE.U32 R10, R10, R9, c[0x0][0x178] ;  /* 0x00005e000a0a7625 */ /* 0x000fcc00078e0009 */
[----:B------:R-:W-:-:S05]  /*03a0*/  IMAD.WIDE R10, R0, 0x8, R10 ;  /* 0x00000008000a7825 */ /* 0x000fca00078e020a */
[----:B------:R-:W-:Y:S04]  /*03b0*/  STG.E.64 [R10.64], R16 ;  /* 0x000000100a007986 */ /* 0x000fe8000c101b04 */
[----:B------:R-:W-:Y:S04]  /*03c0*/  STG.E.64 [R10.64+0x400], R14 ;  /* 0x0004000e0a007986 */ /* 0x000fe8000c101b04 */
[----:B------:R-:W-:Y:S04]  /*03d0*/  STG.E.64 [R10.64+0x800], R6 ;  /* 0x000800060a007986 */ /* 0x000fe8000c101b04 */
[----:B------:R-:W-:Y:S01]  /*03e0*/  STG.E.64 [R10.64+0xc00], R2 ;  /* 0x000c00020a007986 */ /* 0x000fe2000c101b04 */
[----:B------:R-:W-:Y:S05]  /*03f0*/  EXIT ;  /* 0x000000000000794d */ /* 0x000fea0003800000 */
.L_x_2451:
[----:B------:R-:W0:Y:S01]  /*0400*/  S2R R11, SR_TID.X ;  /* 0x00000000000b7919 */ /* 0x000e220000002100 */
[----:B------:R-:W-:Y:S01]  /*0410*/  CS2R R12, SRZ ;  /* 0x00000000000c7805 */ /* 0x000fe2000001ff00 */
[----:B------:R-:W-:Y:S01]  /*0420*/  CS2R R14, SRZ ;  /* 0x00000000000e7805 */ /* 0x000fe2000001ff00 */
[----:B0-----:R-:W-:-:S02]  /*0430*/  ISETP.GE.AND P0, PT, R11, R0, PT ;  /* 0x000000000b00720c */ /* 0x001fc40003f06270 */
[----:B------:R-:W-:-:S11]  /*0440*/  MOV R23, R11 ;  /* 0x0000000b00177202 */ /* 0x000fd60000000f00 */
[----:B------:R-:W-:Y:S01]  /*0450*/  @!P0 IMAD.IADD R4, R10, 0x1, R23 ;  /* 0x000000010a048824 */ /* 0x000fe200078e0217 */
[----:B------:R-:W-:Y:S02]  /*0460*/  @!P0 IADD3 R23, R23, 0x80, RZ ;  /* 0x0000008017178810 */ /* 0x000fe40007ffe0ff */
[----:B------:R-:W-:Y:S02]  /*0470*/  @!P0 MOV R5, 0x4 ;  /* 0x0000000400058802 */ /* 0x000fe40000000f00 */
[----:B------:R-:W-:-:S03]  /*0480*/  ISETP.GE.AND P1, PT, R23, R0, PT ;  /* 0x000000001700720c */ /* 0x000fc60003f26270 */
[----:B------:R-:W-:-:S04]  /*0490*/  @!P0 IMAD.WIDE.U32 R2, R4, R5, c[0x0][0x180] ;  /* 0x0000600004028625 */ /* 0x000fc800078e0005 */
[----:B------:R-:W-:Y:S01]  /*04a0*/  @!P0 IMAD.WIDE.U32 R4, R4, R5, c[0x0][0x188] ;  /* 0x0000620004048625 */ /* 0x000fe200078e0005 */
[----:B------:R0:W2:Y:S04]  /*04b0*/  @!P0 LDG.E R12, [R2.64] ;  /* 0x00000004020c8981 */ /* 0x0000a8000c1e1900 */
[----:B------:R1:W2:Y:S01]  /*04c0*/  @!P0 LDG.E R13, [R4.64] ;  /* 0x00000004040d8981 */ /* 0x0002a2000c1e1900 */
[----:B------:R-:W-:Y:S02]  /*04d0*/  @!P1 IADD3 R24, R10, R23, RZ ;  /* 0x000000170a189210 */ /* 0x000fe40007ffe0ff */
[----:B------:R-:W-:-:S04]  /*04e0*/  @!P1 IADD3 R23, R23, 0x80, RZ ;  /* 0x0000008017179810 */ /* 0x000fc80007ffe0ff */
[----:B------:R-:W-:-:S13]  /*04f0*/  ISETP.GE.AND P2, PT, R23, R0, PT ;  /* 0x000000001700720c */ /* 0x000fda0003f46270 */
[----:B------:R-:W-:Y:S01]  /*0500*/  @!P2 IADD3 R8, R10, R23, RZ ;  /* 0x000000170a08a210 */ /* 0x000fe20007ffe0ff */
[----:B------:R-:W-:Y:S01]  /*0510*/  @!P2 IMAD.MOV.U32 R9, RZ, RZ, 0x4 ;  /* 0x00000004ff09a424 */ /* 0x000fe200078e00ff */
[----:B------:R-:W-:-:S03]  /*0520*/  @!P2 IADD3 R23, R23, 0x80, RZ ;  /* 0x000000801717a810 */ /* 0x000fc60007ffe0ff */
[----:B------:R-:W-:Y:S01]  /*0530*/  @!P2 IMAD.WIDE.U32 R6, R8, R9, c[0x0][0x180] ;  /* 0x000060000806a625 */ /* 0x000fe200078e0009 */
[----:B------:R-:W-:-:S03]  /*0540*/  ISETP.GE.AND P3, PT, R23, R0, PT ;  /* 0x000000001700720c */ /* 0x000fc60003f66270 */
[----:B------:R-:W-:Y:S01]  /*0550*/  @!P2 IMAD.WIDE.U32 R8, R8, R9, c[0x0][0x188] ;  /* 0x000062000808a625 */ /* 0x000fe200078e0009 */
[----:B------:R3:W4:Y:S01]  /*0560*/  @!P2 LDG.E R14, [R6.64] ;  /* 0x00000004060ea981 */ /* 0x000722000c1e1900 */
[----:B------:R-:W-:-:S03]  /*0570*/  CS2R R16, SRZ ;  /* 0x0000000000107805 */ /* 0x000fc6000001ff00 */
[----:B------:R5:W4:Y:S05]  /*0580*/  @!P2 LDG.E R15, [R8.64] ;  /* 0x00000004080fa981 */ /* 0x000b2a000c1e1900 */
[----:B------:R-:W-:Y:S02]  /*0590*/  @!P3 IADD3 R28, R10, R23, RZ ;  /* 0x000000170a1cb210 */ /* 0x000fe40007ffe0ff */
[----:B------:R-:W-:-:S04]  /*05a0*/  @!P3 IADD3 R23, R23, 0x80, RZ ;  /* 0x000000801717b810 */ /* 0x000fc80007ffe0ff */
[----:B------:R-:W-:Y:S02]  /*05b0*/  ISETP.GE.AND P4, PT, R23, R0, PT ;  /* 0x000000001700720c */ /* 0x000fe40003f86270 */
[----:B------:R-:W-:-:S05]  /*05c0*/  @!P3 MOV R29, 0x4 ;  /* 0x00000004001db802 */ /* 0x000fca0000000f00 */
[----:B------:R-:W-:-:S06]  /*05d0*/  @!P3 IMAD.WIDE.U32 R26, R28, R29, c[0x0][0x180] ;  /* 0x000060001c1ab625 */ /* 0x000fcc00078e001d */
[----:B------:R-:W-:Y:S01]  /*05e0*/  @!P4 IADD3 R20, R10, R23, RZ ;  /* 0x000000170a14c210 */ /* 0x000fe20007ffe0ff */
[----:B------:R-:W-:Y:S01]  /*05f0*/  @!P3 IMAD.WIDE.U32 R28, R28, R29, c[0x0][0x188] ;  /* 0x000062001c1cb625 */ /* 0x000fe200078e001d */
[----:B------:R-:W-:Y:S01]  /*0600*/  @!P4 IADD3 R23, R23, 0x80, RZ ;  /* 0x000000801717c810 */ /* 0x000fe20007ffe0ff */
[----:B------:R1:W4:Y:S01]  /*0610*/  @!P3 LDG.E R16, [R26.64] ;  /* 0x000000041a10b981 */ /* 0x000322000c1e1900 */
[----:B0-----:R-:W-:Y:S02]  /*0620*/  @!P4 MOV R3, 0x4 ;  /* 0x000000040003c802 */ /* 0x001fe40000000f00 */
[----:B------:R-:W-:Y:S01]  /*0630*/  ISETP.GE.AND P2, PT, R23, R0, PT ;  /* 0x000000001700720c */ /* 0x000fe20003f46270 */
[----:B------:R0:W4:Y:S01]  /*0640*/  @!P3 LDG.E R17, [R28.64] ;  /* 0x000000041c11b981 */ /* 0x000122000c1e1900 */
[----:B------:R-:W-:Y:S01]  /*0650*/  CS2R R18, SRZ ;  /* 0x0000000000127805 */ /* 0x000fe2000001ff00 */
[----:B---3--:R-:W-:-:S04]  /*0660*/  @!P4 IMAD.WIDE.U32 R6, R20, R3, c[0x0][0x180] ;  /* 0x000060001406c625 */ /* 0x008fc800078e0003 */
[----:B-----5:R-:W-:Y:S01]  /*0670*/  @!P4 IMAD.WIDE.U32 R8, R20, R3, c[0x0][0x188] ;  /* 0x000062001408c625 */ /* 0x020fe200078e0003 */
[----:B------:R3:W5:Y:S04]  /*0680*/  @!P4 LDG.E R18, [R6.64] ;  /* 0x000000040612c981 */ /* 0x000768000c1e1900 */
[----:B------:R0:W5:Y:S01]  /*0690*/  @!P4 LDG.E R19, [R8.64] ;  /* 0x000000040813c981 */ /* 0x000162000c1e1900 */
[----:B-1----:R-:W-:Y:S02]  /*06a0*/  @!P2 IADD3 R4, R10, R23, RZ ;  /* 0x000000170a04a210 */ /* 0x002fe40007ffe0ff */
[----:B------:R-:W-:Y:S01]  /*06b0*/  @!P2 MOV R5, 0x4 ;  /* 0x000000040005a802 */ /* 0x000fe20000000f00 */
[----:B------:R-:W-:-:S04]  /*06c0*/  CS2R R20, SRZ ;  /* 0x0000000000147805 */ /* 0x000fc8000001ff00 */
[----:B------:R-:W-:-:S04]  /*06d0*/  @!P2 IMAD.WIDE.U32 R2, R4, R5, c[0x0][0x180] ;  /* 0x000060000402a625 */ /* 0x000fc800078e0005 */
[----:B------:R-:W-:Y:S01]  /*06e0*/  @!P2 IMAD.WIDE.U32 R4, R4, R5, c[0x0][0x188] ;  /* 0x000062000404a625 */ /* 0x000fe200078e0005 */
[----:B------:R1:W5:Y:S04]  /*06f0*/  @!P2 LDG.E R20, [R2.64] ;  /* 0x000000040214a981 */ /* 0x000368000c1e1900 */
[----:B------:R0:W5:Y:S01]  /*0700*/  @!P2 LDG.E R21, [R4.64] ;  /* 0x000000040415a981 */ /* 0x000162000c1e1900 */
[----:B------:R-:W-:Y:S01]  /*0710*/  HFMA2.MMA R22, -RZ, RZ, 0, 0 ;  /* 0x00000000ff167435 */ /* 0x000fe200000001ff */
[----:B------:R-:W-:Y:S01]  /*0720*/  @!P1 IMAD.MOV.U32 R27, RZ, RZ, 0x4 ;  /* 0x00000004ff1b9424 */ /* 0x000fe200078e00ff */
[----:B------:R-:W-:-:S03]  /*0730*/  MOV R25, RZ ;  /* 0x000000ff00197202 */ /* 0x000fc60000000f00 */
[----:B---3--:R-:W-:-:S04]  /*0740*/  @!P1 IMAD.WIDE.U32 R6, R24, R27, c[0x0][0x180] ;  /* 0x0000600018069625 */ /* 0x008fc800078e001b */
[----:B0-----:R-:W-:Y:S01]  /*0750*/  @!P1 IMAD.WIDE.U32 R8, R24, R27, c[0x0][0x188] ;  /* 0x0000620018089625 */ /* 0x001fe200078e001b */
[----:B------:R0:W3:Y:S01]  /*0760*/  @!P1 LDG.E R22, [R6.64] ;  /* 0x0000000406169981 */ /* 0x0000e2000c1e1900 */
[----:B------:R-:W-:-:S03]  /*0770*/  @!P2 IADD3 R23, R23, 0x80, RZ ;  /* 0x000000801717a810 */ /* 0x000fc60007ffe0ff */
[----:B------:R0:W3:Y:S01]  /*0780*/  @!P1 LDG.E R25, [R8.64] ;  /* 0x0000000408199981 */ /* 0x0000e2000c1e1900 */
[----:B------:R-:W-:Y:S01]  /*0790*/  ISETP.GE.AND P2, PT, R23, R0, PT ;  /* 0x000000001700720c */ /* 0x000fe20003f46270 */
[----:B------:R-:W-:Y:S01]  /*07a0*/  HFMA2.MMA R24, -RZ, RZ, 0, 0 ;  /* 0x00000000ff187435 */ /* 0x000fe200000001ff */
[----:B------:R-:W-:-:S11]  /*07b0*/  IMAD.MOV.U32 R27, RZ, RZ, RZ ;  /* 0x000000ffff1b7224 */ /* 0x000fd600078e00ff */
[----:B------:R-:W-:Y:S02]  /*07c0*/  @!P2 IADD3 R26, R10, R23, RZ ;  /* 0x000000170a1aa210 */ /* 0x000fe40007ffe0ff */
[----:B------:R-:W-:-:S05]  /*07d0*/  @!P2 MOV R5, 0x4 ;  /* 0x000000040005a802 */ /* 0x000fca0000000f00 */
[----:B-1----:R-:W-:-:S04]  /*07e0*/  @!P2 IMAD.WIDE.U32 R2, R26, R5, c[0x0][0x180] ;  /* 0x000060001a02a625 */ /* 0x002fc800078e0005 */
[----:B------:R-:W-:Y:S01]  /*07f0*/  @!P2 IMAD.WIDE.U32 R4, R26, R5, c[0x0][0x188] ;  /* 0x000062001a04a625 */ /* 0x000fe200078e0005 */
[----:B------:R1:W3:Y:S04]  /*0800*/  @!P2 LDG.E R24, [R2.64] ;  /* 0x000000040218a981 */ /* 0x0002e8000c1e1900 */
[----:B------:R0:W3:Y:S01]  /*0810*/  @!P2 LDG.E R27, [R4.64] ;  /* 0x00000004041ba981 */ /* 0x0000e2000c1e1900 */
[----:B------:R-:W-:-:S04]  /*0820*/  @!P2 IADD3 R23, R23, 0x80, RZ ;  /* 0x000000801717a810 */ /* 0x000fc80007ffe0ff */
[----:B------:R-:W-:Y:S02]  /*0830*/  ISETP.GE.AND P1, PT, R23, R0, PT ;  /* 0x000000001700720c */ /* 0x000fe40003f26270 */
[----:B------:R-:W-:-:S11]  /*0840*/  MOV R26, RZ ;  /* 0x000000ff001a7202 */ /* 0x000fd60000000f00 */
[----:B0-----:R-:W-:Y:S01]  /*0850*/  @!P1 IADD3 R8, R10, R23, RZ ;  /* 0x000000170a089210 */ /* 0x001fe20007ffe0ff */
[----:B------:R-:W-:Y:S01]  /*0860*/  HFMA2.MMA R23, -RZ, RZ, 0, 0 ;  /* 0x00000000ff177435 */ /* 0x000fe200000001ff */
[----:B------:R-:W-:-:S05]  /*0870*/  @!P1 MOV R9, 0x4 ;  /* 0x0000000400099802 */ /* 0x000fca0000000f00 */
[----:B------:R-:W-:-:S04]  /*0880*/  @!P1 IMAD.WIDE.U32 R6, R8, R9, c[0x0][0x180] ;  /* 0x0000600008069625 */ /* 0x000fc800078e0009 */
[----:B------:R-:W-:Y:S01]  /*0890*/  @!P1 IMAD.WIDE.U32 R8, R8, R9, c[0x0][0x188] ;  /* 0x0000620008089625 */ /* 0x000fe200078e0009 */
[----:B------:R0:W3:Y:S04]  /*08a0*/  @!P1 LDG.E R23, [R6.64] ;  /* 0x0000000406179981 */ /* 0x0000e8000c1e1900 */
[----:B------:R0:W3:Y:S01]  /*08b0*/  @!P1 LDG.E R26, [R8.64] ;  /* 0x00000004081a9981 */ /* 0x0000e2000c1e1900 */
[----:B------:R-:W-:-:S04]  /*08c0*/  IADD3 R29, R11, 0x100, RZ ;  /* 0x000001000b1d7810 */ /* 0x000fc80007ffe0ff */
[-C--:B------:R-:W-:Y:S02]  /*08d0*/  ISETP.GE.AND P5, PT, R29, R0.reuse, PT ;  /* 0x000000001d00720c */ /* 0x080fe40003fa6270 */
[----:B-1----:R-:W-:Y:S02]  /*08e0*/  IADD3 R3, R11, 0x180, RZ ;  /* 0x000001800b037810 */ /* 0x002fe40007ffe0ff */
[----:B------:R-:W-:Y:S02]  /*08f0*/  @!P0 MOV R4, c[0x0][0x168] ;  /* 0x00005a0000048a02 */ /* 0x000fe40000000f00 */
[----:B------:R-:W-:Y:S02]  /*0900*/  ISETP.GE.AND P1, PT, R3, R0, PT ;  /* 0x000000000300720c */ /* 0x000fe40003f26270 */
[C---:B------:R-:W-:Y:S01]  /*0910*/  FSETP.GEU.AND P3, PT, |R4|.reuse, 0.5, !P0 ;  /* 0x3f0000000400780b */ /* 0x040fe2000476e200 */
[----:B0-----:R-:W-:Y:S01]  /*0920*/  @!P0 FADD.FTZ R6, -R4, 1 ;  /* 0x3f80000004068421 */ /* 0x001fe20000010100 */
[----:B------:R-:W-:-:S02]  /*0930*/  IADD3 R2, R11, 0x200, RZ ;  /* 0x000002000b027810 */ /* 0x000fc40007ffe0ff */
[----:B------:R-:W-:Y:S01]  /*0940*/  P2R R4, PR, RZ, 0x1 ;  /* 0x00000001ff047803 */ /* 0x000fe20000000000 */
[----:B------:R-:W-:Y:S01]  /*0950*/  @!P5 IMAD.MOV.U32 R3, RZ, RZ, c[0x0][0x168] ;  /* 0x00005a00ff03d624 */ /* 0x000fe200078e00ff */
[----:B------:R-:W-:-:S04]  /*0960*/  ISETP.GE.AND P2, PT, R2, R0, PT ;  /* 0x000000000200720c */ /* 0x000fc80003f46270 */
[----:B------:R-:W-:Y:S02]  /*0970*/  FSETP.GEU.AND P5, PT, |R3|, 0.5, !P5 ;  /* 0x3f0000000300780b */ /* 0x000fe40006fae200 */
[----:B------:R-:W-:Y:S02]  /*0980*/  @!P1 MOV R2, c[0x0][0x168] ;  /* 0x00005a0000029a02 */ /* 0x000fe40000000f00 */
[----:B------:R-:W-:Y:S02]  /*0990*/  IADD3 R9, R11, 0x280, RZ ;  /* 0x000002800b097810 */ /* 0x000fe40007ffe0ff */
[----:B------:R-:W-:Y:S01]  /*09a0*/  FSETP.GEU.AND P4, PT, |R2|, 0.5, !P1 ;  /* 0x3f0000000200780b */ /* 0x000fe20004f8e200 */
[----:B--2---:R-:W-:-:S04]  /*09b0*/  @!P0 FADD.FTZ R5, R13, -R12 ;  /* 0x8000000c0d058221 */ /* 0x004fc80000010000 */
[----:B------:R-:W-:Y:S01]  /*09c0*/  @!P0 FFMA.FTZ R12, R5, c[0x0][0x168], R12 ;  /* 0x00005a00050c8a23 */ /* 0x000fe2000001000c */
[----:B------:R-:W-:Y:S01]  /*09d0*/  ISETP.GE.AND P0, PT, R29, R0, PT ;  /* 0x000000001d00720c */ /* 0x000fe20003f06270 */
[----:B------:R-:W-:Y:S01]  /*09e0*/  @P3 FFMA.FTZ R12, R5, -R6, R13 ;  /* 0x80000006050c3223 */ /* 0x000fe2000001000d */
[----:B------:R-:W-:Y:S02]  /*09f0*/  @!P2 MOV R5, c[0x0][0x168] ;  /* 0x00005a000005aa02 */ /* 0x000fe40000000f00 */
[----:B------:R-:W-:-:S09]  /*0a00*/  ISETP.GE.AND P3, PT, R9, R0, PT ;  /* 0x000000000900720c */ /* 0x000fd20003f66270 */
[----:B------:R-:W-:Y:S02]  /*0a10*/  @!P0 FADD.FTZ R8, -R3, 1 ;  /* 0x3f80000003088421 */ /* 0x000fe40000010100 */
[----:B----4-:R-:W-:-:S04]  /*0a20*/  @!P0 FADD.FTZ R7, R15, -R14 ;  /* 0x8000000e0f078221 */ /* 0x010fc80000010000 */
[C---:B------:R-:W-:Y:S02]  /*0a30*/  @!P0 FFMA.FTZ R14, R7.reuse, c[0x0][0x168], R14 ;  /* 0x00005a00070e8a23 */ /* 0x040fe4000001000e */
[----:B------:R-:W-:Y:S01]  /*0a40*/  @P5 FFMA.FTZ R14, R7, -R8, R15 ;  /* 0x80000008070e5223 */ /* 0x000fe2000001000f */
[C---:B------:R-:W-:Y:S01]  /*0a50*/  FSETP.GEU.AND P5, PT, |R5|.reuse, 0.5, !P2 ;  /* 0x3f0000000500780b */ /* 0x040fe200057ae200 */
[----:B------:R-:W-:Y:S01]  /*0a60*/  @!P1 FADD.FTZ R8, -R2, 1 ;  /* 0x3f80000002089421 */ /* 0x000fe20000010100 */
[----:B------:R-:W-:Y:S01]  /*0a70*/  @!P3 MOV R7, c[0x0][0x168] ;  /* 0x00005a000007ba02 */ /* 0x000fe20000000f00 */
[----:B------:R-:W-:Y:S02]  /*0a80*/  @!P2 FADD.FTZ R5, -R5, 1 ;  /* 0x3f8000000505a421 */ /* 0x000fe40000010100 */
[----:B------:R-:W-:-:S04]  /*0a90*/  @!P1 FADD.FTZ R3, R17, -R16 ;  /* 0x8000001011039221 */ /* 0x000fc80000010000 */
[C---:B------:R-:W-:Y:S02]  /*0aa0*/  @!P1 FFMA.FTZ R16, R3.reuse, c[0x0][0x168], R16 ;  /* 0x00005a0003109a23 */ /* 0x040fe40000010010 */
[----:B------:R-:W-:Y:S01]  /*0ab0*/  @P4 FFMA.FTZ R16, R3, -R8, R17 ;  /* 0x8000000803104223 */ /* 0x000fe20000010011 */
[----:B------:R-:W-:Y:S01]  /*0ac0*/  IADD3 R3, R11, 0x80, RZ ;  /* 0x000000800b037810 */ /* 0x000fe20007ffe0ff */
[----:B-----5:R-:W-:-:S03]  /*0ad0*/  @!P2 FADD.FTZ R2, R19, -R18 ;  /* 0x800000121302a221 */ /* 0x020fc60000010000 */
[----:B------:R-:W-:Y:S01]  /*0ae0*/  ISETP.GE.AND P4, PT, R3, R0, PT ;  /* 0x000000000300720c */ /* 0x000fe20003f86270 */
[C---:B------:R-:W-:Y:S02]  /*0af0*/  @!P2 FFMA.FTZ R18, R2.reuse, c[0x0][0x168], R18 ;  /* 0x00005a000212aa23 */ /* 0x040fe40000010012 */
[----:B------:R-:W-:Y:S01]  /*0b00*/  @P5 FFMA.FTZ R18, R2, -R5, R19 ;  /* 0x8000000502125223 */ /* 0x000fe20000010013 */
[C---:B------:R-:W-:Y:S01]  /*0b10*/  FSETP.GEU.AND P5, PT, |R7|.reuse, 0.5, !P3 ;  /* 0x3f0000000700780b */ /* 0x040fe20005fae200 */
[----:B------:R-:W-:-:S08]  /*0b20*/  @!P3 FADD.FTZ R7, -R7, 1 ;  /* 0x3f8000000707b421 */ /* 0x000fd00000010100 */
[----:B------:R-:W-:Y:S01]  /*0b30*/  @!P4 MOV R5, c[0x0][0x168] ;  /* 0x00005a000005ca02 */ /* 0x000fe20000000f00 */
[----:B------:R-:W-:-:S04]  /*0b40*/  @!P3 FADD.FTZ R2, R21, -R20 ;  /* 0x800000141502b221 */ /* 0x000fc80000010000 */
[C---:B------:R-:W-:Y:S02]  /*0b50*/  @!P3 FFMA.FTZ R20, R2.reuse, c[0x0][0x168], R20 ;  /* 0x00005a000214ba23 */ /* 0x040fe40000010014 */
[----:B------:R-:W-:Y:S01]  /*0b60*/  @P5 FFMA.FTZ R20, R2, -R7, R21 ;  /* 0x8000000702145223 */ /* 0x000fe20000010015 */
[C---:B------:R-:W-:Y:S01]  /*0b70*/  FSETP.GEU.AND P5, PT, |R5|.reuse, 0.5, !P4 ;  /* 0x3f0000000500780b */ /* 0x040fe200067ae200 */
[----:B------:R-:W-:Y:S01]  /*0b80*/  @!P4 FADD.FTZ R7, -R5, 1 ;  /* 0x3f8000000507c421 */ /* 0x000fe20000010100 */
[----:B------:R-:W-:Y:S01]  /*0b90*/  IADD3 R5, R11, 0x300, RZ ;  /* 0x000003000b057810 */ /* 0x000fe20007ffe0ff */
[----:B---3--:R-:W-:-:S04]  /*0ba0*/  @!P4 FADD.FTZ R2, R25, -R22 ;  /* 0x800000161902c221 */ /* 0x008fc80000010000 */
[----:B------:R-:W-:-:S06]  /*0bb0*/  @!P4 FFMA.FTZ R22, R2, c[0x0][0x168], R22 ;  /* 0x00005a000216ca23 */ /* 0x000fcc0000010016 */
[----:B------:R-:W-:Y:S01]  /*0bc0*/  @P5 FFMA.FTZ R22, R2, -R7, R25 ;  /* 0x8000000702165223 */ /* 0x000fe20000010019 */
[----:B------:R-:W-:-:S13]  /*0bd0*/  ISETP.GE.AND P5, PT, R5, R0, PT ;  /* 0x000000000500720c */ /* 0x000fda0003fa6270 */
[----:B------:R-:W-:-:S04]  /*0be0*/  @!P5 MOV R7, c[0x0][0x168] ;  /* 0x00005a000007da02 */ /* 0x000fc80000000f00 */
[C---:B------:R-:W-:Y:S01]  /*0bf0*/  FSETP.GEU.AND P6, PT, |R7|.reuse, 0.5, !P5 ;  /* 0x3f0000000700780b */ /* 0x040fe20006fce200 */
[----:B------:R-:W-:Y:S02]  /*0c00*/  @!P5 FADD.FTZ R5, -R7, 1 ;  /* 0x3f8000000705d421 */ /* 0x000fe40000010100 */
[----:B------:R-:W-:-:S04]  /*0c10*/  @!P5 FADD.FTZ R2, R27, -R24 ;  /* 0x800000181b02d221 */ /* 0x000fc80000010000 */
[----:B------:R-:W-:-:S06]  /*0c20*/  @!P5 FFMA.FTZ R24, R2, c[0x0][0x168], R24 ;  /* 0x00005a000218da23 */ /* 0x000fcc0000010018 */
[----:B------:R-:W-:Y:S01]  /*0c30*/  @P6 FFMA.FTZ R24, R2, -R5, R27 ;  /* 0x8000000502186223 */ /* 0x000fe2000001001b */
[----:B------:R-:W-:-:S04]  /*0c40*/  IADD3 R5, R11, 0x380, RZ ;  /* 0x000003800b057810 */ /* 0x000fc80007ffe0ff */
[----:B------:R-:W-:Y:S02]  /*0c50*/  ISETP.GE.AND P6, PT, R5, R0, PT ;  /* 0x000000000500720c */ /* 0x000fe40003fc6270 */
[----:B------:R-:W-:-:S11]  /*0c60*/  P2R R6, PR, RZ, 0x1 ;  /* 0x00000001ff067803 */ /* 0x000fd60000000000 */
[----:B------:R-:W-:-:S05]  /*0c70*/  @!P6 IMAD.MOV.U32 R8, RZ, RZ, c[0x0][0x168] ;  /* 0x00005a00ff08e624 */ /* 0x000fca00078e00ff */
[C---:B------:R-:W-:Y:S01]  /*0c80*/  FSETP.GEU.AND P0, PT, |R8|.reuse, 0.5, !P6 ;  /* 0x3f0000000800780b */ /* 0x040fe2000770e200 */
[----:B------:R-:W-:Y:S02]  /*0c90*/  @!P6 FADD.FTZ R7, -R8, 1 ;  /* 0x3f8000000807e421 */ /* 0x000fe40000010100 */
[----:B------:R-:W-:-:S04]  /*0ca0*/  @!P6 FADD.FTZ R5, R26, -R23 ;  /* 0x800000171a05e221 */ /* 0x000fc80000010000 */
[----:B------:R-:W-:-:S06]  /*0cb0*/  @!P6 FFMA.FTZ R2, R5, c[0x0][0x168], R23 ;  /* 0x00005a000502ea23 */ /* 0x000fcc0000010017 */
[----:B------:R-:W-:Y:S01]  /*0cc0*/  @P0 FFMA.FTZ R2, R5, -R7, R26 ;  /* 0x8000000705020223 */ /* 0x000fe2000001001a */
[----:B------:R-:W-:Y:S02]  /*0cd0*/  ISETP.NE.AND P0, PT, R6, RZ, PT ;  /* 0x000000ff0600720c */ /* 0x000fe40003f05270 */
[----:B------:R-:W-:-:S13]  /*0ce0*/  ISETP.NE.AND P0, PT, R4, RZ, PT ;  /* 0x000000ff0400720c */ /* 0x000fda0003f05270 */
[----:B------:R-:W-:Y:S02]  /*0cf0*/  @!P0 IADD3 R4, R10, R11, RZ ;  /* 0x0000000b0a048210 */ /* 0x000fe40007ffe0ff */
[----:B------:R-:W-:Y:S02]  /*0d00*/  @!P0 MOV R5, 0x4 ;  /* 0x0000000400058802 */ /* 0x000fe40000000f00 */
[----:B------:R-:W-:-:S03]  /*0d10*/  @!P0 MOV R11, R3 ;  /* 0x00000003000b8202 */ /* 0x000fc60000000f00 */
[----:B------:R-:W-:-:S05]  /*0d20*/  @!P0 IMAD.WIDE.U32 R4, R4, R5, c[0x0][0x178] ;  /* 0x00005e0004048625 */ /* 0x000fca00078e0005 */
[----:B------:R0:W-:Y:S01]  /*0d30*/  @!P0 STG.E [R4.64], R12 ;  /* 0x0000000c04008986 */ /* 0x0001e2000c101904 */
[----:B------:R-:W-:Y:S01]  /*0d40*/  ISETP.GE.AND P0, PT, R11, R0, PT ;  /* 0x000000000b00720c */ /* 0x000fe20003f06270 */
[----:B------:R-:W-:Y:S01]  /*0d50*/  BSSY B0, `(.L_x_2454) ;  /* 0x000002c000007945 */ /* 0x000fe20003800000 */
[----:B------:R-:W-:Y:S11]  /*0d60*/  BSSY B1, `(.L_x_2455) ;  /* 0x0000024000017945 */ /* 0x000ff60003800000 */
[----:B------:R-:W-:Y:S05]  /*0d70*/  @P0 BRA `(.L_x_2456) ;  /* 0x000000c000000947 */ /* 0x000fea0003800000 */
[----:B0-----:R-:W-:Y:S02]  /*0d80*/  IADD3 R4, R10, R11, RZ ;  /* 0x0000000b0a047210 */ /* 0x001fe40007ffe0ff */
[----:B------:R-:W-:-:S02]  /*0d90*/  MOV R5, 0x4 ;  /* 0x0000000400057802 */ /* 0x000fc40000000f00 */
[----:B------:R-:W-:-:S03]  /*0da0*/  IADD3 R11, R11, 0x80, RZ ;  /* 0x000000800b0b7810 */ /* 0x000fc60007ffe0ff */
[----:B------:R-:W-:Y:S01]  /*0db0*/  IMAD.WIDE.U32 R4, R4, R5, c[0x0][0x178] ;  /* 0x00005e0004047625 */ /* 0x000fe200078e0005 */
[----:B------:R-:W-:-:S04]  /*0dc0*/  ISETP.GE.AND P0, PT, R11, R0, PT ;  /* 0x000000000b00720c */ /* 0x000fc80003f06270 */
[----:B------:R0:W-:Y:S09]  /*0dd0*/  STG.E [R4.64], R22 ;  /* 0x0000001604007986 */ /* 0x0001f2000c101904 */
[----:B------:R-:W-:Y:S05]  /*0de0*/  @P0 BRA `(.L_x_2457) ;  /* 0x000000c000000947 */ /* 0x000fea0003800000 */
[----:B0-----:R-:W-:Y:S01]  /*0df0*/  HFMA2.MMA R5, -RZ, RZ, 0, 2.384185791015625e-07 ;  /* 0x00000004ff057435 */ /* 0x001fe200000001ff */
[----:B------:R-:W-:Y:S01]  /*0e00*/  IMAD.IADD R4, R10, 0x1, R11 ;  /* 0x000000010a047824 */ /* 0x000fe200078e020b */
[----:B------:R-:W-:-:S08]  /*0e10*/  IADD3 R11, R11, 0x80, RZ ;  /* 0x000000800b0b7810 */ /* 0x000fd00007ffe0ff */
[----:B------:R-:W-:-:S05]  /*0e20*/  IMAD.WIDE.U32 R4, R4, R5, c[0x0][0x178] ;  /* 0x00005e0004047625 */ /* 0x000fca00078e0005 */
[----:B------:R0:W-:Y:S02]  /*0e30*/  STG.E [R4.64], R14 ;  /* 0x0000000e04007986 */ /* 0x0001e4000c101904 */
.L_x_2456:
[----:B0-----:R-:W-:-:S13]  /*0e40*/  ISETP.GE.AND P0, PT, R11, R0, PT ;  /* 0x000000000b00720c */ /* 0x001fda0003f06270 */
[----:B------:R-:W-:Y:S05]  /*0e50*/  @P0 BRA `(.L_x_2458) ;  /* 0x000000c000000947 */ /* 0x000fea0003800000 */
[----:B------:R-:W-:Y:S02]  /*0e60*/  IADD3 R4, R10, R11, RZ ;  /* 0x0000000b0a047210 */ /* 0x000fe40007ffe0ff */
[----:B------:R-:W-:Y:S02]  /*0e70*/  MOV R5, 0x4 ;  /* 0x0000000400057802 */ /* 0x000fe40000000f00 */
[----:B------:R-:W-:-:S03]  /*0e80*/  IADD3 R11, R11, 0x80, RZ ;  /* 0x000000800b0b7810 */ /* 0x000fc60007ffe0ff */
[----:B------:R-:W-:-:S05]  /*0e90*/  IMAD.WIDE.U32 R4, R4, R5, c[0x0][0x178] ;  /* 0x00005e0004047625 */ /* 0x000fca00078e0005 */
[----:B------:R0:W-:Y:S02]  /*0ea0*/  STG.E [R4.64], R16 ;  /* 0x0000001004007986 */ /* 0x0001e4000c101904 */
.L_x_2457:
[----:B------:R-:W-:-:S13]  /*0eb0*/  ISETP.GE.AND P0, PT, R11, R0, PT ;  /* 0x000000000b00720c */ /* 0x000fda0003f06270 */
[----:B------:R-:W-:Y:S05]  /*0ec0*/  @P0 BRA `(.L_x_2459) ;  /* 0x000000d000000947 */ /* 0x000fea0003800000 */
[----:B0-----:R-:W-:Y:S01]  /*0ed0*/  HFMA2.MMA R5, -RZ, RZ, 0, 2.384185791015625e-07 ;  /* 0x00000004ff057435 */ /* 0x001fe200000001ff */
[----:B------:R-:W-:Y:S02]  /*0ee0*/  IADD3 R4, R10, R11, RZ ;  /* 0x0000000b0a047210 */ /* 0x000fe40007ffe0ff */
[----:B------:R-:W-:-:S07]  /*0ef0*/  IADD3 R11, R11, 0x80, RZ ;  /* 0x000000800b0b7810 */ /* 0x000fce0007ffe0ff */
[----:B------:R-:W-:-:S05]  /*0f00*/  IMAD.WIDE.U32 R4, R4, R5, c[0x0][0x178] ;  /* 0x00005e0004047625 */ /* 0x000fca00078e0005 */
[----:B------:R0:W-:Y:S02]  /*0f10*/  STG.E [R4.64], R18 ;  /* 0x0000001204007986 */ /* 0x0001e4000c101904 */
.L_x_2458:
[----:B------:R-:W-:-:S13]  /*0f20*/  ISETP.GE.AND P0, PT, R11, R0, PT ;  /* 0x000000000b00720c */ /* 0x000fda0003f06270 */
[----:B------:R-:W-:Y:S01]  /*0f30*/  @P0 BREAK B1 ;  /* 0x0000000000010942 */ /* 0x000fe20003800000 */
[----:B------:R-:W-:Y:S05]  /*0f40*/  @P0 BRA `(.L_x_2460) ;  /* 0x000000c000000947 */ /* 0x000fea0003800000 */
[----:B0-----:R-:W-:Y:S01]  /*0f50*/  MOV R5, 0x4 ;  /* 0x0000000400057802 */ /* 0x001fe20000000f00 */
[----:B------:R-:W-:Y:S01]  /*0f60*/  IMAD.IADD R4, R10, 0x1, R11 ;  /* 0x000000010a047824 */ /* 0x000fe200078e020b */
[----:B------:R-:W-:-:S03]  /*0f70*/  IADD3 R11, R11, 0x80, RZ ;  /* 0x000000800b0b7810 */ /* 0x000fc60007ffe0ff */
[----:B------:R-:W-:-:S05]  /*0f80*/  IMAD.WIDE.U32 R4, R4, R5, c[0x0][0x178] ;  /* 0x00005e0004047625 */ /* 0x000fca00078e0005 */
[----:B------:R0:W-:Y:S02]  /*0f90*/  STG.E [R4.64], R20 ;  /* 0x0000001404007986 */ /* 0x0001e4000c101904 */
.L_x_2459:
[----:B------:R-:W-:Y:S05]  /*0fa0*/  BSYNC B1 ;  /* 0x0000000000017941 */ /* 0x000fea0003800000 */
.L_x_2455:
[----:B------:R-:W-:-:S13]  /*0fb0*/  ISETP.GE.AND P0, PT, R11, R0, PT ;  /* 0x000000000b00720c */ /* 0x000fda0003f06270 */
[----:B0-----:R-:W-:Y:S02]  /*0fc0*/  @!P0 IADD3 R4, R10, R11, RZ ;  /* 0x0000000b0a048210 */ /* 0x001fe40007ffe0ff */
[----:B------:R-:W-:Y:S02]  /*0fd0*/  @!P0 MOV R5, 0x4 ;  /* 0x0000000400058802 */ /* 0x000fe40000000f00 */
[----:B------:R-:W-:-:S03]  /*0fe0*/  @!P0 IADD3 R11, R11, 0x80, RZ ;  /* 0x000000800b0b8810 */ /* 0x000fc60007ffe0ff */
[----:B------:R-:W-:-:S05]  /*0ff0*/  @!P0 IMAD.WIDE.U32 R4, R4, R5, c[0x0][0x178] ;  /* 0x00005e0004048625 */ /* 0x000fca00078e0005 */
[----:B------:R0:W-:Y:S02]  /*1000*/  @!P0 STG.E [R4.64], R24 ;  /* 0x0000001804008986 */ /* 0x0001e4000c101904 */
.L_x_2460:
[----:B------:R-:W-:Y:S05]  /*1010*/  BSYNC B0 ;  /* 0x0000000000007941 */ /* 0x000fea0003800000 */
.L_x_2454:
[----:B------:R-:W-:Y:S01]  /*1020*/  WARPSYNC 0xffffffff ;  /* 0xffffffff00007948 */ /* 0x000fe20003800000 */
[----:B------:R-:W-:-:S13]  /*1030*/  ISETP.GE.AND P0, PT, R11, R0, PT ;  /* 0x000000000b00720c */ /* 0x000fda0003f06270 */
[----:B------:R-:W-:Y:S05]  /*1040*/  @P0 EXIT ;  /* 0x000000000000094d */ /* 0x000fea0003800000 */
[----:B0-----:R-:W-:Y:S01]  /*1050*/  HFMA2.MMA R5, -RZ, RZ, 0, 2.384185791015625e-07 ;  /* 0x00000004ff057435 */ /* 0x001fe200000001ff */
[----:B------:R-:W-:-:S09]  /*1060*/  IADD3 R4, R10, R11, RZ ;  /* 0x0000000b0a047210 */ /* 0x000fd20007ffe0ff */
[----:B------:R-:W-:-:S05]  /*1070*/  IMAD.WIDE.U32 R4, R4, R5, c[0x0][0x178] ;  /* 0x00005e0004047625 */ /* 0x000fca00078e0005 */
[----:B------:R-:W-:Y:S01]  /*1080*/  STG.E [R4.64], R2 ;  /* 0x0000000204007986 */ /* 0x000fe2000c101904 */
[----:B------:R-:W-:Y:S05]  /*1090*/  EXIT ;  /* 0x000000000000794d */ /* 0x000fea0003800000 */
.L_x_2461:
        /* <DEDUP_REMOVED lines=14> */
.L_x_7608:


//--------------------- .text._ZN2at6native29vectorized_elementwise_kernelILi4EZZZNS0_44_GLOBAL__N__40a83637_7_Lerp_cu_1520ed90_301318lerp_scalar_kernelERNS_18TensorIteratorBaseERKN3c106ScalarEENKUlvE0_clEvENKUlvE0_clEvEUlffE_St5arrayIPcLm3EEEEviT0_T1_ --------------------------
	.section	.text._ZN2at6native29vectorized_elementwise_kernelILi4EZZZNS0_44_GLOBAL__N__40a83637_7_Lerp_cu_1520ed90_301318lerp_scalar_kernelERNS_18TensorIteratorBaseERKN3c106ScalarEENKUlvE0_clEvENKUlvE0_clEvEUlffE_St5arrayIPcLm3EEEEviT0_T1_,"ax",@progbits
	.sectioninfo	@"SHI_REGISTERS=32"
	.align	128
        .global         _ZN2at6native29vectorized_elementwise_kernelILi4EZZZNS0_44_GLOBAL__N__40a83637_7_Lerp_cu_1520ed90_301318lerp_scalar_kernelERNS_18TensorIteratorBaseERKN3c106ScalarEENKUlvE0_clEvENKUlvE0_clEvEUlffE_St5arrayIPcLm3EEEEviT0_T1_
        .type           _ZN2at6native29vectorized_elementwise_kernelILi4EZZZNS0_44_GLOBAL__N__40a83637_7_Lerp_cu_1520ed90_301318lerp_scalar_kernelERNS_18TensorIteratorBaseERKN3c106ScalarEENKUlvE0_clEvENKUlvE0_clEvEUlffE_St5arrayIPcLm3EEEEviT0_T1_,@function
        .size           _ZN2at6native29vectorized_elementwise_kernelILi4EZZZNS0_44_GLOBAL__N__40a83637_7_Lerp_cu_1520ed90_301318lerp_scalar_kernelERNS_18TensorIteratorBaseERKN3c106ScalarEENKUlvE0_clEvENKUlvE0_clEvEUlffE_St5arrayIPcLm3EEEEviT0_T1_,(.L_x_7609 - _ZN2at6native29vectorized_elementwise_kernelILi4EZZZNS0_44_GLOBAL__N__40a83637_7_Lerp_cu_1520ed90_301318lerp_scalar_kernelERNS_18TensorIteratorBaseERKN3c106ScalarEENKUlvE0_clEvENKUlvE0_clEvEUlffE_St5arrayIPcLm3EEEEviT0_T1_)
        .other          _ZN2at6native29vectorized_elementwise_kernelILi4EZZZNS0_44_GLOBAL__N__40a83637_7_Lerp_cu_1520ed90_301318lerp_scalar_kernelERNS_18TensorIteratorBaseERKN3c106ScalarEENKUlvE0_clEvENKUlvE0_clEvEUlffE_St5arrayIPcLm3EEEEviT0_T1_,@"STO_CUDA_ENTRY STV_DEFAULT"
_ZN2at6native29vectorized_elementwise_kernelILi4EZZZNS0_44_GLOBAL__N__40a83637_7_Lerp_cu_1520ed90_301318lerp_scalar_kernelERNS_18TensorIteratorBaseERKN3c106ScalarEENKUlvE0_clEvENKUlvE0_clEvEUlffE_St5arrayIPcLm3EEEEviT0_T1_:
.text._ZN2at6native29vectorized_elementwise_kernelILi4EZZZNS0_44_GLOBAL__N__40a83637_7_Lerp_cu_1520ed90_301318lerp_scalar_kernelERNS_18TensorIteratorBaseERKN3c106ScalarEENKUlvE0_clEvENKUlvE0_clEvEUlffE_St5arrayIPcLm3EEEEviT0_T1_:
        /* <DEDUP_REMOVED lines=13> */
[----:B------:R-:W2:Y:S04]  /*00d0*/  LDG.E.128 R16, [R8.64] ;  /* 0x0000000408107981 */ /* 0x000ea8000c1e1d00 */
[----:B------:R-:W2:Y:S04]  /*00e0*/  LDG.E.128 R20, [R24.64] ;  /* 0x0000000418147981 */ /* 0x000ea8000c1e1d00 */
[----:B------:R0:W5:Y:S04]  /*00f0*/  LDG.E.128 R4, [R8.64+0x800] ;  /* 0x0008000408047981 */ /* 0x000168000c1e1d00 */
[----:B------:R0:W5:Y:S01]  /*0100*/  LDG.E.128 R12, [R24.64+0x800] ;  /* 0x00080004180c7981 */ /* 0x000162000c1e1d00 */
[----:B------:R-:W-:-:S04]  /*0110*/  MOV R2, c[0x0][0x168] ;  /* 0x00005a0000027a02 */ /* 0x000fc80000000f00 */
[----:B------:R-:W-:Y:S01]  /*0120*/  FSETP.GEU.FTZ.AND P0, PT, |R2|, 0.5, PT ;  /* 0x3f0000000200780b */ /* 0x000fe20003f1e200 */
[----:B--2---:R-:W-:-:S12]  /*0130*/  FADD.FTZ R11, -R16, R20 ;  /* 0x00000014100b7221 */ /* 0x004fd80000010100 */
[----:B------:R-:W-:Y:S05]  /*0140*/  @P0 BRA `(.L_x_2463) ;  /* 0x0000010000000947 */ /* 0x000fea0003800000 */
[----:B0-----:R-:W-:Y:S02]  /*0150*/  FADD.FTZ R2, -R17, R21 ;  /* 0x0000001511027221 */ /* 0x001fe40000010100 */
[----:B------:R-:W-:Y:S02]  /*0160*/  FADD.FTZ R9, -R18, R22 ;  /* 0x0000001612097221 */ /* 0x000fe40000010100 */
[----:B------:R-:W-:Y:S02]  /*0170*/  FADD.FTZ R8, -R19, R23 ;  /* 0x0000001713087221 */ /* 0x000fe40000010100 */
[----:B------:R-:W-:Y:S02]  /*0180*/  FFMA.FTZ R16, R11, c[0x0][0x168], R16 ;  /* 0x00005a000b107a23 */ /* 0x000fe40000010010 */
[----:B------:R-:W-:Y:S02]  /*0190*/  FFMA.FTZ R17, R2, c[0x0][0x168], R17 ;  /* 0x00005a0002117a23 */ /* 0x000fe40000010011 */
[----:B------:R-:W-:-:S02]  /*01a0*/  FFMA.FTZ R18, R9, c[0x0][0x168], R18 ;  /* 0x00005a0009127a23 */ /* 0x000fc40000010012 */
[----:B------:R-:W-:Y:S02]  /*01b0*/  FFMA.FTZ R19, R8, c[0x0][0x168], R19 ;  /* 0x00005a0008137a23 */ /* 0x000fe40000010013 */
[----:B-----5:R-:W-:Y:S02]  /*01c0*/  FADD.FTZ R9, -R4, R12 ;  /* 0x0000000c04097221 */ /* 0x020fe40000010100 */
[----:B------:R-:W-:Y:S02]  /*01d0*/  FADD.FTZ R2, -R5, R13 ;  /* 0x0000000d05027221 */ /* 0x000fe40000010100 */
[----:B------:R-:W-:Y:S02]  /*01e0*/  FADD.FTZ R11, -R6, R14 ;  /* 0x0000000e060b7221 */ /* 0x000fe40000010100 */
[----:B------:R-:W-:Y:S02]  /*01f0*/  FADD.FTZ R8, -R7, R15 ;  /* 0x0000000f07087221 */ /* 0x000fe40000010100 */
[----:B------:R-:W-:-:S02]  /*0200*/  FFMA.FTZ R4, R9, c[0x0][0x168], R4 ;  /* 0x00005a0009047a23 */ /* 0x000fc40000010004 */
[----:B------:R-:W-:Y:S02]  /*0210*/  FFMA.FTZ R5, R2, c[0x0][0x168], R5 ;  /* 0x00005a0002057a23 */ /* 0x000fe40000010005 */
[----:B------:R-:W-:Y:S02]  /*0220*/  FFMA.FTZ R6, R11, c[0x0][0x168], R6 ;  /* 0x00005a000b067a23 */ /* 0x000fe40000010006 */
[----:B------:R-:W-:Y:S01]  /*0230*/  FFMA.FTZ R7, R8, c[0x0][0x168], R7 ;  /* 0x00005a0008077a23 */ /* 0x000fe20000010007 */
[----:B------:R-:W-:Y:S05]  /*0240*/  BRA `(.L_x_2464) ;  /* 0x0000010000007947 */ /* 0x000fea0003800000 */
.L_x_2463:
[----:B0-----:R-:W-:Y:S02]  /*0250*/  FADD.FTZ R2, -R2, 1 ;  /* 0x3f80000002027421 */ /* 0x001fe40000010100 */
[----:B------:R-:W-:Y:S02]  /*0260*/  FADD.FTZ R9, -R18, R22 ;  /* 0x0000001612097221 */ /* 0x000fe40000010100 */
[----:B------:R-:W-:Y:S02]  /*0270*/  FFMA.FTZ R16, R11, -R2, R20 ;  /* 0x800000020b107223 */ /* 0x000fe40000010014 */
[----:B------:R-:W-:-:S02]  /*0280*/  FFMA.FTZ R18, -R2, R9, R22 ;  /* 0x0000000902127223 */ /* 0x000fc40000010116 */
[----:B------:R-:W-:Y:S02]  /*0290*/  FADD.FTZ R17, -R17, R21 ;  /* 0x0000001511117221 */ /* 0x000fe40000010100 */
[----:B------:R-:W-:Y:S02]  /*02a0*/  FADD.FTZ R19, -R19, R23 ;  /* 0x0000001713137221 */ /* 0x000fe40000010100 */
[----:B-----5:R-:W-:Y:S02]  /*02b0*/  FADD.FTZ R9, -R4, R12 ;  /* 0x0000000c04097221 */ /* 0x020fe40000010100 */
        /* <DEDUP_REMOVED lines=9> */
.L_x_2464:
[----:B------:R-:W-:-:S06]  /*0350*/  IMAD.WIDE.U32 R10, R10, R3, c[0x0][0x178] ;  /* 0x00005e000a0a7625 */ /* 0x000fcc00078e0003 */
[----:B------:R-:W-:-:S05]  /*0360*/  IMAD.WIDE R10, R0, 0x10, R10 ;  /* 0x00000010000a7825 */ /* 0x000fca00078e020a */
[----:B------:R-:W-:Y:S04]  /*0370*/  STG.E.128 [R10.64], R16 ;  /* 0x000000100a007986 */ /* 0x000fe8000c101d04 */
[----:B------:R-:W-:Y:S01]  /*0380*/  STG.E.128 [R10.64+0x800], R4 ;  /* 0x000800040a007986 */ /* 0x000fe2000c101d04 */
[----:B------:R-:W-:Y:S05]  /*0390*/  EXIT ;  /* 0x000000000000794d */ /* 0x000fea0003800000 */
.L_x_2462:
[----:B------:R-:W0:Y:S01]  /*03a0*/  S2R R11, SR_TID.X ;  /* 0x00000000000b7919 */ /* 0x000e220000002100 */
[----:B------:R-:W-:Y:S01]  /*03b0*/  CS2R R12, SRZ ;  /* 0x00000000000c7805 */ /* 0x000fe2000001ff00 */
[----:B------:R-:W-:Y:S01]  /*03c0*/  CS2R R14, SRZ ;  /* 0x00000000000e7805 */ /* 0x000fe2000001ff00 */
[----:B0-----:R-:W-:Y:S02]  /*03d0*/  ISETP.GE.AND P0, PT, R11, R0, PT ;  /* 0x000000000b00720c */ /* 0x001fe40003f06270 */
        /* <DEDUP_REMOVED lines=160> */
.L_x_2467:
[----:B0-----:R-:W-:-:S13]  /*0de0*/  ISETP.GE.AND P0, PT, R11, R0, PT ;  /* 0x000000000b00720c */ /* 0x001fda0003f06270 */
[----:B------:R-:W-:Y:S05]  /*0df0*/  @P0 BRA `(.L_x_2469) ;  /* 0x000000c000000947 */ /* 0x000fea0003800000 */
[----:B------:R-:W-:Y:S02]  /*0e00*/  IADD3 R4, R10, R11, RZ ;  /* 0x0000000b0a047210 */ /* 0x000fe40007ffe0ff */
[----:B------:R-:W-:Y:S02]  /*0e10*/  MOV R5, 0x4 ;  /* 0x0000000400057802 */ /* 0x000fe40000000f00 */
[----:B------:R-:W-:-:S03]  /*0e20*/  IADD3 R11, R11, 0x80, RZ ;  /* 0x000000800b0b7810 */ /* 0x000fc60007ffe0ff */
[----:B------:R-:W-:-:S05]  /*0e30*/  IMAD.WIDE.U32 R4, R4, R5, c[0x0][0x178] ;  /* 0x00005e0004047625 */ /* 0x000fca00078e0005 */
[----:B------:R0:W-:Y:S02]  /*0e40*/  STG.E [R4.64], R16 ;  /* 0x0000001004007986 */ /* 0x0001e4000c101904 */
.L_x_2468:
[----:B------:R-:W-:-:S13]  /*0e50*/  ISETP.GE.AND P0, PT, R11, R0, PT ;  /* 0x000000000b00720c */ /* 0x000fda0003f06270 */
[----:B------:R-:W-:Y:S05]  /*0e60*/  @P0 BRA `(.L_x_2470) ;  /* 0x000000d000000947 */ /* 0x000fea0003800000 */
[----:B0-----:R-:W-:Y:S01]  /*0e70*/  HFMA2.MMA R5, -RZ, RZ, 0, 2.384185791015625e-07 ;  /* 0x00000004ff057435 */ /* 0x001fe200000001ff */
[----:B------:R-:W-:Y:S02]  /*0e80*/  IADD3 R4, R10, R11, RZ ;  /* 0x0000000b0a047210 */ /* 0x000fe40007ffe0ff */
[----:B------:R-:W-:-:S07]  /*0e90*/  IADD3 R11, R11, 0x80, RZ ;  /* 0x000000800b0b7810 */ /* 0x000fce0007ffe0ff */
[----:B------:R-:W-:-:S05]  /*0ea0*/  IMAD.WIDE.U32 R4, R4, R5, c[0x0][0x178] ;  /* 0x00005e0004047625 */ /* 0x000fca00078e0005 */
[----:B------:R0:W-:Y:S02]  /*0eb0*/  STG.E [R4.64], R18 ;  /* 0x0000001204007986 */ /* 0x0001e4000c101904 */
.L_x_2469:
        /* <DEDUP_REMOVED lines=8> */
.L_x_2470:
[----:B------:R-:W-:Y:S05]  /*0f40*/  BSYNC B1 ;  /* 0x0000000000017941 */ /* 0x000fea0003800000 */
.L_x_2466:
[----:B------:R-:W-:-:S13]  /*0f50*/  ISETP.GE.AND P0, PT, R11, R0, PT ;  /* 0x000000000b00720c */ /* 0x000fda0003f06270 */
[----:B0-----:R-:W-:Y:S02]  /*0f60*/  @!P0 IADD3 R4, R10, R11, RZ ;  /* 0x0000000b0a048210 */ /* 0x001fe40007ffe0ff */
[----:B------:R-:W-:Y:S02]  /*0f70*/  @!P0 MOV R5, 0x4 ;  /* 0x0000000400058802 */ /* 0x000fe40000000f00 */
[----:B------:R-:W-:-:S03]  /*0f80*/  @!P0 IADD3 R11, R11, 0x80, RZ ;  /* 0x000000800b0b8810 */ /* 0x000fc60007ffe0ff */
[----:B------:R-:W-:-:S05]  /*0f90*/  @!P0 IMAD.WIDE.U32 R4, R4, R5, c[0x0][0x178] ;  /* 0x00005e0004048625 */ /* 0x000fca00078e0005 */
[----:B------:R0:W-:Y:S02]  /*0fa0*/  @!P0 STG.E [R4.64], R24 ;  /* 0x0000001804008986 */ /* 0x0001e4000c101904 */
.L_x_2471:
[----:B------:R-:W-:Y:S05]  /*0fb0*/  BSYNC B0 ;  /* 0x0000000000007941 */ /* 0x000fea0003800000 */
.L_x_2465:
        /* <DEDUP_REMOVED lines=8> */
.L_x_2472:
        /* <DEDUP_REMOVED lines=12> */
.L_x_7609:


//--------------------- .text._ZN2at6native29vectorized_elementwise_kernelILi8EZZZNS0_44_GLOBAL__N__40a83637_7_Lerp_cu_1520ed90_301318lerp_scalar_kernelERNS_18TensorIteratorBaseERKN3c106ScalarEENKUlvE0_clEvENKUlvE0_clEvEUlffE_St5arrayIPcLm3EEEEviT0_T1_ --------------------------
	.section	.text._ZN2at6native29vectorized_elementwise_kernelILi8EZZZNS0_44_GLOBAL__N__40a83637_7_Lerp_cu_1520ed90_301318lerp_scalar_kernelERNS_18TensorIteratorBaseERKN3c106ScalarEENKUlvE0_clEvENKUlvE0_clEvEUlffE_St5arrayIPcLm3EEEEviT0_T1_,"ax",@progbits
	.sectioninfo	@"SHI_REGISTERS=4"
	.align	128
        .global         _ZN2at6native29vectorized_elementwise_kernelILi8EZZZNS0_44_GLOBAL__N__40a83637_7_Lerp_cu_1520ed90_301318lerp_scalar_kernelERNS_18TensorIteratorBaseERKN3c106ScalarEENKUlvE0_clEvENKUlvE0_clEvEUlffE_St5arrayIPcLm3EEEEviT0_T1_
        .type           _ZN2at6native29vectorized_elementwise_kernelILi8EZZZNS0_44_GLOBAL__N__40a83637_7_Lerp_cu_1520ed90_301318lerp_scalar_kernelERNS_18TensorIteratorBaseERKN3c106ScalarEENKUlvE0_clEvENKUlvE0_clEvEUlffE_St5arrayIPcLm3EEEEviT0_T1_,@function
        .size           _ZN2at6native29vectorized_elementwise_kernelILi8EZZZNS0_44_GLOBAL__N__40a83637_7_Lerp_cu_1520ed90_301318lerp_scalar_kernelERNS_18TensorIteratorBaseERKN3c106ScalarEENKUlvE0_clEvENKUlvE0_clEvEUlffE_St5arrayIPcLm3EEEEviT0_T1_,(.L_x_7610 - _ZN2at6native29vectorized_elementwise_kernelILi8EZZZNS0_44_GLOBAL__N__40a83637_7_Lerp_cu_1520ed90_301318lerp_scalar_kernelERNS_18TensorIteratorBaseERKN3c106ScalarEENKUlvE0_clEvENKUlvE0_clEvEUlffE_St5arrayIPcLm3EEEEviT0_T1_)
        .other          _ZN2at6native29vectorized_elementwise_kernelILi8EZZZNS0_44_GLOBAL__N__40a83637_7_Lerp_cu_1520ed90_301318lerp_scalar_kernelERNS_18TensorIteratorBaseERKN3c106ScalarEENKUlvE0_clEvENKUlvE0_clEvEUlffE_St5arrayIPcLm3EEEEviT0_T1_,@"STO_CUDA_ENTRY STV_DEFAULT"
_ZN2at6native29vectorized_elementwise_kernelILi8EZZZNS0_44_GLOBAL__N__40a83637_7_Lerp_cu_1520ed90_301318lerp_scalar_kernelERNS_18TensorIteratorBaseERKN3c106ScalarEENKUlvE0_clEvENKUlvE0_clEvEUlffE_St5arrayIPcLm3EEEEviT0_T1_:
.text._ZN2at6native29vectorized_elementwise_kernelILi8EZZZNS0_44_GLOBAL__N__40a83637_7_Lerp_cu_1520ed90_301318lerp_scalar_kernelERNS_18TensorIteratorBaseERKN3c106ScalarEENKUlvE0_clEvENKUlvE0_clEvEUlffE_St5arrayIPcLm3EEEEviT0_T1_:
[----:B------:R-:W-:Y:S02]  /*0000*/  MOV R1, c[0x0][0x28] ;  /* 0x00000a0000017a02 */ /* 0x000fe40000000f00 */
[----:B------:R-:W-:Y:S05]  /*0010*/  EXIT ;  /* 0x000000000000794d */ /* 0x000fea0003800000 */
.L_x_2473:
        /* <DEDUP_REMOVED lines=14> */
.L_x_7610:


//--------------------- .text._ZN2at6native18elementwise_kernelILi128ELi4EZNS0_15gpu_kernel_implIZZZNS0_44_GLOBAL__N__40a83637_7_Lerp_cu_1520ed90_301318lerp_scalar_kernelERNS_18TensorIteratorBaseERKN3c106ScalarEENKUlvE0_clEvENKUlvE_clEvEUlddE_EEvS5_RKT_EUliE_EEviT1_ --------------------------
	.section	.text._ZN2at6native18elementwise_kernelILi128ELi4EZNS0_15gpu_kernel_implIZZZNS0_44_GLOBAL__N__40a83637_7_Lerp_cu_1520ed90_301318lerp_scalar_kernelERNS_18TensorIteratorBaseERKN3c106ScalarEENKUlvE0_clEvENKUlvE_clEvEUlddE_EEvS5_RKT_EUliE_EEviT1_,"ax",@progbits
	.sectioninfo	@"SHI_REGISTERS=28"
	.align	128
        .global         _ZN2at6native18elementwise_kernelILi128ELi4EZNS0_15gpu_kernel_implIZZZNS0_44_GLOBAL__N__40a83637_7_Lerp_cu_1520ed90_301318lerp_scalar_kernelERNS_18TensorIteratorBaseERKN3c106ScalarEENKUlvE0_clEvENKUlvE_clEvEUlddE_EEvS5_RKT_EUliE_EEviT1_
        .type           _ZN2at6native18elementwise_kernelILi128ELi4EZNS0_15gpu_kernel_implIZZZNS0_44_GLOBAL__N__40a83637_7_Lerp_cu_1520ed90_301318lerp_scalar_kernelERNS_18TensorIteratorBaseERKN3c106ScalarEENKUlvE0_clEvENKUlvE_clEvEUlddE_EEvS5_RKT_EUliE_EEviT1_,@function
        .size           _ZN2at6native18elementwise_kernelILi128ELi4EZNS0_15gpu_kernel_implIZZZNS0_44_GLOBAL__N__40a83637_7_Lerp_cu_1520ed90_301318lerp_scalar_kernelERNS_18TensorIteratorBaseERKN3c106ScalarEENKUlvE0_clEvENKUlvE_clEvEUlddE_EEvS5_RKT_EUliE_EEviT1_,(.L_x_7611 - _ZN2at6native18elementwise_kernelILi128ELi4EZNS0_15gpu_kernel_implIZZZNS0_44_GLOBAL__N__40a83637_7_Lerp_cu_1520ed90_301318lerp_scalar_kernelERNS_18TensorIteratorBaseERKN3c106ScalarEENKUlvE0_clEvENKUlvE_clEvEUlddE_EEvS5_RKT_EUliE_EEviT1_)
        .other          _ZN2at6native18elementwise_kernelILi128ELi4EZNS0_15gpu_kernel_implIZZZNS0_44_GLOBAL__N__40a83637_7_Lerp_cu_1520ed90_301318lerp_scalar_kernelERNS_18TensorIteratorBaseERKN3c106ScalarEENKUlvE0_clEvENKUlvE_clEvEUlddE_EEvS5_RKT_EUliE_EEviT1_,@"STO_CUDA_ENTRY STV_DEFAULT"
_ZN2at6native18elementwise_kernelILi128ELi4EZNS0_15gpu_kernel_implIZZZNS0_44_GLOBAL__N__40a83637_7_Lerp_cu_1520ed90_301318lerp_scalar_kernelERNS_18TensorIteratorBaseERKN3c106ScalarEENKUlvE0_clEvENKUlvE_clEvEUlddE_EEvS5_RKT_EUliE_EEviT1_:
.text._ZN2at6native18elementwise_kernelILi128ELi4EZNS0_15gpu_kernel_implIZZZNS0_44_GLOBAL__N__40a83637_7_Lerp_cu_1520ed90_301318lerp_scalar_kernelERNS_18TensorIteratorBaseERKN3c106ScalarEENKUlvE0_clEvENKUlvE_clEvEUlddE_EEvS5_RKT_EUliE_EEviT1_:
        /* <DEDUP_REMOVED lines=14> */
[----:B------:R-:W-:Y:S02]  /*00e0*/  IMAD.MOV.U32 R3, RZ, RZ, R23 ;  /* 0x000000ffff037224 */ /* 0x000fe400078e0017 */
        /* <DEDUP_REMOVED lines=249> */
.L_x_2476:
        /* <DEDUP_REMOVED lines=17> */
[----:B--2---:R0:W1:Y:S01]  /*1190*/  I2F.F64.S16 R18, R2 ;  /* 0x0000000200127312 */ /* 0x0040620000101c00 */
[----:B------:R-:W-:Y:S05]  /*11a0*/  BRA `(.L_x_2482) ;  /* 0x00000e2000007947 */ /* 0x000fea0003800000 */
.L_x_2480:
[----:B------:R-:W2:Y:S02]  /*11b0*/  LDG.E.U8 R2, [R2.64] ;  /* 0x0000002402027981 */ /* 0x000ea4000c1e1100 */
[----:B--2---:R0:W1:Y:S01]  /*11c0*/  I2F.F64.U16 R18, R2 ;  /* 0x0000000200127312 */ /* 0x0040620000101800 */
[----:B------:R-:W-:Y:S05]  /*11d0*/  BRA `(.L_x_2482) ;  /* 0x00000df000007947 */ /* 0x000fea0003800000 */
.L_x_2479:
[----:B------:R-:W-:-:S13]  /*11e0*/  ISETP.NE.AND P0, PT, R4, 0x2, PT ;  /* 0x000000020400780c */ /* 0x000fda0003f05270 */
[----:B------:R-:W-:Y:S05]  /*11f0*/  @!P0 BRA `(.L_x_2483) ;  /* 0x000000a000008947 */ /* 0x000fea0003800000 */
[----:B------:R-:W-:-:S13]  /*1200*/  ISETP.NE.AND P0, PT, R4, 0x3, PT ;  /* 0x000000030400780c */ /* 0x000fda0003f05270 */
[----:B------:R-:W-:Y:S05]  /*1210*/  @!P0 BRA `(.L_x_2484) ;  /* 0x0000005000008947 */ /* 0x000fea0003800000 */
[----:B------:R-:W-:-:S13]  /*1220*/  ISETP.NE.AND P0, PT, R4, 0x4, PT ;  /* 0x000000040400780c */ /* 0x000fda0003f05270 */
[----:B------:R-:W-:Y:S05]  /*1230*/  @P0 BRA `(.L_x_2481) ;  /* 0x00000bf000000947 */ /* 0x000fea0003800000 */
[----:B------:R-:W2:Y:S02]  /*1240*/  LDG.E.64 R18, [R2.64] ;  /* 0x0000002402127981 */ /* 0x000ea4000c1e1b00 */
[----:B--2---:R-:W0:Y:S01]  /*1250*/  I2F.F64.S64 R18, R18 ;  /* 0x0000001200127312 */ /* 0x004e220000301c00 */
[----:B------:R-:W-:Y:S05]  /*1260*/  BRA `(.L_x_2482) ;  /* 0x00000d6000007947 */ /* 0x000fea0003800000 */
.L_x_2484:
[----:B------:R-:W2:Y:S02]  /*1270*/  LDG.E R2, [R2.64] ;  /* 0x0000002402027981 */ /* 0x000ea4000c1e1900 */
[----:B--2---:R0:W1:Y:S01]  /*1280*/  I2F.F64 R18, R2 ;  /* 0x0000000200127312 */ /* 0x0040620000201c00 */
[----:B------:R-:W-:Y:S05]  /*1290*/  BRA `(.L_x_2482) ;  /* 0x00000d3000007947 */ /* 0x000fea0003800000 */
.L_x_2483:
[----:B------:R-:W2:Y:S02]  /*12a0*/  LDG.E.U16 R2, [R2.64] ;  /* 0x0000002402027981 */ /* 0x000ea4000c1e1500 */
[----:B--2---:R0:W1:Y:S01]  /*12b0*/  I2F.F64.S16 R18, R2 ;  /* 0x0000000200127312 */ /* 0x0040620000101c00 */
[----:B------:R-:W-:Y:S05]  /*12c0*/  BRA `(.L_x_2482) ;  /* 0x00000d0000007947 */ /* 0x000fea0003800000 */
.L_x_2478:
[----:B------:R-:W-:-:S13]  /*12d0*/  ISETP.GT.AND P0, PT, R4, 0x6, PT ;  /* 0x000000060400780c */ /* 0x000fda0003f04270 */
[----:B------:R-:W-:Y:S05]  /*12e0*/  @P0 BRA `(.L_x_2485) ;  /* 0x000000d000000947 */ /* 0x000fea0003800000 */
[----:B------:R-:W-:-:S13]  /*12f0*/  ISETP.NE.AND P0, PT, R4, 0x5, PT ;  /* 0x000000050400780c */ /* 0x000fda0003f05270 */
[----:B------:R-:W-:Y:S05]  /*1300*/  @!P0 BRA `(.L_x_2486) ;  /* 0x0000006000008947 */ /* 0x000fea0003800000 */
[----:B------:R-:W-:-:S13]  /*1310*/  ISETP.NE.AND P0, PT, R4, 0x6, PT ;  /* 0x000000060400780c */ /* 0x000fda0003f05270 */
[----:B------:R-:W-:Y:S05]  /*1320*/  @P0 BRA `(.L_x_2481) ;  /* 0x00000b0000000947 */ /* 0x000fea0003800000 */
[----:B------:R-:W2:Y:S02]  /*1330*/  LDG.E R18, [R2.64] ;  /* 0x0000002402127981 */ /* 0x000ea4000c1e1900 */
[----:B--2---:R-:W-:-:S06]  /*1340*/  FMUL.FTZ R18, R18, 1 ;  /* 0x3f80000012127820 */ /* 0x004fcc0000410000 */
[----:B------:R-:W0:Y:S01]  /*1350*/  F2F.F64.F32 R18, R18 ;  /* 0x0000001200127310 */ /* 0x000e220000201800 */
[----:B------:R-:W-:Y:S05]  /*1360*/  BRA `(.L_x_2482) ;  /* 0x00000c6000007947 */ /* 0x000fea0003800000 */
.L_x_2486:
[----:B------:R-:W2:Y:S02]  /*1370*/  LDG.E.U16 R0, [R2.64] ;  /* 0x0000002402007981 */ /* 0x000ea4000c1e1500 */
[----:B--2---:R-:W-:-:S05]  /*1380*/  HADD2.F32 R0, -RZ, R0.H0_H0 ;  /* 0x20000000ff007230 */ /* 0x004fca0000004100 */
[----:B------:R-:W-:-:S04]  /*1390*/  FMUL.FTZ R0, R0, 1 ;  /* 0x3f80000000007820 */ /* 0x000fc80000410000 */
[----:B------:R0:W1:Y:S01]  /*13a0*/  F2F.F64.F32 R18, R0 ;  /* 0x0000000000127310 */ /* 0x0000620000201800 */
[----:B------:R-:W-:Y:S05]  /*13b0*/  BRA `(.L_x_2482) ;  /* 0x00000c1000007947 */ /* 0x000fea0003800000 */
.L_x_2485:
[----:B------:R-:W-:-:S13]  /*13c0*/  ISETP.NE.AND P0, PT, R4, 0x7, PT ;  /* 0x000000070400780c */ /* 0x000fda0003f05270 */
[----:B------:R-:W-:Y:S05]  /*13d0*/  @!P0 BRA `(.L_x_2487) ;  /* 0x000000d000008947 */ /* 0x000fea0003800000 */
        /* <DEDUP_REMOVED lines=8> */
.L_x_2488:
[----:B------:R-:W2:Y:S02]  /*1460*/  LDG.E.U16 R2, [R2.64] ;  /* 0x0000002402027981 */ /* 0x000ea4000c1e1500 */
[----:B--2---:R-:W-:-:S05]  /*1470*/  HADD2.F32 R0, -RZ, R2.H0_H0 ;  /* 0x20000002ff007230 */ /* 0x004fca0000004100 */
[----:B------:R-:W-:-:S04]  /*1480*/  FMUL.FTZ R0, R0, 1 ;  /* 0x3f80000000007820 */ /* 0x000fc80000410000 */
[----:B------:R0:W1:Y:S01]  /*1490*/  F2F.F64.F32 R18, R0 ;  /* 0x0000000000127310 */ /* 0x0000620000201800 */
[----:B------:R-:W-:Y:S05]  /*14a0*/  BRA `(.L_x_2482) ;  /* 0x00000b2000007947 */ /* 0x000fea0003800000 */
.L_x_2487:
[----:B------:R0:W5:Y:S01]  /*14b0*/  LDG.E.64 R18, [R2.64] ;  /* 0x0000002402127981 */ /* 0x000162000c1e1b00 */
[----:B------:R-:W-:Y:S05]  /*14c0*/  BRA `(.L_x_2482) ;  /* 0x00000b0000007947 */ /* 0x000fea0003800000 */
.L_x_2477:
        /* <DEDUP_REMOVED lines=8> */
[----:B------:R-:W2:Y:S01]  /*1550*/  LDG.E.U8 R2, [R2.64] ;  /* 0x0000002402027981 */ /* 0x000ea2000c1e1100 */
[----:B------:R-:W-:Y:S01]  /*1560*/  IMAD.MOV.U32 R18, RZ, RZ, RZ ;  /* 0x000000ffff127224 */ /* 0x000fe200078e00ff */
[----:B--2---:R-:W-:-:S04]  /*1570*/  ISETP.NE.AND P0, PT, R2, RZ, PT ;  /* 0x000000ff0200720c */ /* 0x004fc80003f05270 */
[----:B------:R-:W-:Y:S01]  /*1580*/  FSEL R19, RZ, 1.875, !P0 ;  /* 0x3ff00000ff137808 */ /* 0x000fe20004000000 */
[----:B------:R-:W-:Y:S05]  /*1590*/  BRA `(.L_x_2482) ;  /* 0x00000a3000007947 */ /* 0x000fea0003800000 */
.L_x_2491:
[----:B------:R0:W5:Y:S01]  /*15a0*/  LDG.E.64 R18, [R2.64] ;  /* 0x0000002402127981 */ /* 0x000162000c1e1b00 */
[----:B------:R-:W-:Y:S05]  /*15b0*/  BRA `(.L_x_2482) ;  /* 0x00000a1000007947 */ /* 0x000fea0003800000 */
.L_x_2490:
        /* <DEDUP_REMOVED lines=24> */
[----:B------:R-:W-:-:S05]  /*1740*/  LOP3.LUT R5, R5, 0x80000000, R0, 0xf8, !PT ;  /* 0x8000000005057812 */ /* 0x000fca00078ef800 */
[----:B------:R-:W-:-:S04]  /*1750*/  FMUL.FTZ R5, R5, 1 ;  /* 0x3f80000005057820 */ /* 0x000fc80000410000 */
[----:B------:R0:W1:Y:S01]  /*1760*/  F2F.F64.F32 R18, R5 ;  /* 0x0000000500127310 */ /* 0x0000620000201800 */
[----:B------:R-:W-:Y:S05]  /*1770*/  BRA `(.L_x_2482) ;  /* 0x0000085000007947 */ /* 0x000fea0003800000 */
.L_x_2493:
        /* <DEDUP_REMOVED lines=11> */
[----:B------:R-:W-:-:S05]  /*1830*/  LOP3.LUT R4, R4, 0x80000000, R5, 0xf8, !PT ;  /* 0x8000000004047812 */ /* 0x000fca00078ef805 */
[----:B------:R-:W-:-:S04]  /*1840*/  FMUL.FTZ R4, R4, 1 ;  /* 0x3f80000004047820 */ /* 0x000fc80000410000 */
[----:B------:R0:W1:Y:S01]  /*1850*/  F2F.F64.F32 R18, R4 ;  /* 0x0000000400127310 */ /* 0x0000620000201800 */
[----:B------:R-:W-:Y:S05]  /*1860*/  BRA `(.L_x_2482) ;  /* 0x0000076000007947 */ /* 0x000fea0003800000 */
.L_x_2492:
[----:B------:R-:W2:Y:S02]  /*1870*/  LDG.E.U16 R0, [R2.64] ;  /* 0x0000002402007981 */ /* 0x000ea4000c1e1500 */
[----:B--2---:R-:W-:-:S05]  /*1880*/  PRMT R0, RZ, 0x5410, R0 ;  /* 0x00005410ff007816 */ /* 0x004fca0000000000 */
[----:B------:R-:W-:-:S04]  /*1890*/  FMUL.FTZ R0, R0, 1 ;  /* 0x3f80000000007820 */ /* 0x000fc80000410000 */
[----:B------:R0:W1:Y:S01]  /*18a0*/  F2F.F64.F32 R18, R0 ;  /* 0x0000000000127310 */ /* 0x0000620000201800 */
[----:B------:R-:W-:Y:S05]  /*18b0*/  BRA `(.L_x_2482) ;  /* 0x0000071000007947 */ /* 0x000fea0003800000 */
.L_x_2489:
        /* <DEDUP_REMOVED lines=9> */
[----:B--2---:R0:W1:Y:S01]  /*1950*/  I2F.F64.U16 R18, R2 ;  /* 0x0000000200127312 */ /* 0x0040620000101800 */
[----:B------:R-:W-:Y:S05]  /*1960*/  BRA `(.L_x_2482) ;  /* 0x0000066000007947 */ /* 0x000fea0003800000 */
.L_x_2496:
        /* <DEDUP_REMOVED lines=21> */
.L_x_2500:
[----:B------:R-:W-:Y:S05]  /*1ac0*/  BSYNC B1 ;  /* 0x0000000000017941 */ /* 0x000fea0003800000 */
.L_x_2499:
[----:B------:R-:W-:Y:S01]  /*1ad0*/  LEA R3, R0, 0x3b800000, 0x17 ;  /* 0x3b80000000037811 */ /* 0x000fe200078eb8ff */
[----:B------:R-:W-:-:S05]  /*1ae0*/  IMAD.SHL.U32 R0, R2, 0x100000, RZ ;  /* 0x0010000002007824 */ /* 0x000fca00078e00ff */
[----:B------:R-:W-:Y:S02]  /*1af0*/  LOP3.LUT R0, R3, R0, R4, 0xfe, !PT ;  /* 0x0000000003007212 */ /* 0x000fe400078efe04 */
.L_x_2498:
[----:B------:R-:W-:Y:S05]  /*1b00*/  BSYNC B0 ;  /* 0x0000000000007941 */ /* 0x000fea0003800000 */
.L_x_2497:
[----:B------:R-:W-:-:S04]  /*1b10*/  FMUL.FTZ R0, R0, 1 ;  /* 0x3f80000000007820 */ /* 0x000fc80000410000 */
[----:B------:R0:W1:Y:S01]  /*1b20*/  F2F.F64.F32 R18, R0 ;  /* 0x0000000000127310 */ /* 0x0000620000201800 */
[----:B------:R-:W-:Y:S05]  /*1b30*/  BRA `(.L_x_2482) ;  /* 0x0000049000007947 */ /* 0x000fea0003800000 */
.L_x_2495:
        /* <DEDUP_REMOVED lines=21> */
.L_x_2504:
[----:B------:R-:W-:Y:S05]  /*1c90*/  BSYNC B1 ;  /* 0x0000000000017941 */ /* 0x000fea0003800000 */
.L_x_2503:
[----:B------:R-:W-:Y:S01]  /*1ca0*/  LEA R3, R0, 0x37800000, 0x17 ;  /* 0x3780000000037811 */ /* 0x000fe200078eb8ff */
[----:B------:R-:W-:-:S05]  /*1cb0*/  IMAD.SHL.U32 R0, R2, 0x200000, RZ ;  /* 0x0020000002007824 */ /* 0x000fca00078e00ff */
[----:B------:R-:W-:Y:S02]  /*1cc0*/  LOP3.LUT R0, R3, R0, R4, 0xfe, !PT ;  /* 0x0000000003007212 */ /* 0x000fe400078efe04 */
.L_x_2502:
[----:B------:R-:W-:Y:S05]  /*1cd0*/  BSYNC B0 ;  /* 0x0000000000007941 */ /* 0x000fea0003800000 */
.L_x_2501:
[----:B------:R-:W-:-:S04]  /*1ce0*/  FMUL.FTZ R0, R0, 1 ;  /* 0x3f80000000007820 */ /* 0x000fc80000410000 */
[----:B------:R0:W1:Y:S01]  /*1cf0*/  F2F.F64.F32 R18, R0 ;  /* 0x0000000000127310 */ /* 0x0000620000201800 */
[----:B------:R-:W-:Y:S05]  /*1d00*/  BRA `(.L_x_2482) ;  /* 0x000002c000007947 */ /* 0x000fea0003800000 */
.L_x_2494:
        /* <DEDUP_REMOVED lines=14> */
.L_x_2508:
[----:B------:R-:W-:Y:S05]  /*1df0*/  BSYNC B0 ;  /* 0x0000000000007941 */ /* 0x000fea0003800000 */
.L_x_2507:
[----:B------:R-:W-:-:S04]  /*1e00*/  FMUL.FTZ R0, R0, 1 ;  /* 0x3f80000000007820 */ /* 0x000fc80000410000 */
[----:B------:R0:W1:Y:S01]  /*1e10*/  F2F.F64.F32 R18, R0 ;  /* 0x0000000000127310 */ /* 0x0000620000201800 */
[----:B------:R-:W-:Y:S05]  /*1e20*/  BRA `(.L_x_2482) ;  /* 0x000001a000007947 */ /* 0x000fea0003800000 */
.L_x_2481:
        /* <DEDUP_REMOVED lines=19> */
[----:B------:R-:W-:Y:S01]  /*1f60*/  CS2R R18, SRZ ;  /* 0x0000000000127805 */ /* 0x000fe2000001ff00 */
[----:B------:R-:W-:Y:S05]  /*1f70*/  BRA `(.L_x_2482) ;  /* 0x0000005000007947 */ /* 0x000fea0003800000 */
.L_x_2506:
[----:B------:R-:W2:Y:S02]  /*1f80*/  LDG.E.64 R18, [R2.64] ;  /* 0x0000002402127981 */ /* 0x000ea4000c1e1b00 */
[----:B--2---:R-:W0:Y:S01]  /*1f90*/  I2F.F64.U64 R18, R18 ;  /* 0x0000001200127312 */ /* 0x004e220000301800 */
[----:B------:R-:W-:Y:S05]  /*1fa0*/  BRA `(.L_x_2482) ;  /* 0x0000002000007947 */ /* 0x000fea0003800000 */
.L_x_2505:
[----:B------:R-:W2:Y:S02]  /*1fb0*/  LDG.E R2, [R2.64] ;  /* 0x0000002402027981 */ /* 0x000ea4000c1e1900 */
[----:B--2---:R0:W1:Y:S02]  /*1fc0*/  I2F.F64.U32 R18, R2 ;  /* 0x0000000200127312 */ /* 0x0040640000201800 */
.L_x_2482:
[----:B0-----:R-:W0:Y:S01]  /*1fd0*/  LDC.U8 R2, c[0x0][0x3f2] ;  /* 0x0000fc80ff027b82 */ /* 0x001e220000000000 */
[----:B------:R-:W-:-:S05]  /*1fe0*/  IADD3 R4, P1, R24, c[0x0][0x3d8], RZ ;  /* 0x0000f60018047a10 */ /* 0x000fca0007f3e0ff */
        /* <DEDUP_REMOVED lines=13> */
[----:B--2---:R-:W0:Y:S01]  /*20c0*/  I2F.F64.S16 R2, R2 ;  /* 0x0000000200027312 */ /* 0x004e220000101c00 */
[----:B------:R-:W-:Y:S05]  /*20d0*/  BRA `(.L_x_2514) ;  /* 0x00000e2000007947 */ /* 0x000fea0003800000 */
.L_x_2512:
[----:B------:R-:W2:Y:S02]  /*20e0*/  LDG.E.U8 R2, [R4.64] ;  /* 0x0000002404027981 */ /* 0x000ea4000c1e1100 */
[----:B--2---:R-:W0:Y:S01]  /*20f0*/  I2F.F64.U16 R2, R2 ;  /* 0x0000000200027312 */ /* 0x004e220000101800 */
[----:B------:R-:W-:Y:S05]  /*2100*/  BRA `(.L_x_2514) ;  /* 0x00000df000007947 */ /* 0x000fea0003800000 */
.L_x_2511:
        /* <DEDUP_REMOVED lines=9> */
.L_x_2516:
[----:B------:R-:W2:Y:S02]  /*21a0*/  LDG.E R2, [R4.64] ;  /* 0x0000002404027981 */ /* 0x000ea4000c1e1900 */
[----:B--2---:R-:W0:Y:S01]  /*21b0*/  I2F.F64 R2, R2 ;  /* 0x0000000200027312 */ /* 0x004e220000201c00 */
[----:B------:R-:W-:Y:S05]  /*21c0*/  BRA `(.L_x_2514) ;  /* 0x00000d3000007947 */ /* 0x000fea0003800000 */
.L_x_2515:
[----:B------:R-:W2:Y:S02]  /*21d0*/  LDG.E.U16 R2, [R4.64] ;  /* 0x0000002404027981 */ /* 0x000ea4000c1e1500 */
[----:B--2---:R-:W0:Y:S01]  /*21e0*/  I2F.F64.S16 R2, R2 ;  /* 0x0000000200027312 */ /* 0x004e220000101c00 */
[----:B------:R-:W-:Y:S05]  /*21f0*/  BRA `(.L_x_2514) ;  /* 0x00000d0000007947 */ /* 0x000fea0003800000 */
.L_x_2510:
        /* <DEDUP_REMOVED lines=10> */
.L_x_2518:
[----:B------:R-:W2:Y:S02]  /*22a0*/  LDG.E.U16 R0, [R4.64] ;  /* 0x0000002404007981 */ /* 0x000ea4000c1e1500 */
[----:B--2---:R-:W-:-:S05]  /*22b0*/  HADD2.F32 R0, -RZ, R0.H0_H0 ;  /* 0x20000000ff007230 */ /* 0x004fca0000004100 */
[----:B------:R-:W-:-:S04]  /*22c0*/  FMUL.FTZ R0, R0, 1 ;  /* 0x3f80000000007820 */ /* 0x000fc80000410000 */
[----:B------:R0:W2:Y:S01]  /*22d0*/  F2F.F64.F32 R2, R0 ;  /* 0x0000000000027310 */ /* 0x0000a20000201800 */
[----:B------:R-:W-:Y:S05]  /*22e0*/  BRA `(.L_x_2514) ;  /* 0x00000c1000007947 */ /* 0x000fea0003800000 */
.L_x_2517:
        /* <DEDUP_REMOVED lines=10> */
.L_x_2520:
[----:B------:R-:W2:Y:S02]  /*2390*/  LDG.E.U16 R4, [R4.64] ;  /* 0x0000002404047981 */ /* 0x000ea4000c1e1500 */
[----:B--2---:R-:W-:-:S05]  /*23a0*/  HADD2.F32 R0, -RZ, R4.H0_H0 ;  /* 0x20000004ff007230 */ /* 0x004fca0000004100 */
[----:B------:R-:W-:-:S04]  /*23b0*/  FMUL.FTZ R0, R0, 1 ;  /* 0x3f80000000007820 */ /* 0x000fc80000410000 */
[----:B------:R0:W2:Y:S01]  /*23c0*/  F2F.F64.F32 R2, R0 ;  /* 0x0000000000027310 */ /* 0x0000a20000201800 */
[----:B------:R-:W-:Y:S05]  /*23d0*/  BRA `(.L_x_2514) ;  /* 0x00000b2000007947 */ /* 0x000fea0003800000 */
.L_x_2519:
[----:B------:R0:W5:Y:S01]  /*23e0*/  LDG.E.64 R2, [R4.64] ;  /* 0x0000002404027981 */ /* 0x000162000c1e1b00 */
[----:B------:R-:W-:Y:S05]  /*23f0*/  BRA `(.L_x_2514) ;  /* 0x00000b0000007947 */ /* 0x000fea0003800000 */
.L_x_2509:
        /* <DEDUP_REMOVED lines=13> */
.L_x_2523:
[----:B------:R0:W5:Y:S01]  /*24d0*/  LDG.E.64 R2, [R4.64] ;  /* 0x0000002404027981 */ /* 0x000162000c1e1b00 */
[----:B------:R-:W-:Y:S05]  /*24e0*/  BRA `(.L_x_2514) ;  /* 0x00000a1000007947 */ /* 0x000fea0003800000 */
.L_x_2522:
        /* <DEDUP_REMOVED lines=24> */
[----:B------:R-:W-:-:S05]  /*2670*/  LOP3.LUT R3, R3, 0x80000000, R0, 0xf8, !PT ;  /* 0x8000000003037812 */ /* 0x000fca00078ef800 */
[----:B------:R-:W-:-:S06]  /*2680*/  FMUL.FTZ R3, R3, 1 ;  /* 0x3f80000003037820 */ /* 0x000fcc0000410000 */
[----:B------:R-:W0:Y:S01]  /*2690*/  F2F.F64.F32 R2, R3 ;  /* 0x0000000300027310 */ /* 0x000e220000201800 */
[----:B------:R-:W-:Y:S05]  /*26a0*/  BRA `(.L_x_2514) ;  /* 0x0000085000007947 */ /* 0x000fea0003800000 */
.L_x_2525:
        /* <DEDUP_REMOVED lines=11> */
[----:B------:R-:W-:-:S05]  /*2760*/  LOP3.LUT R2, R2, 0x80000000, R3, 0xf8, !PT ;  /* 0x8000000002027812 */ /* 0x000fca00078ef803 */
[----:B------:R-:W-:-:S06]  /*2770*/  FMUL.FTZ R2, R2, 1 ;  /* 0x3f80000002027820 */ /* 0x000fcc0000410000 */
[----:B------:R-:W0:Y:S01]  /*2780*/  F2F.F64.F32 R2, R2 ;  /* 0x0000000200027310 */ /* 0x000e220000201800 */
[----:B------:R-:W-:Y:S05]  /*2790*/  BRA `(.L_x_2514) ;  /* 0x0000076000007947 */ /* 0x000fea0003800000 */
.L_x_2524:
[----:B------:R-:W2:Y:S02]  /*27a0*/  LDG.E.U16 R0, [R4.64] ;  /* 0x0000002404007981 */ /* 0x000ea4000c1e1500 */
[----:B--2---:R-:W-:-:S05]  /*27b0*/  PRMT R0, RZ, 0x5410, R0 ;  /* 0x00005410ff007816 */ /* 0x004fca0000000000 */
[----:B------:R-:W-:-:S04]  /*27c0*/  FMUL.FTZ R0, R0, 1 ;  /* 0x3f80000000007820 */ /* 0x000fc80000410000 */
[----:B------:R0:W2:Y:S01]  /*27d0*/  F2F.F64.F32 R2, R0 ;  /* 0x0000000000027310 */ /* 0x0000a20000201800 */
[----:B------:R-:W-:Y:S05]  /*27e0*/  BRA `(.L_x_2514) ;  /* 0x0000071000007947 */ /* 0x000fea0003800000 */
.L_x_2521:
        /* <DEDUP_REMOVED lines=9> */
[----:B--2---:R-:W0:Y:S01]  /*2880*/  I2F.F64.U16 R2, R2 ;  /* 0x0000000200027312 */ /* 0x004e220000101800 */
[----:B------:R-:W-:Y:S05]  /*2890*/  BRA `(.L_x_2514) ;  /* 0x0000066000007947 */ /* 0x000fea0003800000 */
.L_x_2528:
        /* <DEDUP_REMOVED lines=21> */
.L_x_2532:
[----:B------:R-:W-:Y:S05]  /*29f0*/  BSYNC B1 ;  /* 0x0000000000017941 */ /* 0x000fea0003800000 */
.L_x_2531:
[----:B------:R-:W-:Y:S01]  /*2a00*/  LEA R3, R0, 0x3b800000, 0x17 ;  /* 0x3b80000000037811 */ /* 0x000fe200078eb8ff */
[----:B------:R-:W-:-:S05]  /*2a10*/  IMAD.SHL.U32 R0, R2, 0x100000, RZ ;  /* 0x0010000002007824 */ /* 0x000fca00078e00ff */
[----:B------:R-:W-:Y:S02]  /*2a20*/  LOP3.LUT R0, R3, R0, R4, 0xfe, !PT ;  /* 0x0000000003007212 */ /* 0x000fe400078efe04 */
.L_x_2530:
[----:B------:R-:W-:Y:S05]  /*2a30*/  BSYNC B0 ;  /* 0x0000000000007941 */ /* 0x000fea0003800000 */
.L_x_2529:
[----:B------:R-:W-:-:S04]  /*2a40*/  FMUL.FTZ R0, R0, 1 ;  /* 0x3f80000000007820 */ /* 0x000fc80000410000 */
[----:B------:R0:W2:Y:S01]  /*2a50*/  F2F.F64.F32 R2, R0 ;  /* 0x0000000000027310 */ /* 0x0000a20000201800 */
[----:B------:R-:W-:Y:S05]  /*2a60*/  BRA `(.L_x_2514) ;  /* 0x0000049000007947 */ /* 0x000fea0003800000 */
.L_x_2527:
        /* <DEDUP_REMOVED lines=21> */
.L_x_2536:
[----:B------:R-:W-:Y:S05]  /*2bc0*/  BSYNC B1 ;  /* 0x0000000000017941 */ /* 0x000fea0003800000 */
.L_x_2535:
[----:B------:R-:W-:Y:S01]  /*2bd0*/  LEA R3, R0, 0x37800000, 0x17 ;  /* 0x3780000000037811 */ /* 0x000fe200078eb8ff */
[----:B------:R-:W-:-:S05]  /*2be0*/  IMAD.SHL.U32 R0, R2, 0x200000, RZ ;  /* 0x0020000002007824 */ /* 0x000fca00078e00ff */
[----:B------:R-:W-:Y:S02]  /*2bf0*/  LOP3.LUT R0, R3, R0, R4, 0xfe, !PT ;  /* 0x0000000003007212 */ /* 0x000fe400078efe04 */
.L_x_2534:
[----:B------:R-:W-:Y:S05]  /*2c00*/  BSYNC B0 ;  /* 0x0000000000007941 */ /* 0x000fea0003800000 */
.L_x_2533:
[----:B------:R-:W-:-:S04]  /*2c10*/  FMUL.FTZ R0, R0, 1 ;  /* 0x3f80000000007820 */ /* 0x000fc80000410000 */
[----:B------:R0:W2:Y:S01]  /*2c20*/  F2F.F64.F32 R2, R0 ;  /* 0x0000000000027310 */ /* 0x0000a20000201800 */
[----:B------:R-:W-:Y:S05]  /*2c30*/  BRA `(.L_x_2514) ;  /* 0x000002c000007947 */ /* 0x000fea0003800000 */
.L_x_2526:
        /* <DEDUP_REMOVED lines=14> */
.L_x_2540:
[----:B------:R-:W-:Y:S05]  /*2d20*/  BSYNC B0 ;  /* 0x0000000000007941 */ /* 0x000fea0003800000 */
.L_x_2539:
[----:B------:R-:W-:-:S04]  /*2d30*/  FMUL.FTZ R0, R0, 1 ;  /* 0x3f80000000007820 */ /* 0x000fc80000410000 */
[----:B------:R0:W2:Y:S01]  /*2d40*/  F2F.F64.F32 R2, R0 ;  /* 0x0000000000027310 */ /* 0x0000a20000201800 */
[----:B------:R-:W-:Y:S05]  /*2d50*/  BRA `(.L_x_2514) ;  /* 0x000001a000007947 */ /* 0x000fea0003800000 */
.L_x_2513:
        /* <DEDUP_REMOVED lines=18> */
[----:B01---5:R-:W-:Y:S05]  /*2e80*/  CALL.ABS.NOINC R2 ;  /* 0x0000000002007343 */ /* 0x023fea0003c00000 */
[----:B------:R-:W-:Y:S01]  /*2e90*/  CS2R R2, SRZ ;  /* 0x0000000000027805 */ /* 0x000fe2000001ff00 */
[----:B------:R-:W-:Y:S05]  /*2ea0*/  BRA `(.L_x_2514) ;  /* 0x0000005000007947 */ /* 0x000fea0003800000 */
.L_x_2538:
[----:B------:R-:W2:Y:S02]  /*2eb0*/  LDG.E.64 R2, [R4.64] ;  /* 0x0000002404027981 */ /* 0x000ea4000c1e1b00 */
[----:B--2---:R-:W0:Y:S01]  /*2ec0*/  I2F.F64.U64 R2, R2 ;  /* 0x0000000200027312 */ /* 0x004e220000301800 */
[----:B------:R-:W-:Y:S05]  /*2ed0*/  BRA `(.L_x_2514) ;  /* 0x0000002000007947 */ /* 0x000fea0003800000 */
.L_x_2537:
[----:B------:R-:W2:Y:S02]  /*2ee0*/  LDG.E R2, [R4.64] ;  /* 0x0000002404027981 */ /* 0x000ea4000c1e1900 */
[----:B--2---:R-:W0:Y:S02]  /*2ef0*/  I2F.F64.U32 R2, R2 ;  /* 0x0000000200027312 */ /* 0x004e240000201800 */
.L_x_2514:
[----:B------:R-:W3:Y:S01]  /*2f00*/  LDC.U8 R10, c[0x0][0x3f0] ;  /* 0x0000fc00ff0a7b82 */ /* 0x000ee20000000000 */
[----:B------:R-:W-:Y:S01]  /*2f10*/  IMAD.MOV.U32 R8, RZ, RZ, c[0x0][0x3e0] ;  /* 0x0000f800ff087624 */ /* 0x000fe200078e00ff */
[----:B012--5:R-:W0:Y:S01]  /*2f20*/  DADD R4, R2, -R18 ;  /* 0x0000000002047229 */ /* 0x027e220000000812 */
[----:B------:R-:W-:-:S05]  /*2f30*/  IMAD.MOV.U32 R9, RZ, RZ, c[0x0][0x3e4] ;  /* 0x0000f900ff097624 */ /* 0x000fca00078e00ff */
[----:B0-----:R-:W-:-:S04]  /*2f40*/  DFMA R18, R4, c[0x0][0x3e0], R18 ;  /* 0x0000f80004127a2b */ /* 0x001fc80000000012 */
[----:B------:R-:W0:-:S04]  /*2f50*/  DADD R6, -R8, 1 ;  /* 0x3ff0000008067429 */ /* 0x000e080000000100 */
[----:B------:R-:W-:-:S04]  /*2f60*/  DSETP.GEU.AND P0, PT, |R8|, 0.5, PT ;  /* 0x3fe000000800742a */ /* 0x000fc80003f0e200 */
[----:B0-----:R-:W0:Y:S01]  /*2f70*/  DFMA R6, -R4, R6, R2 ;  /* 0x000000060406722b */ /* 0x001e220000000102 */
[----:B---3--:R-:W-:-:S04]  /*2f80*/  PRMT R0, R10, 0x9910, RZ ;  /* 0x000099100a007816 */ /* 0x008fc800000000ff */
[----:B------:R-:W-:-:S05]  /*2f90*/  ISETP.GT.AND P1, PT, R0, 0x9, PT ;  /* 0x000000090000780c */ /* 0x000fca0003f24270 */
[----:B0-----:R-:W-:Y:S02]  /*2fa0*/  FSEL R4, R6, R18, P0 ;  /* 0x0000001206047208 */ /* 0x001fe40000000000 */
[----:B------:R-:W-:-:S06]  /*2fb0*/  FSEL R5, R7, R19, P0 ;  /* 0x0000001307057208 */ /* 0x000fcc0000000000 */
        /* <DEDUP_REMOVED lines=9> */
[----:B------:R-:W0:Y:S02]  /*3050*/  F2I.F64.TRUNC R5, R4 ;  /* 0x0000000400057311 */ /* 0x000e24000030d100 */
[----:B0-----:R0:W-:Y:S01]  /*3060*/  STG.E.U8 [R16.64], R5 ;  /* 0x0000000510007986 */ /* 0x0011e2000c101124 */
[----:B------:R-:W-:Y:S05]  /*3070*/  BRA `(.L_x_2546) ;  /* 0x00000f1000007947 */ /* 0x000fea0003800000 */
.L_x_2544:
[----:B------:R-:W0:Y:S02]  /*3080*/  F2I.S64.F64.TRUNC R4, R4 ;  /* 0x0000000400047311 */ /* 0x000e24000030d900 */
[----:B0-----:R-:W-:-:S05]  /*3090*/  IMAD.MOV.U32 R3, RZ, RZ, R4 ;  /* 0x000000ffff037224 */ /* 0x001fca00078e0004 */
[----:B------:R0:W-:Y:S01]  /*30a0*/  STG.E.U8 [R16.64], R3 ;  /* 0x0000000310007986 */ /* 0x0001e2000c101124 */
[----:B------:R-:W-:Y:S05]  /*30b0*/  BRA `(.L_x_2546) ;  /* 0x00000ed000007947 */ /* 0x000fea0003800000 */
.L_x_2543:
[----:B------:R-:W-:-:S13]  /*30c0*/  ISETP.NE.AND P0, PT, R0, 0x2, PT ;  /* 0x000000020000780c */ /* 0x000fda0003f05270 */
[----:B------:R-:W-:Y:S05]  /*30d0*/  @!P0 BRA `(.L_x_2547) ;  /* 0x000000a000008947 */ /* 0x000fea0003800000 */
[----:B------:R-:W-:-:S13]  /*30e0*/  ISETP.NE.AND P0, PT, R0, 0x3, PT ;  /* 0x000000030000780c */ /* 0x000fda0003f05270 */
[----:B------:R-:W-:Y:S05]  /*30f0*/  @!P0 BRA `(.L_x_2548) ;  /* 0x0000005000008947 */ /* 0x000fea0003800000 */
[----:B------:R-:W-:-:S13]  /*3100*/  ISETP.NE.AND P0, PT, R0, 0x4, PT ;  /* 0x000000040000780c */ /* 0x000fda0003f05270 */
[----:B------:R-:W-:Y:S05]  /*3110*/  @P0 BRA `(.L_x_2545) ;  /* 0x00000ce000000947 */ /* 0x000fea0003800000 */
[----:B------:R-:W0:Y:S02]  /*3120*/  F2I.S64.F64.TRUNC R4, R4 ;  /* 0x0000000400047311 */ /* 0x000e24000030d900 */
[----:B0-----:R0:W-:Y:S01]  /*3130*/  STG.E.64 [R16.64], R4 ;  /* 0x0000000410007986 */ /* 0x0011e2000c101b24 */
[----:B------:R-:W-:Y:S05]  /*3140*/  BRA `(.L_x_2546) ;  /* 0x00000e4000007947 */ /* 0x000fea0003800000 */
.L_x_2548:
[----:B------:R-:W0:Y:S02]  /*3150*/  F2I.F64.TRUNC R5, R4 ;  /* 0x0000000400057311 */ /* 0x000e24000030d100 */
[----:B0-----:R0:W-:Y:S01]  /*3160*/  STG.E [R16.64], R5 ;  /* 0x0000000510007986 */ /* 0x0011e2000c101924 */
[----:B------:R-:W-:Y:S05]  /*3170*/  BRA `(.L_x_2546) ;  /* 0x00000e1000007947 */ /* 0x000fea0003800000 */
.L_x_2547:
[----:B------:R-:W0:Y:S02]  /*3180*/  F2I.F64.TRUNC R5, R4 ;  /* 0x0000000400057311 */ /* 0x000e24000030d100 */
[----:B0-----:R0:W-:Y:S01]  /*3190*/  STG.E.U16 [R16.64], R5 ;  /* 0x0000000510007986 */ /* 0x0011e2000c101524 */
[----:B------:R-:W-:Y:S05]  /*31a0*/  BRA `(.L_x_2546) ;  /* 0x00000de000007947 */ /* 0x000fea0003800000 */
.L_x_2542:
[----:B------:R-:W-:-:S13]  /*31b0*/  ISETP.GT.AND P0, PT, R0, 0x6, PT ;  /* 0x000000060000780c */ /* 0x000fda0003f04270 */
[----:B------:R-:W-:Y:S05]  /*31c0*/  @P0 BRA `(.L_x_2549) ;  /* 0x000000f000000947 */ /* 0x000fea0003800000 */
[----:B------:R-:W-:-:S13]  /*31d0*/  ISETP.NE.AND P0, PT, R0, 0x5, PT ;  /* 0x000000050000780c */ /* 0x000fda0003f05270 */
[----:B------:R-:W-:Y:S05]  /*31e0*/  @!P0 BRA `(.L_x_2550) ;  /* 0x0000007000008947 */ /* 0x000fea0003800000 */
[----:B------:R-:W-:-:S13]  /*31f0*/  ISETP.NE.AND P0, PT, R0, 0x6, PT ;  /* 0x000000060000780c */ /* 0x000fda0003f05270 */
[----:B------:R-:W-:Y:S05]  /*3200*/  @P0 BRA `(.L_x_2545) ;  /* 0x00000bf000000947 */ /* 0x000fea0003800000 */
[----:B------:R-:W0:Y:S01]  /*3210*/  F2F.F32.F64 R3, R4 ;  /* 0x0000000400037310 */ /* 0x000e220000301000 */
[----:B------:R-:W0:-:S14]  /*3220*/  DSETP.GEU.AND P0, PT, |R4|, c[0x2][0x0], PT ;  /* 0x008000000400762a */ /* 0x000e1c0003f0e200 */
[----:B0-----:R-:W-:-:S05]  /*3230*/  @!P0 FMUL R3, R3, 1.175494350822287508e-38 ;  /* 0x0080000003038820 */ /* 0x001fca0000400000 */
[----:B------:R0:W-:Y:S01]  /*3240*/  STG.E [R16.64], R3 ;  /* 0x0000000310007986 */ /* 0x0001e2000c101924 */
[----:B------:R-:W-:Y:S05]  /*3250*/  BRA `(.L_x_2546) ;  /* 0x00000d3000007947 */ /* 0x000fea0003800000 */
.L_x_2550:
[----:B------:R-:W0:Y:S01]  /*3260*/  F2F.F32.F64 R0, R4 ;  /* 0x0000000400007310 */ /* 0x000e220000301000 */
[----:B------:R-:W0:-:S14]  /*3270*/  DSETP.GEU.AND P0, PT, |R4|, c[0x2][0x0], PT ;  /* 0x008000000400762a */ /* 0x000e1c0003f0e200 */
[----:B0-----:R-:W-:-:S05]  /*3280*/  @!P0 FMUL R0, R0, 1.175494350822287508e-38 ;  /* 0x0080000000008820 */ /* 0x001fca0000400000 */
[----:B------:R-:W-:-:S05]  /*3290*/  F2FP.PACK_AB R0, RZ, R0 ;  /* 0x00000000ff00723e */ /* 0x000fca00000000ff */
[----:B------:R0:W-:Y:S01]  /*32a0*/  STG.E.U16 [R16.64], R0 ;  /* 0x0000000010007986 */ /* 0x0001e2000c101524 */
[----:B------:R-:W-:Y:S05]  /*32b0*/  BRA `(.L_x_2546) ;  /* 0x00000cd000007947 */ /* 0x000fea0003800000 */
.L_x_2549:
[----:B------:R-:W-:-:S13]  /*32c0*/  ISETP.NE.AND P0, PT, R0, 0x7, PT ;  /* 0x000000070000780c */ /* 0x000fda0003f05270 */
[----:B------:R-:W-:Y:S05]  /*32d0*/  @!P0 BRA `(.L_x_2551) ;  /* 0x0000011000008947 */ /* 0x000fea0003800000 */
[----:B------:R-:W-:-:S13]  /*32e0*/  ISETP.NE.AND P0, PT, R0, 0x8, PT ;  /* 0x000000080000780c */ /* 0x000fda0003f05270 */
[----:B------:R-:W-:Y:S05]  /*32f0*/  @!P0 BRA `(.L_x_2552) ;  /* 0x0000008000008947 */ /* 0x000fea0003800000 */
[----:B------:R-:W-:-:S13]  /*3300*/  ISETP.NE.AND P0, PT, R0, 0x9, PT ;  /* 0x000000090000780c */ /* 0x000fda0003f05270 */
[----:B------:R-:W-:Y:S05]  /*3310*/  @P0 BRA `(.L_x_2545) ;  /* 0x00000ae000000947 */ /* 0x000fea0003800000 */
[----:B------:R-:W0:Y:S01]  /*3320*/  F2F.F32.F64 R2, R4 ;  /* 0x0000000400027310 */ /* 0x000e220000301000 */
[----:B------:R-:W0:Y:S01]  /*3330*/  DSETP.GEU.AND P0, PT, |R4|, c[0x2][0x0], PT ;  /* 0x008000000400762a */ /* 0x000e220003f0e200 */
[----:B------:R-:W-:-:S13]  /*3340*/  IMAD.MOV.U32 R3, RZ, RZ, RZ ;  /* 0x000000ffff037224 */ /* 0x000fda00078e00ff */
[----:B0-----:R-:W-:-:S05]  /*3350*/  @!P0 FMUL R2, R2, 1.175494350822287508e-38 ;  /* 0x0080000002028820 */ /* 0x001fca0000400000 */
[----:B------:R0:W-:Y:S01]  /*3360*/  STG.E.64 [R16.64], R2 ;  /* 0x0000000210007986 */ /* 0x0001e2000c101b24 */
[----:B------:R-:W-:Y:S05]  /*3370*/  BRA `(.L_x_2546) ;  /* 0x00000c1000007947 */ /* 0x000fea0003800000 */
.L_x_2552:
[----:B------:R-:W0:Y:S01]  /*3380*/  F2F.F32.F64 R0, R4 ;  /* 0x0000000400007310 */ /* 0x000e220000301000 */
[----:B------:R-:W0:-:S14]  /*3390*/  DSETP.GEU.AND P0, PT, |R4|, c[0x2][0x0], PT ;  /* 0x008000000400762a */ /* 0x000e1c0003f0e200 */
[----:B0-----:R-:W-:-:S05]  /*33a0*/  @!P0 FMUL R0, R0, 1.175494350822287508e-38 ;  /* 0x0080000000008820 */ /* 0x001fca0000400000 */
[----:B------:R-:W-:-:S04]  /*33b0*/  F2FP.PACK_AB R3, RZ, R0 ;  /* 0x00000000ff03723e */ /* 0x000fc800000000ff */
[----:B------:R-:W-:-:S05]  /*33c0*/  PRMT R3, R3, 0x5410, RZ ;  /* 0x0000541003037816 */ /* 0x000fca00000000ff */
[----:B------:R0:W-:Y:S01]  /*33d0*/  STG.E [R16.64], R3 ;  /* 0x0000000310007986 */ /* 0x0001e2000c101924 */
[----:B------:R-:W-:Y:S05]  /*33e0*/  BRA `(.L_x_2546) ;  /* 0x00000ba000007947 */ /* 0x000fea0003800000 */
.L_x_2551:
[----:B------:R0:W-:Y:S01]  /*33f0*/  STG.E.64 [R16.64], R4 ;  /* 0x0000000410007986 */ /* 0x0001e2000c101b24 */
[----:B------:R-:W-:Y:S05]  /*3400*/  BRA `(.L_x_2546) ;  /* 0x00000b8000007947 */ /* 0x000fea0003800000 */
.L_x_2541:
        /* <DEDUP_REMOVED lines=8> */
[----:B------:R-:W0:-:S06]  /*3490*/  DSETP.NEU.AND P0, PT, R4, RZ, PT ;  /* 0x000000ff0400722a */ /* 0x000e0c0003f0d000 */
[----:B0-----:R-:W-:-:S05]  /*34a0*/  SEL R3, RZ, 0x1, !P0 ;  /* 0x00000001ff037807 */ /* 0x001fca0004000000 */
[----:B------:R0:W-:Y:S01]  /*34b0*/  STG.E.U8 [R16.64], R3 ;  /* 0x0000000310007986 */ /* 0x0001e2000c101124 */
[----:B------:R-:W-:Y:S05]  /*34c0*/  BRA `(.L_x_2546) ;  /* 0x00000ac000007947 */ /* 0x000fea0003800000 */
.L_x_2555:
[----:B------:R-:W-:-:S05]  /*34d0*/  CS2R R6, SRZ ;  /* 0x0000000000067805 */ /* 0x000fca000001ff00 */
[----:B------:R0:W-:Y:S01]  /*34e0*/  STG.E.128 [R16.64], R4 ;  /* 0x0000000410007986 */ /* 0x0001e2000c101d24 */
[----:B------:R-:W-:Y:S05]  /*34f0*/  BRA `(.L_x_2546) ;  /* 0x00000a9000007947 */ /* 0x000fea0003800000 */
.L_x_2554:
        /* <DEDUP_REMOVED lines=8> */
[----:B------:R-:W-:-:S13]  /*3580*/  BSSY B0, `(.L_x_2558) ;  /* 0x000000f000007945 */ /* 0x000fda0003800000 */
[----:B0-----:R-:W-:-:S05]  /*3590*/  @!P0 FMUL R7, R7, 1.175494350822287508e-38 ;  /* 0x0080000007078820 */ /* 0x001fca0000400000 */
        /* <DEDUP_REMOVED lines=13> */
.L_x_2559:
[----:B------:R-:W-:Y:S05]  /*3670*/  BSYNC B0 ;  /* 0x0000000000007941 */ /* 0x000fea0003800000 */
.L_x_2558:
[----:B------:R-:W-:-:S05]  /*3680*/  LOP3.LUT R3, R0, R3, RZ, 0xfc, !PT ;  /* 0x0000000300037212 */ /* 0x000fca00078efcff */
[----:B------:R0:W-:Y:S01]  /*3690*/  STG.E.U8 [R16.64], R3 ;  /* 0x0000000310007986 */ /* 0x0001e2000c101124 */
[----:B------:R-:W-:Y:S05]  /*36a0*/  BRA `(.L_x_2546) ;  /* 0x000008e000007947 */ /* 0x000fea0003800000 */
.L_x_2557:
[----:B------:R-:W0:Y:S01]  /*36b0*/  F2F.F32.F64 R3, R4 ;  /* 0x0000000400037310 */ /* 0x000e220000301000 */
[----:B------:R-:W0:Y:S01]  /*36c0*/  DSETP.GEU.AND P0, PT, |R4|, c[0x2][0x0], PT ;  /* 0x008000000400762a */ /* 0x000e220003f0e200 */
[----:B------:R-:W-:-:S13]  /*36d0*/  BSSY B0, `(.L_x_2560) ;  /* 0x0000010000007945 */ /* 0x000fda0003800000 */
[----:B0-----:R-:W-:-:S05]  /*36e0*/  @!P0 FMUL R3, R3, 1.175494350822287508e-38 ;  /* 0x0080000003038820 */ /* 0x001fca0000400000 */
        /* <DEDUP_REMOVED lines=11> */
.L_x_2561:
[----:B------:R-:W-:Y:S01]  /*37a0*/  IMAD.MOV.U32 R0, RZ, RZ, 0x7f ;  /* 0x0000007fff007424 */ /* 0x000fe200078e00ff */
[----:B------:R-:W-:-:S04]  /*37b0*/  ISETP.GT.U32.AND P0, PT, R2, 0x7f800000, PT ;  /* 0x7f8000000200780c */ /* 0x000fc80003f04070 */
[----:B------:R-:W-:-:S04]  /*37c0*/  SEL R0, R0, 0x7c, P0 ;  /* 0x0000007c00007807 */ /* 0x000fc80000000000 */
.L_x_2562:
[----:B------:R-:W-:Y:S05]  /*37d0*/  BSYNC B0 ;  /* 0x0000000000007941 */ /* 0x000fea0003800000 */
.L_x_2560:
[----:B------:R-:W-:-:S04]  /*37e0*/  LOP3.LUT R2, R3, 0x80000000, RZ, 0xc0, !PT ;  /* 0x8000000003027812 */ /* 0x000fc800078ec0ff */
[----:B------:R-:W-:-:S04]  /*37f0*/  SHF.R.U32.HI R3, RZ, 0x18, R2 ;  /* 0x00000018ff037819 */ /* 0x000fc80000011602 */
[----:B------:R-:W-:-:S05]  /*3800*/  LOP3.LUT R3, R0, R3, RZ, 0xfc, !PT ;  /* 0x0000000300037212 */ /* 0x000fca00078efcff */
[----:B------:R0:W-:Y:S01]  /*3810*/  STG.E.U8 [R16.64], R3 ;  /* 0x0000000310007986 */ /* 0x0001e2000c101124 */
[----:B------:R-:W-:Y:S05]  /*3820*/  BRA `(.L_x_2546) ;  /* 0x0000076000007947 */ /* 0x000fea0003800000 */
.L_x_2556:
[----:B------:R-:W0:Y:S01]  /*3830*/  F2F.F32.F64 R0, R4 ;  /* 0x0000000400007310 */ /* 0x000e220000301000 */
[----:B------:R-:W0:-:S14]  /*3840*/  DSETP.GEU.AND P0, PT, |R4|, c[0x2][0x0], PT ;  /* 0x008000000400762a */ /* 0x000e1c0003f0e200 */
[----:B0-----:R-:W-:-:S05]  /*3850*/  @!P0 FMUL R0, R0, 1.175494350822287508e-38 ;  /* 0x0080000000008820 */ /* 0x001fca0000400000 */
[----:B------:R-:W-:-:S05]  /*3860*/  F2FP.BF16.PACK_AB R0, RZ, R0 ;  /* 0x00000000ff00723e */ /* 0x000fca00000010ff */
[----:B------:R0:W-:Y:S01]  /*3870*/  STG.E.U16 [R16.64], R0 ;  /* 0x0000000010007986 */ /* 0x0001e2000c101524 */
[----:B------:R-:W-:Y:S05]  /*3880*/  BRA `(.L_x_2546) ;  /* 0x0000070000007947 */ /* 0x000fea0003800000 */
.L_x_2553:
        /* <DEDUP_REMOVED lines=8> */
[----:B------:R-:W0:Y:S02]  /*3910*/  F2I.U32.F64.TRUNC R5, R4 ;  /* 0x0000000400057311 */ /* 0x000e24000030d000 */
[----:B0-----:R0:W-:Y:S01]  /*3920*/  STG.E.U16 [R16.64], R5 ;  /* 0x0000000510007986 */ /* 0x0011e2000c101524 */
[----:B------:R-:W-:Y:S05]  /*3930*/  BRA `(.L_x_2546) ;  /* 0x0000065000007947 */ /* 0x000fea0003800000 */
.L_x_2565:
[----:B------:R-:W0:Y:S01]  /*3940*/  F2F.F32.F64 R3, R4 ;  /* 0x0000000400037310 */ /* 0x000e220000301000 */
[----:B------:R-:W0:Y:S01]  /*3950*/  DSETP.GEU.AND P0, PT, |R4|, c[0x2][0x0], PT ;  /* 0x008000000400762a */ /* 0x000e220003f0e200 */
[----:B------:R-:W-:Y:S01]  /*3960*/  BSSY B0, `(.L_x_2566) ;  /* 0x0000015000007945 */ /* 0x000fe20003800000 */
[----:B------:R-:W-:-:S12]  /*3970*/  IMAD.MOV.U32 R8, RZ, RZ, 0x80 ;  /* 0x00000080ff087424 */ /* 0x000fd800078e00ff */
[----:B0-----:R-:W-:-:S05]  /*3980*/  @!P0 FMUL R3, R3, 1.175494350822287508e-38 ;  /* 0x0080000003038820 */ /* 0x001fca0000400000 */
        /* <DEDUP_REMOVED lines=14> */
.L_x_2568:
[----:B------:R-:W-:-:S04]  /*3a70*/  LOP3.LUT R2, R3, 0x80000000, RZ, 0xc0, !PT ;  /* 0x8000000003027812 */ /* 0x000fc800078ec0ff */
[----:B------:R-:W-:-:S04]  /*3a80*/  SHF.R.U32.HI R3, RZ, 0x18, R2 ;  /* 0x00000018ff037819 */ /* 0x000fc80000011602 */
[----:B------:R-:W-:-:S04]  /*3a90*/  LOP3.LUT R0, R0, R3, RZ, 0xfc, !PT ;  /* 0x0000000300007212 */ /* 0x000fc800078efcff */
[----:B------:R-:W-:Y:S02]  /*3aa0*/  PRMT R8, R0, 0x7610, R8 ;  /* 0x0000761000087816 */ /* 0x000fe40000000008 */
.L_x_2567:
[----:B------:R-:W-:Y:S05]  /*3ab0*/  BSYNC B0 ;  /* 0x0000000000007941 */ /* 0x000fea0003800000 */
.L_x_2566:
[----:B------:R0:W-:Y:S01]  /*3ac0*/  STG.E.U8 [R16.64], R8 ;  /* 0x0000000810007986 */ /* 0x0001e2000c101124 */
[----:B------:R-:W-:Y:S05]  /*3ad0*/  BRA `(.L_x_2546) ;  /* 0x000004b000007947 */ /* 0x000fea0003800000 */
.L_x_2564:
        /* <DEDUP_REMOVED lines=19> */
.L_x_2571:
[----:B------:R-:W-:-:S04]  /*3c10*/  LOP3.LUT R2, R3, 0x80000000, RZ, 0xc0, !PT ;  /* 0x8000000003027812 */ /* 0x000fc800078ec0ff */
[----:B------:R-:W-:-:S04]  /*3c20*/  SHF.R.U32.HI R3, RZ, 0x18, R2 ;  /* 0x00000018ff037819 */ /* 0x000fc80000011602 */
[----:B------:R-:W-:-:S04]  /*3c30*/  LOP3.LUT R0, R0, R3, RZ, 0xfc, !PT ;  /* 0x0000000300007212 */ /* 0x000fc800078efcff */
[----:B------:R-:W-:Y:S02]  /*3c40*/  PRMT R8, R0, 0x7610, R8 ;  /* 0x0000761000087816 */ /* 0x000fe40000000008 */
.L_x_2570:
[----:B------:R-:W-:Y:S05]  /*3c50*/  BSYNC B0 ;  /* 0x0000000000007941 */ /* 0x000fea0003800000 */
.L_x_2569:
[----:B------:R0:W-:Y:S01]  /*3c60*/  STG.E.U8 [R16.64], R8 ;  /* 0x0000000810007986 */ /* 0x0001e2000c101124 */
[----:B------:R-:W-:Y:S05]  /*3c70*/  BRA `(.L_x_2546) ;  /* 0x0000031000007947 */ /* 0x000fea0003800000 */
.L_x_2563:
[----:B------:R-:W-:-:S13]  /*3c80*/  ISETP.NE.AND P0, PT, R0, 0x1c, PT ;  /* 0x0000001c0000780c */ /* 0x000fda0003f05270 */
[----:B------:R-:W-:Y:S05]  /*3c90*/  @!P0 BRA `(.L_x_2572) ;  /* 0x000002d000008947 */ /* 0x000fea0003800000 */
[----:B------:R-:W-:-:S13]  /*3ca0*/  ISETP.NE.AND P0, PT, R0, 0x1d, PT ;  /* 0x0000001d0000780c */ /* 0x000fda0003f05270 */
[----:B------:R-:W-:Y:S05]  /*3cb0*/  @!P0 BRA `(.L_x_2573) ;  /* 0x0000028000008947 */ /* 0x000fea0003800000 */
[----:B------:R-:W-:-:S13]  /*3cc0*/  ISETP.NE.AND P0, PT, R0, 0x2c, PT ;  /* 0x0000002c0000780c */ /* 0x000fda0003f05270 */
[----:B------:R-:W-:Y:S05]  /*3cd0*/  @P0 BRA `(.L_x_2545) ;  /* 0x0000012000000947 */ /* 0x000fea0003800000 */
[----:B------:R-:W0:Y:S01]  /*3ce0*/  F2F.F32.F64 R6, R4 ;  /* 0x0000000400067310 */ /* 0x000e220000301000 */
[----:B------:R-:W0:-:S14]  /*3cf0*/  DSETP.GEU.AND P0, PT, |R4|, c[0x2][0x0], PT ;  /* 0x008000000400762a */ /* 0x000e1c0003f0e200 */
[----:B0-----:R-:W-:Y:S01]  /*3d00*/  @!P0 FMUL R6, R6, 1.175494350822287508e-38 ;  /* 0x0080000006068820 */ /* 0x001fe20000400000 */
        /* <DEDUP_REMOVED lines=15> */
.L_x_2545:
        /* <DEDUP_REMOVED lines=20> */
.L_x_2573:
[----:B------:R-:W0:Y:S02]  /*3f40*/  F2I.U64.F64.TRUNC R4, R4 ;  /* 0x0000000400047311 */ /* 0x000e24000030d800 */
[----:B0-----:R0:W-:Y:S01]  /*3f50*/  STG.E.64 [R16.64], R4 ;  /* 0x0000000410007986 */ /* 0x0011e2000c101b24 */
[----:B------:R-:W-:Y:S05]  /*3f60*/  BRA `(.L_x_2546) ;  /* 0x0000002000007947 */ /* 0x000fea0003800000 */
.L_x_2572:
[----:B------:R-:W0:Y:S02]  /*3f70*/  F2I.U32.F64.TRUNC R5, R4 ;  /* 0x0000000400057311 */ /* 0x000e24000030d000 */
[----:B0-----:R0:W-:Y:S02]  /*3f80*/  STG.E [R16.64], R5 ;  /* 0x0000000510007986 */ /* 0x0011e4000c101924 */
.L_x_2546:
[----:B------:R-:W-:-:S05]  /*3f90*/  IMAD R22, R22, 0x200, R25 ;  /* 0x0000020016167824 */ /* 0x000fca00078e0219 */
[----:B------:R-:W-:Y:S02]  /*3fa0*/  IADD3 R23, R22, 0x80, RZ ;  /* 0x0000008016177810 */ /* 0x000fe40007ffe0ff */
.L_x_2475:
[----:B------:R-:W-:Y:S05]  /*3fb0*/  BSYNC B6 ;  /* 0x0000000000067941 */ /* 0x000fea0003800000 */
.L_x_2474:
[----:B------:R-:W-:Y:S01]  /*3fc0*/  ISETP.GE.AND P0, PT, R23, c[0x0][0x160], PT ;  /* 0x0000580017007a0c */ /* 0x000fe20003f06270 */
[----:B------:R-:W-:-:S12]  /*3fd0*/  BSSY B6, `(.L_x_2574) ;  /* 0x00007e6000067945 */ /* 0x000fd80003800000 */
        /* <DEDUP_REMOVED lines=256> */
.L_x_2576:
        /* <DEDUP_REMOVED lines=19> */
.L_x_2580:
[----:B------:R-:W2:Y:S02]  /*5110*/  LDG.E.U8 R2, [R2.64] ;  /* 0x0000002402027981 */ /* 0x000ea4000c1e1100 */
[----:B--2---:R0:W1:Y:S01]  /*5120*/  I2F.F64.U16 R18, R2 ;  /* 0x0000000200127312 */ /* 0x0040620000101800 */
[----:B------:R-:W-:Y:S05]  /*5130*/  BRA `(.L_x_2582) ;  /* 0x00000df000007947 */ /* 0x000fea0003800000 */
.L_x_2579:
        /* <DEDUP_REMOVED lines=9> */
.L_x_2584:
[----:B------:R-:W2:Y:S02]  /*51d0*/  LDG.E R2, [R2.64] ;  /* 0x0000002402027981 */ /* 0x000ea4000c1e1900 */
[----:B--2---:R0:W1:Y:S01]  /*51e0*/  I2F.F64 R18, R2 ;  /* 0x0000000200127312 */ /* 0x0040620000201c00 */
[----:B------:R-:W-:Y:S05]  /*51f0*/  BRA `(.L_x_2582) ;  /* 0x00000d3000007947 */ /* 0x000fea0003800000 */
.L_x_2583:
[----:B------:R-:W2:Y:S02]  /*5200*/  LDG.E.U16 R2, [R2.64] ;  /* 0x0000002402027981 */ /* 0x000ea4000c1e1500 */
[----:B--2---:R0:W1:Y:S01]  /*5210*/  I2F.F64.S16 R18, R2 ;  /* 0x0000000200127312 */ /* 0x0040620000101c00 */
[----:B------:R-:W-:Y:S05]  /*5220*/  BRA `(.L_x_2582) ;  /* 0x00000d0000007947 */ /* 0x000fea0003800000 */
.L_x_2578:
        /* <DEDUP_REMOVED lines=10> */
.L_x_2586:
[----:B------:R-:W2:Y:S02]  /*52d0*/  LDG.E.U16 R0, [R2.64] ;  /* 0x0000002402007981 */ /* 0x000ea4000c1e1500 */
[----:B--2---:R-:W-:-:S05]  /*52e0*/  HADD2.F32 R0, -RZ, R0.H0_H0 ;  /* 0x20000000ff007230 */ /* 0x004fca0000004100 */
[----:B------:R-:W-:-:S04]  /*52f0*/  FMUL.FTZ R0, R0, 1 ;  /* 0x3f80000000007820 */ /* 0x000fc80000410000 */
[----:B------:R0:W1:Y:S01]  /*5300*/  F2F.F64.F32 R18, R0 ;  /* 0x0000000000127310 */ /* 0x0000620000201800 */
[----:B------:R-:W-:Y:S05]  /*5310*/  BRA `(.L_x_2582) ;  /* 0x00000c1000007947 */ /* 0x000fea0003800000 */
.L_x_2585:
        /* <DEDUP_REMOVED lines=10> */
.L_x_2588:
[----:B------:R-:W2:Y:S02]  /*53c0*/  LDG.E.U16 R2, [R2.64] ;  /* 0x0000002402027981 */ /* 0x000ea4000c1e1500 */
[----:B--2---:R-:W-:-:S05]  /*53d0*/  HADD2.F32 R0, -RZ, R2.H0_H0 ;  /* 0x20000002ff007230 */ /* 0x004fca0000004100 */
[----:B------:R-:W-:-:S04]  /*53e0*/  FMUL.FTZ R0, R0, 1 ;  /* 0x3f80000000007820 */ /* 0x000fc80000410000 */
[----:B------:R0:W1:Y:S01]  /*53f0*/  F2F.F64.F32 R18, R0 ;  /* 0x0000000000127310 */ /* 0x0000620000201800 */
[----:B------:R-:W-:Y:S05]  /*5400*/  BRA `(.L_x_2582) ;  /* 0x00000b2000007947 */ /* 0x000fea0003800000 */
.L_x_2587:
[----:B------:R0:W5:Y:S01]  /*5410*/  LDG.E.64 R18, [R2.64] ;  /* 0x0000002402127981 */ /* 0x000162000c1e1b00 */
[----:B------:R-:W-:Y:S05]  /*5420*/  BRA `(.L_x_2582) ;  /* 0x00000b0000007947 */ /* 0x000fea0003800000 */
.L_x_2577:
        /* <DEDUP_REMOVED lines=13> */
.L_x_2591:
[----:B------:R0:W5:Y:S01]  /*5500*/  LDG.E.64 R18, [R2.64] ;  /* 0x0000002402127981 */ /* 0x000162000c1e1b00 */
[----:B------:R-:W-:Y:S05]  /*5510*/  BRA `(.L_x_2582) ;  /* 0x00000a1000007947 */ /* 0x000fea0003800000 */
.L_x_2590:
        /* <DEDUP_REMOVED lines=28> */
.L_x_2593:
        /* <DEDUP_REMOVED lines=15> */
.L_x_2592:
[----:B------:R-:W2:Y:S02]  /*57d0*/  LDG.E.U16 R0, [R2.64] ;  /* 0x0000002402007981 */ /* 0x000ea4000c1e1500 */
[----:B--2---:R-:W-:-:S05]  /*57e0*/  PRMT R0, RZ, 0x5410, R0 ;  /* 0x00005410ff007816 */ /* 0x004fca0000000000 */
[----:B------:R-:W-:-:S04]  /*57f0*/  FMUL.FTZ R0, R0, 1 ;  /* 0x3f80000000007820 */ /* 0x000fc80000410000 */
[----:B------:R0:W1:Y:S01]  /*5800*/  F2F.F64.F32 R18, R0 ;  /* 0x0000000000127310 */ /* 0x0000620000201800 */
[----:B------:R-:W-:Y:S05]  /*5810*/  BRA `(.L_x_2582) ;  /* 0x0000071000007947 */ /* 0x000fea0003800000 */
.L_x_2589:
        /* <DEDUP_REMOVED lines=11> */
.L_x_2596:
        /* <DEDUP_REMOVED lines=21> */
.L_x_2600:
[----:B------:R-:W-:Y:S05]  /*5a20*/  BSYNC B1 ;  /* 0x0000000000017941 */ /* 0x000fea0003800000 */
.L_x_2599:
[----:B------:R-:W-:Y:S01]  /*5a30*/  LEA R3, R0, 0x3b800000, 0x17 ;  /* 0x3b80000000037811 */ /* 0x000fe200078eb8ff */
[----:B------:R-:W-:-:S05]  /*5a40*/  IMAD.SHL.U32 R0, R2, 0x100000, RZ ;  /* 0x0010000002007824 */ /* 0x000fca00078e00ff */
[----:B------:R-:W-:Y:S02]  /*5a50*/  LOP3.LUT R0, R3, R0, R4, 0xfe, !PT ;  /* 0x0000000003007212 */ /* 0x000fe400078efe04 */
.L_x_2598:
[----:B------:R-:W-:Y:S05]  /*5a60*/  BSYNC B0 ;  /* 0x0000000000007941 */ /* 0x000fea0003800000 */
.L_x_2597:
[----:B------:R-:W-:-:S04]  /*5a70*/  FMUL.FTZ R0, R0, 1 ;  /* 0x3f80000000007820 */ /* 0x000fc80000410000 */
[----:B------:R0:W1:Y:S01]  /*5a80*/  F2F.F64.F32 R18, R0 ;  /* 0x0000000000127310 */ /* 0x0000620000201800 */
[----:B------:R-:W-:Y:S05]  /*5a90*/  BRA `(.L_x_2582) ;  /* 0x0000049000007947 */ /* 0x000fea0003800000 */
.L_x_2595:
        /* <DEDUP_REMOVED lines=21> */
.L_x_2604:
[----:B------:R-:W-:Y:S05]  /*5bf0*/  BSYNC B1 ;  /* 0x0000000000017941 */ /* 0x000fea0003800000 */
.L_x_2603:
[----:B------:R-:W-:Y:S01]  /*5c00*/  LEA R3, R0, 0x37800000, 0x17 ;  /* 0x3780000000037811 */ /* 0x000fe200078eb8ff */
[----:B------:R-:W-:-:S05]  /*5c10*/  IMAD.SHL.U32 R0, R2, 0x200000, RZ ;  /* 0x0020000002007824 */ /* 0x000fca00078e00ff */
[----:B------:R-:W-:Y:S02]  /*5c20*/  LOP3.LUT R0, R3, R0, R4, 0xfe, !PT ;  /* 0x0000000003007212 */ /* 0x000fe400078efe04 */
.L_x_2602:
[----:B------:R-:W-:Y:S05]  /*5c30*/  BSYNC B0 ;  /* 0x0000000000007941 */ /* 0x000fea0003800000 */
.L_x_2601:
[----:B------:R-:W-:-:S04]  /*5c40*/  FMUL.FTZ R0, R0, 1 ;  /* 0x3f80000000007820 */ /* 0x000fc80000410000 */
[----:B------:R0:W1:Y:S01]  /*5c50*/  F2F.F64.F32 R18, R0 ;  /* 0x0000000000127310 */ /* 0x0000620000201800 */
[----:B------:R-:W-:Y:S05]  /*5c60*/  BRA `(.L_x_2582) ;  /* 0x000002c000007947 */ /* 0x000fea0003800000 */
.L_x_2594:
        /* <DEDUP_REMOVED lines=14> */
.L_x_2608:
[----:B------:R-:W-:Y:S05]  /*5d50*/  BSYNC B0 ;  /* 0x0000000000007941 */ /* 0x000fea0003800000 */
.L_x_2607:
[----:B------:R-:W-:-:S04]  /*5d60*/  FMUL.FTZ R0, R0, 1 ;  /* 0x3f80000000007820 */ /* 0x000fc80000410000 */
[----:B------:R0:W1:Y:S01]  /*5d70*/  F2F.F64.F32 R18, R0 ;  /* 0x0000000000127310 */ /* 0x0000620000201800 */
[----:B------:R-:W-:Y:S05]  /*5d80*/  BRA `(.L_x_2582) ;  /* 0x000001a000007947 */ /* 0x000fea0003800000 */
.L_x_2581:
        /* <DEDUP_REMOVED lines=21> */
.L_x_2606:
[----:B------:R-:W2:Y:S02]  /*5ee0*/  LDG.E.64 R18, [R2.64] ;  /* 0x0000002402127981 */ /* 0x000ea4000c1e1b00 */
[----:B--2---:R-:W0:Y:S01]  /*5ef0*/  I2F.F64.U64 R18, R18 ;  /* 0x0000001200127312 */ /* 0x004e220000301800 */
[----:B------:R-:W-:Y:S05]  /*5f00*/  BRA `(.L_x_2582) ;  /* 0x0000002000007947 */ /* 0x000fea0003800000 */
.L_x_2605:
[----:B------:R-:W2:Y:S02]  /*5f10*/  LDG.E R2, [R2.64] ;  /* 0x0000002402027981 */ /* 0x000ea4000c1e1900 */
[----:B--2---:R0:W1:Y:S02]  /*5f20*/  I2F.F64.U32 R18, R2 ;  /* 0x0000000200127312 */ /* 0x0040640000201800 */
.L_x_2582:
        /* <DEDUP_REMOVED lines=17> */
.L_x_2612:
[----:B------:R-:W2:Y:S02]  /*6040*/  LDG.E.U8 R2, [R4.64] ;  /* 0x0000002404027981 */ /* 0x000ea4000c1e1100 */
[----:B--2---:R-:W0:Y:S01]  /*6050*/  I2F.F64.U16 R2, R2 ;  /* 0x0000000200027312 */ /* 0x004e220000101800 */
[----:B------:R-:W-:Y:S05]  /*6060*/  BRA `(.L_x_2614) ;  /* 0x00000df000007947 */ /* 0x000fea0003800000 */
.L_x_2611:
        /* <DEDUP_REMOVED lines=9> */
.L_x_2616:
[----:B------:R-:W2:Y:S02]  /*6100*/  LDG.E R2, [R4.64] ;  /* 0x0000002404027981 */ /* 0x000ea4000c1e1900 */
[----:B--2---:R-:W0:Y:S01]  /*6110*/  I2F.F64 R2, R2 ;  /* 0x0000000200027312 */ /* 0x004e220000201c00 */
[----:B------:R-:W-:Y:S05]  /*6120*/  BRA `(.L_x_2614) ;  /* 0x00000d3000007947 */ /* 0x000fea0003800000 */
.L_x_2615:
[----:B------:R-:W2:Y:S02]  /*6130*/  LDG.E.U16 R2, [R4.64] ;  /* 0x0000002404027981 */ /* 0x000ea4000c1e1500 */
[----:B--2---:R-:W0:Y:S01]  /*6140*/  I2F.F64.S16 R2, R2 ;  /* 0x0000000200027312 */ /* 0x004e220000101c00 */
[----:B------:R-:W-:Y:S05]  /*6150*/  BRA `(.L_x_2614) ;  /* 0x00000d0000007947 */ /* 0x000fea0003800000 */
.L_x_2610:
        /* <DEDUP_REMOVED lines=10> */
.L_x_2618:
[----:B------:R-:W2:Y:S02]  /*6200*/  LDG.E.U16 R0, [R4.64] ;  /* 0x0000002404007981 */ /* 0x000ea4000c1e1500 */
[----:B--2---:R-:W-:-:S05]  /*6210*/  HADD2.F32 R0, -RZ, R0.H0_H0 ;  /* 0x20000000ff007230 */ /* 0x004fca0000004100 */
[----:B------:R-:W-:-:S04]  /*6220*/  FMUL.FTZ R0, R0, 1 ;  /* 0x3f80000000007820 */ /* 0x000fc80000410000 */
[----:B------:R0:W2:Y:S01]  /*6230*/  F2F.F64.F32 R2, R0 ;  /* 0x0000000000027310 */ /* 0x0000a20000201800 */
[----:B------:R-:W-:Y:S05]  /*6240*/  BRA `(.L_x_2614) ;  /* 0x00000c1000007947 */ /* 0x000fea0003800000 */
.L_x_2617:
        /* <DEDUP_REMOVED lines=10> */
.L_x_2620:
[----:B------:R-:W2:Y:S02]  /*62f0*/  LDG.E.U16 R4, [R4.64] ;  /* 0x0000002404047981 */ /* 0x000ea4000c1e1500 */
[----:B--2---:R-:W-:-:S05]  /*6300*/  HADD2.F32 R0, -RZ, R4.H0_H0 ;  /* 0x20000004ff007230 */ /* 0x004fca0000004100 */
[----:B------:R-:W-:-:S04]  /*6310*/  FMUL.FTZ R0, R0, 1 ;  /* 0x3f80000000007820 */ /* 0x000fc80000410000 */
[----:B------:R0:W2:Y:S01]  /*6320*/  F2F.F64.F32 R2, R0 ;  /* 0x0000000000027310 */ /* 0x0000a20000201800 */
[----:B------:R-:W-:Y:S05]  /*6330*/  BRA `(.L_x_2614) ;  /* 0x00000b2000007947 */ /* 0x000fea0003800000 */
.L_x_2619:
[----:B------:R0:W5:Y:S01]  /*6340*/  LDG.E.64 R2, [R4.64] ;  /* 0x0000002404027981 */ /* 0x000162000c1e1b00 */
[----:B------:R-:W-:Y:S05]  /*6350*/  BRA `(.L_x_2614) ;  /* 0x00000b0000007947 */ /* 0x000fea0003800000 */
.L_x_2609:
        /* <DEDUP_REMOVED lines=13> */
.L_x_2623:
[----:B------:R0:W5:Y:S01]  /*6430*/  LDG.E.64 R2, [R4.64] ;  /* 0x0000002404027981 */ /* 0x000162000c1e1b00 */
[----:B------:R-:W-:Y:S05]  /*6440*/  BRA `(.L_x_2614) ;  /* 0x00000a1000007947 */ /* 0x000fea0003800000 */
.L_x_2622:
        /* <DEDUP_REMOVED lines=28> */
.L_x_2625:
        /* <DEDUP_REMOVED lines=15> */
.L_x_2624:
[----:B------:R-:W2:Y:S02]  /*6700*/  LDG.E.U16 R0, [R4.64] ;  /* 0x0000002404007981 */ /* 0x000ea4000c1e1500 */
[----:B--2---:R-:W-:-:S05]  /*6710*/  PRMT R0, RZ, 0x5410, R0 ;  /* 0x00005410ff007816 */ /* 0x004fca0000000000 */
[----:B------:R-:W-:-:S04]  /*6720*/  FMUL.FTZ R0, R0, 1 ;  /* 0x3f80000000007820 */ /* 0x000fc80000410000 */
[----:B------:R0:W2:Y:S01]  /*6730*/  F2F.F64.F32 R2, R0 ;  /* 0x0000000000027310 */ /* 0x0000a20000201800 */
[----:B------:R-:W-:Y:S05]  /*6740*/  BRA `(.L_x_2614) ;  /* 0x0000071000007947 */ /* 0x000fea0003800000 */
.L_x_2621:
        /* <DEDUP_REMOVED lines=11> */
.L_x_2628:
        /* <DEDUP_REMOVED lines=21> */
.L_x_2632:
[----:B------:R-:W-:Y:S05]  /*6950*/  BSYNC B1 ;  /* 0x0000000000017941 */ /* 0x000fea0003800000 */
.L_x_2631:
[----:B------:R-:W-:Y:S01]  /*6960*/  LEA R3, R0, 0x3b800000, 0x17 ;  /* 0x3b80000000037811 */ /* 0x000fe200078eb8ff */
[----:B------:R-:W-:-:S05]  /*6970*/  IMAD.SHL.U32 R0, R2, 0x100000, RZ ;  /* 0x0010000002007824 */ /* 0x000fca00078e00ff */
[----:B------:R-:W-:Y:S02]  /*6980*/  LOP3.LUT R0, R3, R0, R4, 0xfe, !PT ;  /* 0x0000000003007212 */ /* 0x000fe400078efe04 */
.L_x_2630:
[----:B------:R-:W-:Y:S05]  /*6990*/  BSYNC B0 ;  /* 0x0000000000007941 */ /* 0x000fea0003800000 */
.L_x_2629:
[----:B------:R-:W-:-:S04]  /*69a0*/  FMUL.FTZ R0, R0, 1 ;  /* 0x3f80000000007820 */ /* 0x000fc80000410000 */
[----:B------:R0:W2:Y:S01]  /*69b0*/  F2F.F64.F32 R2, R0 ;  /* 0x0000000000027310 */ /* 0x0000a20000201800 */
[----:B------:R-:W-:Y:S05]  /*69c0*/  BRA `(.L_x_2614) ;  /* 0x0000049000007947 */ /* 0x000fea0003800000 */
.L_x_2627:
        /* <DEDUP_REMOVED lines=21> */
.L_x_2636:
[----:B------:R-:W-:Y:S05]  /*6b20*/  BSYNC B1 ;  /* 0x0000000000017941 */ /* 0x000fea0003800000 */
.L_x_2635:
[----:B------:R-:W-:Y:S01]  /*6b30*/  LEA R3, R0, 0x37800000, 0x17 ;  /* 0x3780000000037811 */ /* 0x000fe200078eb8ff */
[----:B------:R-:W-:-:S05]  /*6b40*/  IMAD.SHL.U32 R0, R2, 0x200000, RZ ;  /* 0x0020000002007824 */ /* 0x000fca00078e00ff */
[----:B------:R-:W-:Y:S02]  /*6b50*/  LOP3.LUT R0, R3, R0, R4, 0xfe, !PT ;  /* 0x0000000003007212 */ /* 0x000fe400078efe04 */
.L_x_2634:
[----:B------:R-:W-:Y:S05]  /*6b60*/  BSYNC B0 ;  /* 0x0000000000007941 */ /* 0x000fea0003800000 */
.L_x_2633:
[----:B------:R-:W-:-:S04]  /*6b70*/  FMUL.FTZ R0, R0, 1 ;  /* 0x3f80000000007820 */ /* 0x000fc80000410000 */
[----:B------:R0:W2:Y:S01]  /*6b80*/  F2F.F64.F32 R2, R0 ;  /* 0x0000000000027310 */ /* 0x0000a20000201800 */
[----:B------:R-:W-:Y:S05]  /*6b90*/  BRA `(.L_x_2614) ;  /* 0x000002c000007947 */ /* 0x000fea0003800000 */
.L_x_2626:
        /* <DEDUP_REMOVED lines=14> */
.L_x_2640:
[----:B------:R-:W-:Y:S05]  /*6c80*/  BSYNC B0 ;  /* 0x0000000000007941 */ /* 0x000fea0003800000 */
.L_x_2639:
[----:B------:R-:W-:-:S04]  /*6c90*/  FMUL.FTZ R0, R0, 1 ;  /* 0x3f80000000007820 */ /* 0x000fc80000410000 */
[----:B------:R0:W2:Y:S01]  /*6ca0*/  F2F.F64.F32 R2, R0 ;  /* 0x0000000000027310 */ /* 0x0000a20000201800 */
[----:B------:R-:W-:Y:S05]  /*6cb0*/  BRA `(.L_x_2614) ;  /* 0x000001a000007947 */ /* 0x000fea0003800000 */
.L_x_2613:
        /* <DEDUP_REMOVED lines=21> */
.L_x_2638:
[----:B------:R-:W2:Y:S02]  /*6e10*/  LDG.E.64 R2, [R4.64] ;  /* 0x0000002404027981 */ /* 0x000ea4000c1e1b00 */
[----:B--2---:R-:W0:Y:S01]  /*6e20*/  I2F.F64.U64 R2, R2 ;  /* 0x0000000200027312 */ /* 0x004e220000301800 */
[----:B------:R-:W-:Y:S05]  /*6e30*/  BRA `(.L_x_2614) ;  /* 0x0000002000007947 */ /* 0x000fea0003800000 */
.L_x_2637:
[----:B------:R-:W2:Y:S02]  /*6e40*/  LDG.E R2, [R4.64] ;  /* 0x0000002404027981 */ /* 0x000ea4000c1e1900 */
[----:B--2---:R-:W0:Y:S02]  /*6e50*/  I2F.F64.U32 R2, R2 ;  /* 0x0000000200027312 */ /* 0x004e240000201800 */
.L_x_2614:
[----:B------:R-:W3:Y:S01]  /*6e60*/  LDC.U8 R10, c[0x0][0x3f0] ;  /* 0x0000fc00ff0a7b82 */ /* 0x000ee20000000000 */
[----:B------:R-:W-:Y:S01]  /*6e70*/  IMAD.MOV.U32 R8, RZ, RZ, c[0x0][0x3e0] ;  /* 0x0000f800ff087624 */ /* 0x000fe200078e00ff */
[----:B012--5:R-:W0:Y:S01]  /*6e80*/  DADD R4, R2, -R18 ;  /* 0x0000000002047229 */ /* 0x027e220000000812 */
[----:B------:R-:W-:-:S05]  /*6e90*/  IMAD.MOV.U32 R9, RZ, RZ, c[0x0][0x3e4] ;  /* 0x0000f900ff097624 */ /* 0x000fca00078e00ff */
[----:B0-----:R-:W-:-:S04]  /*6ea0*/  DFMA R18, R4, c[0x0][0x3e0], R18 ;  /* 0x0000f80004127a2b */ /* 0x001fc80000000012 */
[----:B------:R-:W0:-:S04]  /*6eb0*/  DADD R6, -R8, 1 ;  /* 0x3ff0000008067429 */ /* 0x000e080000000100 */
[----:B------:R-:W-:-:S04]  /*6ec0*/  DSETP.GEU.AND P0, PT, |R8|, 0.5, PT ;  /* 0x3fe000000800742a */ /* 0x000fc80003f0e200 */
[----:B0-----:R-:W0:Y:S01]  /*6ed0*/  DFMA R2, R6, -R4, R2 ;  /* 0x800000040602722b */ /* 0x001e220000000002 */
        /* <DEDUP_REMOVED lines=16> */
.L_x_2644:
[----:B------:R-:W0:Y:S02]  /*6fe0*/  F2I.S64.F64.TRUNC R4, R4 ;  /* 0x0000000400047311 */ /* 0x000e24000030d900 */
[----:B0-----:R-:W-:-:S05]  /*6ff0*/  IMAD.MOV.U32 R3, RZ, RZ, R4 ;  /* 0x000000ffff037224 */ /* 0x001fca00078e0004 */
[----:B------:R0:W-:Y:S01]  /*7000*/  STG.E.U8 [R16.64], R3 ;  /* 0x0000000310007986 */ /* 0x0001e2000c101124 */
[----:B------:R-:W-:Y:S05]  /*7010*/  BRA `(.L_x_2646) ;  /* 0x00000ed000007947 */ /* 0x000fea0003800000 */
.L_x_2643:
        /* <DEDUP_REMOVED lines=9> */
.L_x_2648:
[----:B------:R-:W0:Y:S02]  /*70b0*/  F2I.F64.TRUNC R5, R4 ;  /* 0x0000000400057311 */ /* 0x000e24000030d100 */
[----:B0-----:R0:W-:Y:S01]  /*70c0*/  STG.E [R16.64], R5 ;  /* 0x0000000510007986 */ /* 0x0011e2000c101924 */
[----:B------:R-:W-:Y:S05]  /*70d0*/  BRA `(.L_x_2646) ;  /* 0x00000e1000007947 */ /* 0x000fea0003800000 */
.L_x_2647:
[----:B------:R-:W0:Y:S02]  /*70e0*/  F2I.F64.TRUNC R5, R4 ;  /* 0x0000000400057311 */ /* 0x000e24000030d100 */
[----:B0-----:R0:W-:Y:S01]  /*70f0*/  STG.E.U16 [R16.64], R5 ;  /* 0x0000000510007986 */ /* 0x0011e2000c101524 */
[----:B------:R-:W-:Y:S05]  /*7100*/  BRA `(.L_x_2646) ;  /* 0x00000de000007947 */ /* 0x000fea0003800000 */
.L_x_2642:
        /* <DEDUP_REMOVED lines=11> */
.L_x_2650:
[----:B------:R-:W0:Y:S01]  /*71c0*/  F2F.F32.F64 R0, R4 ;  /* 0x0000000400007310 */ /* 0x000e220000301000 */
[----:B------:R-:W0:-:S14]  /*71d0*/  DSETP.GEU.AND P0, PT, |R4|, c[0x2][0x0], PT ;  /* 0x008000000400762a */ /* 0x000e1c0003f0e200 */
[----:B0-----:R-:W-:-:S05]  /*71e0*/  @!P0 FMUL R0, R0, 1.175494350822287508e-38 ;  /* 0x0080000000008820 */ /* 0x001fca0000400000 */
[----:B------:R-:W-:-:S05]  /*71f0*/  F2FP.PACK_AB R0, RZ, R0 ;  /* 0x00000000ff00723e */ /* 0x000fca00000000ff */
[----:B------:R0:W-:Y:S01]  /*7200*/  STG.E.U16 [R16.64], R0 ;  /* 0x0000000010007986 */ /* 0x0001e2000c101524 */
[----:B------:R-:W-:Y:S05]  /*7210*/  BRA `(.L_x_2646) ;  /* 0x00000cd000007947 */ /* 0x000fea0003800000 */
.L_x_2649:
        /* <DEDUP_REMOVED lines=12> */
.L_x_2652:
[----:B------:R-:W0:Y:S01]  /*72e0*/  F2F.F32.F64 R0, R4 ;  /* 0x0000000400007310 */ /* 0x000e220000301000 */
[----:B------:R-:W0:-:S14]  /*72f0*/  DSETP.GEU.AND P0, PT, |R4|, c[0x2][0x0], PT ;  /* 0x008000000400762a */ /* 0x000e1c0003f0e200 */
[----:B0-----:R-:W-:-:S05]  /*7300*/  @!P0 FMUL R0, R0, 1.175494350822287508e-38 ;  /* 0x0080000000008820 */ /* 0x001fca0000400000 */
[----:B------:R-:W-:-:S04]  /*7310*/  F2FP.PACK_AB R3, RZ, R0 ;  /* 0x00000000ff03723e */ /* 0x000fc800000000ff */
[----:B------:R-:W-:-:S05]  /*7320*/  PRMT R3, R3, 0x5410, RZ ;  /* 0x0000541003037816 */ /* 0x000fca00000000ff */
[----:B------:R0:W-:Y:S01]  /*7330*/  STG.E [R16.64], R3 ;  /* 0x0000000310007986 */ /* 0x0001e2000c101924 */
[----:B------:R-:W-:Y:S05]  /*7340*/  BRA `(.L_x_2646) ;  /* 0x00000ba000007947 */ /* 0x000fea0003800000 */
.L_x_2651:
[----:B------:R0:W-:Y:S01]  /*7350*/  STG.E.64 [R16.64], R4 ;  /* 0x0000000410007986 */ /* 0x0001e2000c101b24 */
[----:B------:R-:W-:Y:S05]  /*7360*/  BRA `(.L_x_2646) ;  /* 0x00000b8000007947 */ /* 0x000fea0003800000 */
.L_x_2641:
        /* <DEDUP_REMOVED lines=12> */
.L_x_2655:
[----:B------:R-:W-:-:S05]  /*7430*/  CS2R R6, SRZ ;  /* 0x0000000000067805 */ /* 0x000fca000001ff00 */
[----:B------:R0:W-:Y:S01]  /*7440*/  STG.E.128 [R16.64], R4 ;  /* 0x0000000410007986 */ /* 0x0001e2000c101d24 */
[----:B------:R-:W-:Y:S05]  /*7450*/  BRA `(.L_x_2646) ;  /* 0x00000a9000007947 */ /* 0x000fea0003800000 */
.L_x_2654:
        /* <DEDUP_REMOVED lines=23> */
.L_x_2659:
[----:B------:R-:W-:Y:S05]  /*75d0*/  BSYNC B0 ;  /* 0x0000000000007941 */ /* 0x000fea0003800000 */
.L_x_2658:
[----:B------:R-:W-:-:S05]  /*75e0*/  LOP3.LUT R3, R0, R3, RZ, 0xfc, !PT ;  /* 0x0000000300037212 */ /* 0x000fca00078efcff */
[----:B------:R0:W-:Y:S01]  /*75f0*/  STG.E.U8 [R16.64], R3 ;  /* 0x0000000310007986 */ /* 0x0001e2000c101124 */
[----:B------:R-:W-:Y:S05]  /*7600*/  BRA `(.L_x_2646) ;  /* 0x000008e000007947 */ /* 0x000fea0003800000 */
.L_x_2657:
        /* <DEDUP_REMOVED lines=15> */
.L_x_2661:
[----:B------:R-:W-:Y:S01]  /*7700*/  IMAD.MOV.U32 R0, RZ, RZ, 0x7f ;  /* 0x0000007fff007424 */ /* 0x000fe200078e00ff */
[----:B------:R-:W-:-:S04]  /*7710*/  ISETP.GT.U32.AND P0, PT, R2, 0x7f800000, PT ;  /* 0x7f8000000200780c */ /* 0x000fc80003f04070 */
[----:B------:R-:W-:-:S04]  /*7720*/  SEL R0, R0, 0x7c, P0 ;  /* 0x0000007c00007807 */ /* 0x000fc80000000000 */
.L_x_2662:
[----:B------:R-:W-:Y:S05]  /*7730*/  BSYNC B0 ;  /* 0x0000000000007941 */ /* 0x000fea0003800000 */
.L_x_2660:
[----:B------:R-:W-:-:S04]  /*7740*/  LOP3.LUT R2, R3, 0x80000000, RZ, 0xc0, !PT ;  /* 0x8000000003027812 */ /* 0x000fc800078ec0ff */
[----:B------:R-:W-:-:S04]  /*7750*/  SHF.R.U32.HI R3, RZ, 0x18, R2 ;  /* 0x00000018ff037819 */ /* 0x000fc80000011602 */
[----:B------:R-:W-:-:S05]  /*7760*/  LOP3.LUT R3, R0, R3, RZ, 0xfc, !PT ;  /* 0x0000000300037212 */ /* 0x000fca00078efcff */
[----:B------:R0:W-:Y:S01]  /*7770*/  STG.E.U8 [R16.64], R3 ;  /* 0x0000000310007986 */ /* 0x0001e2000c101124 */
[----:B------:R-:W-:Y:S05]  /*7780*/  BRA `(.L_x_2646) ;  /* 0x0000076000007947 */ /* 0x000fea0003800000 */
.L_x_2656:
[----:B------:R-:W0:Y:S01]  /*7790*/  F2F.F32.F64 R0, R4 ;  /* 0x0000000400007310 */ /* 0x000e220000301000 */
[----:B------:R-:W0:-:S14]  /*77a0*/  DSETP.GEU.AND P0, PT, |R4|, c[0x2][0x0], PT ;  /* 0x008000000400762a */ /* 0x000e1c0003f0e200 */
[----:B0-----:R-:W-:-:S05]  /*77b0*/  @!P0 FMUL R0, R0, 1.175494350822287508e-38 ;  /* 0x0080000000008820 */ /* 0x001fca0000400000 */
[----:B------:R-:W-:-:S05]  /*77c0*/  F2FP.BF16.PACK_AB R0, RZ, R0 ;  /* 0x00000000ff00723e */ /* 0x000fca00000010ff */
[----:B------:R0:W-:Y:S01]  /*77d0*/  STG.E.U16 [R16.64], R0 ;  /* 0x0000000010007986 */ /* 0x0001e2000c101524 */
[----:B------:R-:W-:Y:S05]  /*77e0*/  BRA `(.L_x_2646) ;  /* 0x0000070000007947 */ /* 0x000fea0003800000 */
.L_x_2653:
        /* <DEDUP_REMOVED lines=11> */
.L_x_2665:
        /* <DEDUP_REMOVED lines=19> */
.L_x_2668:
[----:B------:R-:W-:-:S04]  /*79d0*/  LOP3.LUT R2, R3, 0x80000000, RZ, 0xc0, !PT ;  /* 0x8000000003027812 */ /* 0x000fc800078ec0ff */
[----:B------:R-:W-:-:S04]  /*79e0*/  SHF.R.U32.HI R3, RZ, 0x18, R2 ;  /* 0x00000018ff037819 */ /* 0x000fc80000011602 */
[----:B------:R-:W-:-:S04]  /*79f0*/  LOP3.LUT R0, R0, R3, RZ, 0xfc, !PT ;  /* 0x0000000300007212 */ /* 0x000fc800078efcff */
[----:B------:R-:W-:Y:S02]  /*7a00*/  PRMT R8, R0, 0x7610, R8 ;  /* 0x0000761000087816 */ /* 0x000fe40000000008 */
.L_x_2667:
[----:B------:R-:W-:Y:S05]  /*7a10*/  BSYNC B0 ;  /* 0x0000000000007941 */ /* 0x000fea0003800000 */
.L_x_2666:
[----:B------:R0:W-:Y:S01]  /*7a20*/  STG.E.U8 [R16.64], R8 ;  /* 0x0000000810007986 */ /* 0x0001e2000c101124 */
[----:B------:R-:W-:Y:S05]  /*7a30*/  BRA `(.L_x_2646) ;  /* 0x000004b000007947 */ /* 0x000fea0003800000 */
.L_x_2664:
        /* <DEDUP_REMOVED lines=19> */
.L_x_2671:
[----:B------:R-:W-:-:S04]  /*7b70*/  LOP3.LUT R2, R3, 0x80000000, RZ, 0xc0, !PT ;  /* 0x8000000003027812 */ /* 0x000fc800078ec0ff */
[----:B------:R-:W-:-:S04]  /*7b80*/  SHF.R.U32.HI R3, RZ, 0x18, R2 ;  /* 0x00000018ff037819 */ /* 0x000fc80000011602 */
[----:B------:R-:W-:-:S04]  /*7b90*/  LOP3.LUT R0, R0, R3, RZ, 0xfc, !PT ;  /* 0x0000000300007212 */ /* 0x000fc800078efcff */
[----:B------:R-:W-:Y:S02]  /*7ba0*/  PRMT R8, R0, 0x7610, R8 ;  /* 0x0000761000087816 */ /* 0x000fe40000000008 */
.L_x_2670:
[----:B------:R-:W-:Y:S05]  /*7bb0*/  BSYNC B0 ;  /* 0x0000000000007941 */ /* 0x000fea0003800000 */
.L_x_2669:
[----:B------:R0:W-:Y:S01]  /*7bc0*/  STG.E.U8 [R16.64], R8 ;  /* 0x0000000810007986 */ /* 0x0001e2000c101124 */
[----:B------:R-:W-:Y:S05]  /*7bd0*/  BRA `(.L_x_2646) ;  /* 0x0000031000007947 */ /* 0x000fea0003800000 */
.L_x_2663:
        /* <DEDUP_REMOVED lines=24> */
.L_x_2645:
        /* <DEDUP_REMOVED lines=20> */
.L_x_2673:
[----:B------:R-:W0:Y:S02]  /*7ea0*/  F2I.U64.F64.TRUNC R4, R4 ;  /* 0x0000000400047311 */ /* 0x000e24000030d800 */
[----:B0-----:R0:W-:Y:S01]  /*7eb0*/  STG.E.64 [R16.64], R4 ;  /* 0x0000000410007986 */ /* 0x0011e2000c101b24 */
[----:B------:R-:W-:Y:S05]  /*7ec0*/  BRA `(.L_x_2646) ;  /* 0x0000002000007947 */ /* 0x000fea0003800000 */
.L_x_2672:
[----:B------:R-:W0:Y:S02]  /*7ed0*/  F2I.U32.F64.TRUNC R5, R4 ;  /* 0x0000000400057311 */ /* 0x000e24000030d000 */
[----:B0-----:R0:W-:Y:S02]  /*7ee0*/  STG.E [R16.64], R5 ;  /* 0x0000000510007986 */ /* 0x0011e4000c101924 */
.L_x_2646:
        /* <DEDUP_REMOVED lines=258> */
.L_x_2674:
        /* <DEDUP_REMOVED lines=19> */
.L_x_2678:
[----:B------:R-:W2:Y:S02]  /*9040*/  LDG.E.U8 R2, [R2.64] ;  /* 0x0000002402027981 */ /* 0x000ea4000c1e1100 */
[----:B--2---:R0:W1:Y:S01]  /*9050*/  I2F.F64.U16 R18, R2 ;  /* 0x0000000200127312 */ /* 0x0040620000101800 */
[----:B------:R-:W-:Y:S05]  /*9060*/  BRA `(.L_x_2680) ;  /* 0x00000df000007947 */ /* 0x000fea0003800000 */
.L_x_2677:
        /* <DEDUP_REMOVED lines=9> */
.L_x_2682:
[----:B------:R-:W2:Y:S02]  /*9100*/  LDG.E R2, [R2.64] ;  /* 0x0000002402027981 */ /* 0x000ea4000c1e1900 */
[----:B--2---:R0:W1:Y:S01]  /*9110*/  I2F.F64 R18, R2 ;  /* 0x0000000200127312 */ /* 0x0040620000201c00 */
[----:B------:R-:W-:Y:S05]  /*9120*/  BRA `(.L_x_2680) ;  /* 0x00000d3000007947 */ /* 0x000fea0003800000 */
.L_x_2681:
[----:B------:R-:W2:Y:S02]  /*9130*/  LDG.E.U16 R2, [R2.64] ;  /* 0x0000002402027981 */ /* 0x000ea4000c1e1500 */
[----:B--2---:R0:W1:Y:S01]  /*9140*/  I2F.F64.S16 R18, R2 ;  /* 0x0000000200127312 */ /* 0x0040620000101c00 */
[----:B------:R-:W-:Y:S05]  /*9150*/  BRA `(.L_x_2680) ;  /* 0x00000d0000007947 */ /* 0x000fea0003800000 */
.L_x_2676:
        /* <DEDUP_REMOVED lines=10> */
.L_x_2684:
[----:B------:R-:W2:Y:S02]  /*9200*/  LDG.E.U16 R0, [R2.64] ;  /* 0x0000002402007981 */ /* 0x000ea4000c1e1500 */
[----:B--2---:R-:W-:-:S05]  /*9210*/  HADD2.F32 R0, -RZ, R0.H0_H0 ;  /* 0x20000000ff007230 */ /* 0x004fca0000004100 */
[----:B------:R-:W-:-:S04]  /*9220*/  FMUL.FTZ R0, R0, 1 ;  /* 0x3f80000000007820 */ /* 0x000fc80000410000 */
[----:B------:R0:W1:Y:S01]  /*9230*/  F2F.F64.F32 R18, R0 ;  /* 0x0000000000127310 */ /* 0x0000620000201800 */
[----:B------:R-:W-:Y:S05]  /*9240*/  BRA `(.L_x_2680) ;  /* 0x00000c1000007947 */ /* 0x000fea0003800000 */
.L_x_2683:
        /* <DEDUP_REMOVED lines=10> */
.L_x_2686:
[----:B------:R-:W2:Y:S02]  /*92f0*/  LDG.E.U16 R2, [R2.64] ;  /* 0x0000002402027981 */ /* 0x000ea4000c1e1500 */
[----:B--2---:R-:W-:-:S05]  /*9300*/  HADD2.F32 R0, -RZ, R2.H0_H0 ;  /* 0x20000002ff007230 */ /* 0x004fca0000004100 */
[----:B------:R-:W-:-:S04]  /*9310*/  FMUL.FTZ R0, R0, 1 ;  /* 0x3f80000000007820 */ /* 0x000fc80000410000 */
[----:B------:R0:W1:Y:S01]  /*9320*/  F2F.F64.F32 R18, R0 ;  /* 0x0000000000127310 */ /* 0x0000620000201800 */
[----:B------:R-:W-:Y:S05]  /*9330*/  BRA `(.L_x_2680) ;  /* 0x00000b2000007947 */ /* 0x000fea0003800000 */
.L_x_2685:
[----:B------:R0:W5:Y:S01]  /*9340*/  LDG.E.64 R18, [R2.64] ;  /* 0x0000002402127981 */ /* 0x000162000c1e1b00 */
[----:B------:R-:W-:Y:S05]  /*9350*/  BRA `(.L_x_2680) ;  /* 0x00000b0000007947 */ /* 0x000fea0003800000 */
.L_x_2675:
        /* <DEDUP_REMOVED lines=13> */
.L_x_2689:
[----:B------:R0:W5:Y:S01]  /*9430*/  LDG.E.64 R18, [R2.64] ;  /* 0x0000002402127981 */ /* 0x000162000c1e1b00 */
[----:B------:R-:W-:Y:S05]  /*9440*/  BRA `(.L_x_2680) ;  /* 0x00000a1000007947 */ /* 0x000fea0003800000 */
.L_x_2688:
        /* <DEDUP_REMOVED lines=28> */
.L_x_2691:
        /* <DEDUP_REMOVED lines=15> */
.L_x_2690:
[----:B------:R-:W2:Y:S02]  /*9700*/  LDG.E.U16 R0, [R2.64] ;  /* 0x0000002402007981 */ /* 0x000ea4000c1e1500 */
[----:B--2---:R-:W-:-:S05]  /*9710*/  PRMT R0, RZ, 0x5410, R0 ;  /* 0x00005410ff007816 */ /* 0x004fca0000000000 */
[----:B------:R-:W-:-:S04]  /*9720*/  FMUL.FTZ R0, R0, 1 ;  /* 0x3f80000000007820 */ /* 0x000fc80000410000 */
[----:B------:R0:W1:Y:S01]  /*9730*/  F2F.F64.F32 R18, R0 ;  /* 0x0000000000127310 */ /* 0x0000620000201800 */
[----:B------:R-:W-:Y:S05]  /*9740*/  BRA `(.L_x_2680) ;  /* 0x0000071000007947 */ /* 0x000fea0003800000 */
.L_x_2687:
        /* <DEDUP_REMOVED lines=11> */
.L_x_2694:
        /* <DEDUP_REMOVED lines=21> */
.L_x_2698:
[----:B------:R-:W-:Y:S05]  /*9950*/  BSYNC B1 ;  /* 0x0000000000017941 */ /* 0x000fea0003800000 */
.L_x_2697:
[----:B------:R-:W-:Y:S01]  /*9960*/  LEA R3, R0, 0x3b800000, 0x17 ;  /* 0x3b80000000037811 */ /* 0x000fe200078eb8ff */
[----:B------:R-:W-:-:S05]  /*9970*/  IMAD.SHL.U32 R0, R2, 0x100000, RZ ;  /* 0x0010000002007824 */ /* 0x000fca00078e00ff */
[----:B------:R-:W-:Y:S02]  /*9980*/  LOP3.LUT R0, R3, R0, R4, 0xfe, !PT ;  /* 0x0000000003007212 */ /* 0x000fe400078efe04 */
.L_x_2696:
[----:B------:R-:W-:Y:S05]  /*9990*/  BSYNC B0 ;  /* 0x0000000000007941 */ /* 0x000fea0003800000 */
.L_x_2695:
[----:B------:R-:W-:-:S04]  /*99a0*/  FMUL.FTZ R0, R0, 1 ;  /* 0x3f80000000007820 */ /* 0x000fc80000410000 */
[----:B------:R0:W1:Y:S01]  /*99b0*/  F2F.F64.F32 R18, R0 ;  /* 0x0000000000127310 */ /* 0x0000620000201800 */
[----:B------:R-:W-:Y:S05]  /*99c0*/  BRA `(.L_x_2680) ;  /* 0x0000049000007947 */ /* 0x000fea0003800000 */
.L_x_2693:
        /* <DEDUP_REMOVED lines=21> */
.L_x_2702:
[----:B------:R-:W-:Y:S05]  /*9b20*/  BSYNC B1 ;  /* 0x0000000000017941 */ /* 0x000fea0003800000 */
.L_x_2701:
[----:B------:R-:W-:Y:S01]  /*9b30*/  LEA R3, R0, 0x37800000, 0x17 ;  /* 0x3780000000037811 */ /* 0x000fe200078eb8ff */
[----:B------:R-:W-:-:S05]  /*9b40*/  IMAD.SHL.U32 R0, R2, 0x200000, RZ ;  /* 0x0020000002007824 */ /* 0x000fca00078e00ff */
[----:B------:R-:W-:Y:S02]  /*9b50*/  LOP3.LUT R0, R3, R0, R4, 0xfe, !PT ;  /* 0x0000000003007212 */ /* 0x000fe400078efe04 */
.L_x_2700:
[----:B------:R-:W-:Y:S05]  /*9b60*/  BSYNC B0 ;  /* 0x0000000000007941 */ /* 0x000fea0003800000 */
.L_x_2699:
[----:B------:R-:W-:-:S04]  /*9b70*/  FMUL.FTZ R0, R0, 1 ;  /* 0x3f80000000007820 */ /* 0x000fc80000410000 */
[----:B------:R0:W1:Y:S01]  /*9b80*/  F2F.F64.F32 R18, R0 ;  /* 0x0000000000127310 */ /* 0x0000620000201800 */
[----:B------:R-:W-:Y:S05]  /*9b90*/  BRA `(.L_x_2680) ;  /* 0x000002c000007947 */ /* 0x000fea0003800000 */
.L_x_2692:
        /* <DEDUP_REMOVED lines=14> */
.L_x_2706:
[----:B------:R-:W-:Y:S05]  /*9c80*/  BSYNC B0 ;  /* 0x0000000000007941 */ /* 0x000fea0003800000 */
.L_x_2705:
[----:B------:R-:W-:-:S04]  /*9c90*/  FMUL.FTZ R0, R0, 1 ;  /* 0x3f80000000007820 */ /* 0x000fc80000410000 */
[----:B------:R0:W1:Y:S01]  /*9ca0*/  F2F.F64.F32 R18, R0 ;  /* 0x0000000000127310 */ /* 0x0000620000201800 */
[----:B------:R-:W-:Y:S05]  /*9cb0*/  BRA `(.L_x_2680) ;  /* 0x000001a000007947 */ /* 0x000fea0003800000 */
.L_x_2679:
        /* <DEDUP_REMOVED lines=21> */
.L_x_2704:
[----:B------:R-:W2:Y:S02]  /*9e10*/  LDG.E.64 R18, [R2.64] ;  /* 0x0000002402127981 */ /* 0x000ea4000c1e1b00 */
[----:B--2---:R-:W0:Y:S01]  /*9e20*/  I2F.F64.U64 R18, R18 ;  /* 0x0000001200127312 */ /* 0x004e220000301800 */
[----:B------:R-:W-:Y:S05]  /*9e30*/  BRA `(.L_x_2680) ;  /* 0x0000002000007947 */ /* 0x000fea0003800000 */
.L_x_2703:
[----:B------:R-:W2:Y:S02]  /*9e40*/  LDG.E R2, [R2.64] ;  /* 0x0000002402027981 */ /* 0x000ea4000c1e1900 */
[----:B--2---:R0:W1:Y:S02]  /*9e50*/  I2F.F64.U32 R18, R2 ;  /* 0x0000000200127312 */ /* 0x0040640000201800 */
.L_x_2680:
        /* <DEDUP_REMOVED lines=17> */
.L_x_2710:
[----:B------:R-:W2:Y:S02]  /*9f70*/  LDG.E.U8 R2, [R4.64] ;  /* 0x0000002404027981 */ /* 0x000ea4000c1e1100 */
[----:B--2---:R-:W0:Y:S01]  /*9f80*/  I2F.F64.U16 R2, R2 ;  /* 0x0000000200027312 */ /* 0x004e220000101800 */
[----:B------:R-:W-:Y:S05]  /*9f90*/  BRA `(.L_x_2712) ;  /* 0x00000df000007947 */ /* 0x000fea0003800000 */
.L_x_2709:
        /* <DEDUP_REMOVED lines=9> */
.L_x_2714:
[----:B------:R-:W2:Y:S02]  /*a030*/  LDG.E R2, [R4.64] ;  /* 0x0000002404027981 */ /* 0x000ea4000c1e1900 */
[----:B--2---:R-:W0:Y:S01]  /*a040*/  I2F.F64 R2, R2 ;  /* 0x0000000200027312 */ /* 0x004e220000201c00 */
[----:B------:R-:W-:Y:S05]  /*a050*/  BRA `(.L_x_2712) ;  /* 0x00000d3000007947 */ /* 0x000fea0003800000 */
.L_x_2713:
[----:B------:R-:W2:Y:S02]  /*a060*/  LDG.E.U16 R2, [R4.64] ;  /* 0x0000002404027981 */ /* 0x000ea4000c1e1500 */
[----:B--2---:R-:W0:Y:S01]  /*a070*/  I2F.F64.S16 R2, R2 ;  /* 0x0000000200027312 */ /* 0x004e220000101c00 */
[----:B------:R-:W-:Y:S05]  /*a080*/  BRA `(.L_x_2712) ;  /* 0x00000d0000007947 */ /* 0x000fea0003800000 */
.L_x_2708:
        /* <DEDUP_REMOVED lines=10> */
.L_x_2716:
[----:B------:R-:W2:Y:S02]  /*a130*/  LDG.E.U16 R0, [R4.64] ;  /* 0x0000002404007981 */ /* 0x000ea4000c1e1500 */
[----:B--2---:R-:W-:-:S05]  /*a140*/  HADD2.F32 R0, -RZ, R0.H0_H0 ;  /* 0x20000000ff007230 */ /* 0x004fca0000004100 */
[----:B------:R-:W-:-:S04]  /*a150*/  FMUL.FTZ R0, R0, 1 ;  /* 0x3f80000000007820 */ /* 0x000fc80000410000 */
[----:B------:R0:W2:Y:S01]  /*a160*/  F2F.F64.F32 R2, R0 ;  /* 0x0000000000027310 */ /* 0x0000a20000201800 */
[----:B------:R-:W-:Y:S05]  /*a170*/  BRA `(.L_x_2712) ;  /* 0x00000c1000007947 */ /* 0x000fea0003800000 */
.L_x_2715:
        /* <DEDUP_REMOVED lines=10> */
.L_x_2718:
[----:B------:R-:W2:Y:S02]  /*a220*/  LDG.E.U16 R4, [R4.64] ;  /* 0x0000002404047981 */ /* 0x000ea4000c1e1500 */
[----:B--2---:R-:W-:-:S05]  /*a230*/  HADD2.F32 R0, -RZ, R4.H0_H0 ;  /* 0x20000004ff007230 */ /* 0x004fca0000004100 */
[----:B------:R-:W-:-:S04]  /*a240*/  FMUL.FTZ R0, R0, 1 ;  /* 0x3f80000000007820 */ /* 0x000fc80000410000 */
[----:B------:R0:W2:Y:S01]  /*a250*/  F2F.F64.F32 R2, R0 ;  /* 0x0000000000027310 */ /* 0x0000a20000201800 */
[----:B------:R-:W-:Y:S05]  /*a260*/  BRA `(.L_x_2712) ;  /* 0x00000b2000007947 */ /* 0x000fea0003800000 */
.L_x_2717:
[----:B------:R0:W5:Y:S01]  /*a270*/  LDG.E.64 R2, [R4.64] ;  /* 0x0000002404027981 */ /* 0x000162000c1e1b00 */
[----:B------:R-:W-:Y:S05]  /*a280*/  BRA `(.L_x_2712) ;  /* 0x00000b0000007947 */ /* 0x000fea0003800000 */
.L_x_2707:
        /* <DEDUP_REMOVED lines=13> */
.L_x_2721:
[----:B------:R0:W5:Y:S01]  /*a360*/  LDG.E.64 R2, [R4.64] ;  /* 0x0000002404027981 */ /* 0x000162000c1e1b00 */
[----:B------:R-:W-:Y:S05]  /*a370*/  BRA `(.L_x_2712) ;  /* 0x00000a1000007947 */ /* 0x000fea0003800000 */
.L_x_2720:
        /* <DEDUP_REMOVED lines=28> */
.L_x_2723:
        /* <DEDUP_REMOVED lines=15> */
.L_x_2722:
[----:B------:R-:W2:Y:S02]  /*a630*/  LDG.E.U16 R0, [R4.64] ;  /* 0x0000002404007981 */ /* 0x000ea4000c1e1500 */
[----:B--2---:R-:W-:-:S05]  /*a640*/  PRMT R0, RZ, 0x5410, R0 ;  /* 0x00005410ff007816 */ /* 0x004fca0000000000 */
[----:B------:R-:W-:-:S04]  /*a650*/  FMUL.FTZ R0, R0, 1 ;  /* 0x3f80000000007820 */ /* 0x000fc80000410000 */
[----:B------:R0:W2:Y:S01]  /*a660*/  F2F.F64.F32 R2, R0 ;  /* 0x0000000000027310 */ /* 0x0000a20000201800 */
[----:B------:R-:W-:Y:S05]  /*a670*/  BRA `(.L_x_2712) ;  /* 0x0000071000007947 */ /* 0x000fea0003800000 */
.L_x_2719:
        /* <DEDUP_REMOVED lines=11> */
.L_x_2726:
        /* <DEDUP_REMOVED lines=21> */
.L_x_2730:
[----:B------:R-:W-:Y:S05]  /*a880*/  BSYNC B1 ;  /* 0x0000000000017941 */ /* 0x000fea0003800000 */
.L_x_2729:
[----:B------:R-:W-:Y:S01]  /*a890*/  LEA R3, R0, 0x3b800000, 0x17 ;  /* 0x3b80000000037811 */ /* 0x000fe200078eb8ff */
[----:B------:R-:W-:-:S05]  /*a8a0*/  IMAD.SHL.U32 R0, R2, 0x100000, RZ ;  /* 0x0010000002007824 */ /* 0x000fca00078e00ff */
[----:B------:R-:W-:Y:S02]  /*a8b0*/  LOP3.LUT R0, R3, R0, R4, 0xfe, !PT ;  /* 0x0000000003007212 */ /* 0x000fe400078efe04 */
.L_x_2728:
[----:B------:R-:W-:Y:S05]  /*a8c0*/  BSYNC B0 ;  /* 0x0000000000007941 */ /* 0x000fea0003800000 */
.L_x_2727:
[----:B------:R-:W-:-:S04]  /*a8d0*/  FMUL.FTZ R0, R0, 1 ;  /* 0x3f80000000007820 */ /* 0x000fc80000410000 */
[----:B------:R0:W2:Y:S01]  /*a8e0*/  F2F.F64.F32 R2, R0 ;  /* 0x0000000000027310 */ /* 0x0000a20000201800 */
[----:B------:R-:W-:Y:S05]  /*a8f0*/  BRA `(.L_x_2712) ;  /* 0x0000049000007947 */ /* 0x000fea0003800000 */
.L_x_2725:
        /* <DEDUP_REMOVED lines=21> */
.L_x_2734:
[----:B------:R-:W-:Y:S05]  /*aa50*/  BSYNC B1 ;  /* 0x0000000000017941 */ /* 0x000fea0003800000 */
.L_x_2733:
[----:B------:R-:W-:Y:S01]  /*aa60*/  LEA R3, R0, 0x37800000, 0x17 ;  /* 0x3780000000037811 */ /* 0x000fe200078eb8ff */
[----:B------:R-:W-:-:S05]  /*aa70*/  IMAD.SHL.U32 R0, R2, 0x200000, RZ ;  /* 0x0020000002007824 */ /* 0x000fca00078e00ff */
[----:B------:R-:W-:Y:S02]  /*aa80*/  LOP3.LUT R0, R3, R0, R4, 0xfe, !PT ;  /* 0x0000000003007212 */ /* 0x000fe400078efe04 */
.L_x_2732:
[----:B------:R-:W-:Y:S05]  /*aa90*/  BSYNC B0 ;  /* 0x0000000000007941 */ /* 0x000fea0003800000 */
.L_x_2731:
[----:B------:R-:W-:-:S04]  /*aaa0*/  FMUL.FTZ R0, R0, 1 ;  /* 0x3f80000000007820 */ /* 0x000fc80000410000 */
[----:B------:R0:W2:Y:S01]  /*aab0*/  F2F.F64.F32 R2, R0 ;  /* 0x0000000000027310 */ /* 0x0000a20000201800 */
[----:B------:R-:W-:Y:S05]  /*aac0*/  BRA `(.L_x_2712) ;  /* 0x000002c000007947 */ /* 0x000fea0003800000 */
.L_x_2724:
        /* <DEDUP_REMOVED lines=14> */
.L_x_2738:
[----:B------:R-:W-:Y:S05]  /*abb0*/  BSYNC B0 ;  /* 0x0000000000007941 */ /* 0x000fea0003800000 */
.L_x_2737:
[----:B------:R-:W-:-:S04]  /*abc0*/  FMUL.FTZ R0, R0, 1 ;  /* 0x3f80000000007820 */ /* 0x000fc80000410000 */
[----:B------:R0:W2:Y:S01]  /*abd0*/  F2F.F64.F32 R2, R0 ;  /* 0x0000000000027310 */ /* 0x0000a20000201800 */
[----:B------:R-:W-:Y:S05]  /*abe0*/  BRA `(.L_x_2712) ;  /* 0x000001a000007947 */ /* 0x000fea0003800000 */
.L_x_2711:
        /* <DEDUP_REMOVED lines=21> */
.L_x_2736:
[----:B------:R-:W2:Y:S02]  /*ad40*/  LDG.E.64 R2, [R4.64] ;  /* 0x0000002404027981 */ /* 0x000ea4000c1e1b00 */
[----:B--2---:R-:W0:Y:S01]  /*ad50*/  I2F.F64.U64 R2, R2 ;  /* 0x0000000200027312 */ /* 0x004e220000301800 */
[----:B------:R-:W-:Y:S05]  /*ad60*/  BRA `(.L_x_2712) ;  /* 0x0000002000007947 */ /* 0x000fea0003800000 */
.L_x_2735:
[----:B------:R-:W2:Y:S02]  /*ad70*/  LDG.E R2, [R4.64] ;  /* 0x0000002404027981 */ /* 0x000ea4000c1e1900 */
[----:B--2---:R-:W0:Y:S02]  /*ad80*/  I2F.F64.U32 R2, R2 ;  /* 0x0000000200027312 */ /* 0x004e240000201800 */
.L_x_2712:
        /* <DEDUP_REMOVED lines=24> */
.L_x_2742:
[----:B------:R-:W0:Y:S02]  /*af10*/  F2I.S64.F64.TRUNC R4, R4 ;  /* 0x0000000400047311 */ /* 0x000e24000030d900 */
[----:B0-----:R-:W-:-:S05]  /*af20*/  IMAD.MOV.U32 R3, RZ, RZ, R4 ;  /* 0x000000ffff037224 */ /* 0x001fca00078e0004 */
[----:B------:R0:W-:Y:S01]  /*af30*/  STG.E.U8 [R16.64], R3 ;  /* 0x0000000310007986 */ /* 0x0001e2000c101124 */
[----:B------:R-:W-:Y:S05]  /*af40*/  BRA `(.L_x_2744) ;  /* 0x00000ed000007947 */ /* 0x000fea0003800000 */
.L_x_2741:
        /* <DEDUP_REMOVED lines=9> */
.L_x_2746:
[----:B------:R-:W0:Y:S02]  /*afe0*/  F2I.F64.TRUNC R5, R4 ;  /* 0x0000000400057311 */ /* 0x000e24000030d100 */
[----:B0-----:R0:W-:Y:S01]  /*aff0*/  STG.E [R16.64], R5 ;  /* 0x0000000510007986 */ /* 0x0011e2000c101924 */
[----:B------:R-:W-:Y:S05]  /*b000*/  BRA `(.L_x_2744) ;  /* 0x00000e1000007947 */ /* 0x000fea0003800000 */
.L_x_2745:
[----:B------:R-:W0:Y:S02]  /*b010*/  F2I.F64.TRUNC R5, R4 ;  /* 0x0000000400057311 */ /* 0x000e24000030d100 */
[----:B0-----:R0:W-:Y:S01]  /*b020*/  STG.E.U16 [R16.64], R5 ;  /* 0x0000000510007986 */ /* 0x0011e2000c101524 */
[----:B------:R-:W-:Y:S05]  /*b030*/  BRA `(.L_x_2744) ;  /* 0x00000de000007947 */ /* 0x000fea0003800000 */
.L_x_2740:
        /* <DEDUP_REMOVED lines=11> */
.L_x_2748:
[----:B------:R-:W0:Y:S01]  /*b0f0*/  F2F.F32.F64 R0, R4 ;  /* 0x0000000400007310 */ /* 0x000e220000301000 */
[----:B------:R-:W0:-:S14]  /*b100*/  DSETP.GEU.AND P0, PT, |R4|, c[0x2][0x0], PT ;  /* 0x008000000400762a */ /* 0x000e1c0003f0e200 */
[----:B0-----:R-:W-:-:S05]  /*b110*/  @!P0 FMUL R0, R0, 1.175494350822287508e-38 ;  /* 0x0080000000008820 */ /* 0x001fca0000400000 */
[----:B------:R-:W-:-:S05]  /*b120*/  F2FP.PACK_AB R0, RZ, R0 ;  /* 0x00000000ff00723e */ /* 0x000fca00000000ff */
[----:B------:R0:W-:Y:S01]  /*b130*/  STG.E.U16 [R16.64], R0 ;  /* 0x0000000010007986 */ /* 0x0001e2000c101524 */
[----:B------:R-:W-:Y:S05]  /*b140*/  BRA `(.L_x_2744) ;  /* 0x00000cd000007947 */ /* 0x000fea0003800000 */
.L_x_2747:
        /* <DEDUP_REMOVED lines=12> */
.L_x_2750:
[----:B------:R-:W0:Y:S01]  /*b210*/  F2F.F32.F64 R0, R4 ;  /* 0x0000000400007310 */ /* 0x000e220000301000 */
[----:B------:R-:W0:-:S14]  /*b220*/  DSETP.GEU.AND P0, PT, |R4|, c[0x2][0x0], PT ;  /* 0x008000000400762a */ /* 0x000e1c0003f0e200 */
[----:B0-----:R-:W-:-:S05]  /*b230*/  @!P0 FMUL R0, R0, 1.175494350822287508e-38 ;  /* 0x0080000000008820 */ /* 0x001fca0000400000 */
[----:B------:R-:W-:-:S04]  /*b240*/  F2FP.PACK_AB R3, RZ, R0 ;  /* 0x00000000ff03723e */ /* 0x000fc800000000ff */
[----:B------:R-:W-:-:S05]  /*b250*/  PRMT R3, R3, 0x5410, RZ ;  /* 0x0000541003037816 */ /* 0x000fca00000000ff */
[----:B------:R0:W-:Y:S01]  /*b260*/  STG.E [R16.64], R3 ;  /* 0x0000000310007986 */ /* 0x0001e2000c101924 */
[----:B------:R-:W-:Y:S05]  /*b270*/  BRA `(.L_x_2744) ;  /* 0x00000ba000007947 */ /* 0x000fea0003800000 */
.L_x_2749:
[----:B------:R0:W-:Y:S01]  /*b280*/  STG.E.64 [R16.64], R4 ;  /* 0x0000000410007986 */ /* 0x0001e2000c101b24 */
[----:B------:R-:W-:Y:S05]  /*b290*/  BRA `(.L_x_2744) ;  /* 0x00000b8000007947 */ /* 0x000fea0003800000 */
.L_x_2739:
        /* <DEDUP_REMOVED lines=12> */
.L_x_2753:
[----:B------:R-:W-:-:S05]  /*b360*/  CS2R R6, SRZ ;  /* 0x0000000000067805 */ /* 0x000fca000001ff00 */
[----:B------:R0:W-:Y:S01]  /*b370*/  STG.E.128 [R16.64], R4 ;  /* 0x0000000410007986 */ /* 0x0001e2000c101d24 */
[----:B------:R-:W-:Y:S05]  /*b380*/  BRA `(.L_x_2744) ;  /* 0x00000a9000007947 */ /* 0x000fea0003800000 */
.L_x_2752:
        /* <DEDUP_REMOVED lines=23> */
.L_x_2757:
[----:B------:R-:W-:Y:S05]  /*b500*/  BSYNC B0 ;  /* 0x0000000000007941 */ /* 0x000fea0003800000 */
.L_x_2756:
[----:B------:R-:W-:-:S05]  /*b510*/  LOP3.LUT R3, R0, R3, RZ, 0xfc, !PT ;  /* 0x0000000300037212 */ /* 0x000fca00078efcff */
[----:B------:R0:W-:Y:S01]  /*b520*/  STG.E.U8 [R16.64], R3 ;  /* 0x0000000310007986 */ /* 0x0001e2000c101124 */
[----:B------:R-:W-:Y:S05]  /*b530*/  BRA `(.L_x_2744) ;  /* 0x000008e000007947 */ /* 0x000fea0003800000 */
.L_x_2755:
        /* <DEDUP_REMOVED lines=15> */
.L_x_2759:
[----:B------:R-:W-:Y:S01]  /*b630*/  IMAD.MOV.U32 R0, RZ, RZ, 0x7f ;  /* 0x0000007fff007424 */ /* 0x000fe200078e00ff */
[----:B------:R-:W-:-:S04]  /*b640*/  ISETP.GT.U32.AND P0, PT, R2, 0x7f800000, PT ;  /* 0x7f8000000200780c */ /* 0x000fc80003f04070 */
[----:B------:R-:W-:-:S04]  /*b650*/  SEL R0, R0, 0x7c, P0 ;  /* 0x0000007c00007807 */ /* 0x000fc80000000000 */
.L_x_2760:
[----:B------:R-:W-:Y:S05]  /*b660*/  BSYNC B0 ;  /* 0x0000000000007941 */ /* 0x000fea0003800000 */
.L_x_2758:
[----:B------:R-:W-:-:S04]  /*b670*/  LOP3.LUT R2, R3, 0x80000000, RZ, 0xc0, !PT ;  /* 0x8000000003027812 */ /* 0x000fc800078ec0ff */
[----:B------:R-:W-:-:S04]  /*b680*/  SHF.R.U32.HI R3, RZ, 0x18, R2 ;  /* 0x00000018ff037819 */ /* 0x000fc80000011602 */
[----:B------:R-:W-:-:S05]  /*b690*/  LOP3.LUT R3, R0, R3, RZ, 0xfc, !PT ;  /* 0x0000000300037212 */ /* 0x000fca00078efcff */
[----:B------:R0:W-:Y:S01]  /*b6a0*/  STG.E.U8 [R16.64], R3 ;  /* 0x0000000310007986 */ /* 0x0001e2000c101124 */
[----:B------:R-:W-:Y:S05]  /*b6b0*/  BRA `(.L_x_2744) ;  /* 0x0000076000007947 */ /* 0x000fea0003800000 */
.L_x_2754:
[----:B------:R-:W0:Y:S01]  /*b6c0*/  F2F.F32.F64 R0, R4 ;  /* 0x0000000400007310 */ /* 0x000e220000301000 */
[----:B------:R-:W0:-:S14]  /*b6d0*/  DSETP.GEU.AND P0, PT, |R4|, c[0x2][0x0], PT ;  /* 0x008000000400762a */ /* 0x000e1c0003f0e200 */
[----:B0-----:R-:W-:-:S05]  /*b6e0*/  @!P0 FMUL R0, R0, 1.175494350822287508e-38 ;  /* 0x0080000000008820 */ /* 0x001fca0000400000 */
[----:B------:R-:W-:-:S05]  /*b6f0*/  F2FP.BF16.PACK_AB R0, RZ, R0 ;  /* 0x00000000ff00723e */ /* 0x000fca00000010ff */
[----:B------:R0:W-:Y:S01]  /*b700*/  STG.E.U16 [R16.64], R0 ;  /* 0x0000000010007986 */ /* 0x0001e2000c101524 */
[----:B------:R-:W-:Y:S05]  /*b710*/  BRA `(.L_x_2744) ;  /* 0x0000070000007947 */ /* 0x000fea0003800000 */
.L_x_2751:
        /* <DEDUP_REMOVED lines=11> */
.L_x_2763:
        /* <DEDUP_REMOVED lines=19> */
.L_x_2766:
[----:B------:R-:W-:-:S04]  /*b900*/  LOP3.LUT R2, R3, 0x80000000, RZ, 0xc0, !PT ;  /* 0x8000000003027812 */ /* 0x000fc800078ec0ff */
[----:B------:R-:W-:-:S04]  /*b910*/  SHF.R.U32.HI R3, RZ, 0x18, R2 ;  /* 0x00000018ff037819 */ /* 0x000fc80000011602 */
[----:B------:R-:W-:-:S04]  /*b920*/  LOP3.LUT R0, R0, R3, RZ, 0xfc, !PT ;  /* 0x0000000300007212 */ /* 0x000fc800078efcff */
[----:B------:R-:W-:Y:S02]  /*b930*/  PRMT R8, R0, 0x7610, R8 ;  /* 0x0000761000087816 */ /* 0x000fe40000000008 */
.L_x_2765:
[----:B------:R-:W-:Y:S05]  /*b940*/  BSYNC B0 ;  /* 0x0000000000007941 */ /* 0x000fea0003800000 */
.L_x_2764:
[----:B------:R0:W-:Y:S01]  /*b950*/  STG.E.U8 [R16.64], R8 ;  /* 0x0000000810007986 */ /* 0x0001e2000c101124 */
[----:B------:R-:W-:Y:S05]  /*b960*/  BRA `(.L_x_2744) ;  /* 0x000004b000007947 */ /* 0x000fea0003800000 */
.L_x_2762:
        /* <DEDUP_REMOVED lines=19> */
.L_x_2769:
[----:B------:R-:W-:-:S04]  /*baa0*/  LOP3.LUT R2, R3, 0x80000000, RZ, 0xc0, !PT ;  /* 0x8000000003027812 */ /* 0x000fc800078ec0ff */
[----:B------:R-:W-:-:S04]  /*bab0*/  SHF.R.U32.HI R3, RZ, 0x18, R2 ;  /* 0x00000018ff037819 */ /* 0x000fc80000011602 */
[----:B------:R-:W-:-:S04]  /*bac0*/  LOP3.LUT R0, R0, R3, RZ, 0xfc, !PT ;  /* 0x0000000300007212 */ /* 0x000fc800078efcff */
[----:B------:R-:W-:Y:S02]  /*bad0*/  PRMT R8, R0, 0x7610, R8 ;  /* 0x0000761000087816 */ /* 0x000fe40000000008 */
.L_x_2768:
[----:B------:R-:W-:Y:S05]  /*bae0*/  BSYNC B0 ;  /* 0x0000000000007941 */ /* 0x000fea0003800000 */
.L_x_2767:
[----:B------:R0:W-:Y:S01]  /*baf0*/  STG.E.U8 [R16.64], R8 ;  /* 0x0000000810007986 */ /* 0x0001e2000c101124 */
[----:B------:R-:W-:Y:S05]  /*bb00*/  BRA `(.L_x_2744) ;  /* 0x0000031000007947 */ /* 0x000fea0003800000 */
.L_x_2761:
        /* <DEDUP_REMOVED lines=24> */
.L_x_2743:
        /* <DEDUP_REMOVED lines=20> */
.L_x_2771:
[----:B------:R-:W0:Y:S02]  /*bdd0*/  F2I.U64.F64.TRUNC R4, R4 ;  /* 0x0000000400047311 */ /* 0x000e24000030d800 */
[----:B0-----:R0:W-:Y:S01]  /*bde0*/  STG.E.64 [R16.64], R4 ;  /* 0x0000000410007986 */ /* 0x0011e2000c101b24 */
[----:B------:R-:W-:Y:S05]  /*bdf0*/  BRA `(.L_x_2744) ;  /* 0x0000002000007947 */ /* 0x000fea0003800000 */
.L_x_2770:
[----:B------:R-:W0:Y:S02]  /*be00*/  F2I.U32.F64.TRUNC R5, R4 ;  /* 0x0000000400057311 */ /* 0x000e24000030d000 */
[----:B0-----:R0:W-:Y:S02]  /*be10*/  STG.E [R16.64], R5 ;  /* 0x0000000510007986 */ /* 0x0011e4000c101924 */
.L_x_2744:
[----:B------:R-:W-:Y:S02]  /*be20*/  IADD3 R23, R23, 0x80, RZ ;  /* 0x0000008017177810 */ /* 0x000fe40007ffe0ff */
.L_x_2575:
[----:B------:R-:W-:Y:S05]  /*be30*/  BSYNC B6 ;  /* 0x0000000000067941 */ /* 0x000fea0003800000 */
.L_x_2574:
        /* <DEDUP_REMOVED lines=257> */
.L_x_2772:
        /* <DEDUP_REMOVED lines=19> */
.L_x_2776:
[----:B------:R-:W2:Y:S02]  /*cf80*/  LDG.E.U8 R2, [R2.64] ;  /* 0x0000002402027981 */ /* 0x000ea4000c1e1100 */
[----:B--2---:R0:W1:Y:S01]  /*cf90*/  I2F.F64.U16 R18, R2 ;  /* 0x0000000200127312 */ /* 0x0040620000101800 */
[----:B------:R-:W-:Y:S05]  /*cfa0*/  BRA `(.L_x_2778) ;  /* 0x00000df000007947 */ /* 0x000fea0003800000 */
.L_x_2775:
        /* <DEDUP_REMOVED lines=9> */
.L_x_2780:
[----:B------:R-:W2:Y:S02]  /*d040*/  LDG.E R2, [R2.64] ;  /* 0x0000002402027981 */ /* 0x000ea4000c1e1900 */
[----:B--2---:R0:W1:Y:S01]  /*d050*/  I2F.F64 R18, R2 ;  /* 0x0000000200127312 */ /* 0x0040620000201c00 */
[----:B------:R-:W-:Y:S05]  /*d060*/  BRA `(.L_x_2778) ;  /* 0x00000d3000007947 */ /* 0x000fea0003800000 */
.L_x_2779:
[----:B------:R-:W2:Y:S02]  /*d070*/  LDG.E.U16 R2, [R2.64] ;  /* 0x0000002402027981 */ /* 0x000ea4000c1e1500 */
[----:B--2---:R0:W1:Y:S01]  /*d080*/  I2F.F64.S16 R18, R2 ;  /* 0x0000000200127312 */ /* 0x0040620000101c00 */
[----:B------:R-:W-:Y:S05]  /*d090*/  BRA `(.L_x_2778) ;  /* 0x00000d0000007947 */ /* 0x000fea0003800000 */
.L_x_2774:
        /* <DEDUP_REMOVED lines=10> */
.L_x_2782:
[----:B------:R-:W2:Y:S02]  /*d140*/  LDG.E.U16 R0, [R2.64] ;  /* 0x0000002402007981 */ /* 0x000ea4000c1e1500 */
[----:B--2---:R-:W-:-:S05]  /*d150*/  HADD2.F32 R0, -RZ, R0.H0_H0 ;  /* 0x20000000ff007230 */ /* 0x004fca0000004100 */
[----:B------:R-:W-:-:S04]  /*d160*/  FMUL.FTZ R0, R0, 1 ;  /* 0x3f80000000007820 */ /* 0x000fc80000410000 */
[----:B------:R0:W1:Y:S01]  /*d170*/  F2F.F64.F32 R18, R0 ;  /* 0x0000000000127310 */ /* 0x0000620000201800 */
[----:B------:R-:W-:Y:S05]  /*d180*/  BRA `(.L_x_2778) ;  /* 0x00000c1000007947 */ /* 0x000fea0003800000 */
.L_x_2781:
        /* <DEDUP_REMOVED lines=10> */
.L_x_2784:
[----:B------:R-:W2:Y:S02]  /*d230*/  LDG.E.U16 R2, [R2.64] ;  /* 0x0000002402027981 */ /* 0x000ea4000c1e1500 */
[----:B--2---:R-:W-:-:S05]  /*d240*/  HADD2.F32 R0, -RZ, R2.H0_H0 ;  /* 0x20000002ff007230 */ /* 0x004fca0000004100 */
[----:B------:R-:W-:-:S04]  /*d250*/  FMUL.FTZ R0, R0, 1 ;  /* 0x3f80000000007820 */ /* 0x000fc80000410000 */
[----:B------:R0:W1:Y:S01]  /*d260*/  F2F.F64.F32 R18, R0 ;  /* 0x0000000000127310 */ /* 0x0000620000201800 */
[----:B------:R-:W-:Y:S05]  /*d270*/  BRA `(.L_x_2778) ;  /* 0x00000b2000007947 */ /* 0x000fea0003800000 */
.L_x_2783:
[----:B------:R0:W5:Y:S01]  /*d280*/  LDG.E.64 R18, [R2.64] ;  /* 0x0000002402127981 */ /* 0x000162000c1e1b00 */
[----:B------:R-:W-:Y:S05]  /*d290*/  BRA `(.L_x_2778) ;  /* 0x00000b0000007947 */ /* 0x000fea0003800000 */
.L_x_2773:
        /* <DEDUP_REMOVED lines=13> */
.L_x_2787:
[----:B------:R0:W5:Y:S01]  /*d370*/  LDG.E.64 R18, [R2.64] ;  /* 0x0000002402127981 */ /* 0x000162000c1e1b00 */
[----:B------:R-:W-:Y:S05]  /*d380*/  BRA `(.L_x_2778) ;  /* 0x00000a1000007947 */ /* 0x000fea0003800000 */
.L_x_2786:
        /* <DEDUP_REMOVED lines=28> */
.L_x_2789:
        /* <DEDUP_REMOVED lines=15> */
.L_x_2788:
[----:B------:R-:W2:Y:S02]  /*d640*/  LDG.E.U16 R0, [R2.64] ;  /* 0x0000002402007981 */ /* 0x000ea4000c1e1500 */
[----:B--2---:R-:W-:-:S05]  /*d650*/  PRMT R0, RZ, 0x5410, R0 ;  /* 0x00005410ff007816 */ /* 0x004fca0000000000 */
[----:B------:R-:W-:-:S04]  /*d660*/  FMUL.FTZ R0, R0, 1 ;  /* 0x3f80000000007820 */ /* 0x000fc80000410000 */
[----:B------:R0:W1:Y:S01]  /*d670*/  F2F.F64.F32 R18, R0 ;  /* 0x0000000000127310 */ /* 0x0000620000201800 */
[----:B------:R-:W-:Y:S05]  /*d680*/  BRA `(.L_x_2778) ;  /* 0x0000071000007947 */ /* 0x000fea0003800000 */
.L_x_2785:
        /* <DEDUP_REMOVED lines=11> */
.L_x_2792:
        /* <DEDUP_REMOVED lines=21> */
.L_x_2796:
[----:B------:R-:W-:Y:S05]  /*d890*/  BSYNC B1 ;  /* 0x0000000000017941 */ /* 0x000fea0003800000 */
.L_x_2795:
[----:B------:R-:W-:Y:S01]  /*d8a0*/  LEA R3, R0, 0x3b800000, 0x17 ;  /* 0x3b80000000037811 */ /* 0x000fe200078eb8ff */
[----:B------:R-:W-:-:S05]  /*d8b0*/  IMAD.SHL.U32 R0, R2, 0x100000, RZ ;  /* 0x0010000002007824 */ /* 0x000fca00078e00ff */
[----:B------:R-:W-:Y:S02]  /*d8c0*/  LOP3.LUT R0, R3, R0, R4, 0xfe, !PT ;  /* 0x0000000003007212 */ /* 0x000fe400078efe04 */
.L_x_2794:
[----:B------:R-:W-:Y:S05]  /*d8d0*/  BSYNC B0 ;  /* 0x0000000000007941 */ /* 0x000fea0003800000 */
.L_x_2793:
[----:B------:R-:W-:-:S04]  /*d8e0*/  FMUL.FTZ R0, R0, 1 ;  /* 0x3f80000000007820 */ /* 0x000fc80000410000 */
[----:B------:R0:W1:Y:S01]  /*d8f0*/  F2F.F64.F32 R18, R0 ;  /* 0x0000000000127310 */ /* 0x0000620000201800 */
[----:B------:R-:W-:Y:S05]  /*d900*/  BRA `(.L_x_2778) ;  /* 0x0000049000007947 */ /* 0x000fea0003800000 */
.L_x_2791:
        /* <DEDUP_REMOVED lines=21> */
.L_x_2800:
[----:B------:R-:W-:Y:S05]  /*da60*/  BSYNC B1 ;  /* 0x0000000000017941 */ /* 0x000fea0003800000 */
.L_x_2799:
[----:B------:R-:W-:Y:S01]  /*da70*/  LEA R3, R0, 0x37800000, 0x17 ;  /* 0x3780000000037811 */ /* 0x000fe200078eb8ff */
[----:B------:R-:W-:-:S05]  /*da80*/  IMAD.SHL.U32 R0, R2, 0x200000, RZ ;  /* 0x0020000002007824 */ /* 0x000fca00078e00ff */
[----:B------:R-:W-:Y:S02]  /*da90*/  LOP3.LUT R0, R3, R0, R4, 0xfe, !PT ;  /* 0x0000000003007212 */ /* 0x000fe400078efe04 */
.L_x_2798:
[----:B------:R-:W-:Y:S05]  /*daa0*/  BSYNC B0 ;  /* 0x0000000000007941 */ /* 0x000fea0003800000 */
.L_x_2797:
[----:B------:R-:W-:-:S04]  /*dab0*/  FMUL.FTZ R0, R0, 1 ;  /* 0x3f80000000007820 */ /* 0x000fc80000410000 */
[----:B------:R0:W1:Y:S01]  /*dac0*/  F2F.F64.F32 R18, R0 ;  /* 0x0000000000127310 */ /* 0x0000620000201800 */
[----:B------:R-:W-:Y:S05]  /*dad0*/  BRA `(.L_x_2778) ;  /* 0x000002c000007947 */ /* 0x000fea0003800000 */
.L_x_2790:
        /* <DEDUP_REMOVED lines=14> */
.L_x_2804:
[----:B------:R-:W-:Y:S05]  /*dbc0*/  BSYNC B0 ;  /* 0x0000000000007941 */ /* 0x000fea0003800000 */
.L_x_2803:
[----:B------:R-:W-:-:S04]  /*dbd0*/  FMUL.FTZ R0, R0, 1 ;  /* 0x3f80000000007820 */ /* 0x000fc80000410000 */
[----:B------:R0:W1:Y:S01]  /*dbe0*/  F2F.F64.F32 R18, R0 ;  /* 0x0000000000127310 */ /* 0x0000620000201800 */
[----:B------:R-:W-:Y:S05]  /*dbf0*/  BRA `(.L_x_2778) ;  /* 0x000001a000007947 */ /* 0x000fea0003800000 */
.L_x_2777:
        /* <DEDUP_REMOVED lines=21> */
.L_x_2802:
[----:B------:R-:W2:Y:S02]  /*dd50*/  LDG.E.64 R18, [R2.64] ;  /* 0x0000002402127981 */ /* 0x000ea4000c1e1b00 */
[----:B--2---:R-:W0:Y:S01]  /*dd60*/  I2F.F64.U64 R18, R18 ;  /* 0x0000001200127312 */ /* 0x004e220000301800 */
[----:B------:R-:W-:Y:S05]  /*dd70*/  BRA `(.L_x_2778) ;  /* 0x0000002000007947 */ /* 0x000fea0003800000 */
.L_x_2801:
[----:B------:R-:W2:Y:S02]  /*dd80*/  LDG.E R2, [R2.64] ;  /* 0x0000002402027981 */ /* 0x000ea4000c1e1900 */
[----:B--2---:R0:W1:Y:S02]  /*dd90*/  I2F.F64.U32 R18, R2 ;  /* 0x0000000200127312 */ /* 0x0040640000201800 */
.L_x_2778:
        /* <DEDUP_REMOVED lines=17> */
.L_x_2808:
[----:B------:R-:W2:Y:S02]  /*deb0*/  LDG.E.U8 R2, [R22.64] ;  /* 0x0000002416027981 */ /* 0x000ea4000c1e1100 */
[----:B--2---:R-:W0:Y:S01]  /*dec0*/  I2F.F64.U16 R2, R2 ;  /* 0x0000000200027312 */ /* 0x004e220000101800 */
[----:B------:R-:W-:Y:S05]  /*ded0*/  BRA `(.L_x_2810) ;  /* 0x00000df000007947 */ /* 0x000fea0003800000 */
.L_x_2807:
        /* <DEDUP_REMOVED lines=9> */
.L_x_2812:
[----:B------:R-:W2:Y:S02]  /*df70*/  LDG.E R2, [R22.64] ;  /* 0x0000002416027981 */ /* 0x000ea4000c1e1900 */
[----:B--2---:R-:W0:Y:S01]  /*df80*/  I2F.F64 R2, R2 ;  /* 0x0000000200027312 */ /* 0x004e220000201c00 */
[----:B------:R-:W-:Y:S05]  /*df90*/  BRA `(.L_x_2810) ;  /* 0x00000d3000007947 */ /* 0x000fea0003800000 */
.L_x_2811:
[----:B------:R-:W2:Y:S02]  /*dfa0*/  LDG.E.U16 R2, [R22.64] ;  /* 0x0000002416027981 */ /* 0x000ea4000c1e1500 */
[----:B--2---:R-:W0:Y:S01]  /*dfb0*/  I2F.F64.S16 R2, R2 ;  /* 0x0000000200027312 */ /* 0x004e220000101c00 */
[----:B------:R-:W-:Y:S05]  /*dfc0*/  BRA `(.L_x_2810) ;  /* 0x00000d0000007947 */ /* 0x000fea0003800000 */
.L_x_2806:
        /* <DEDUP_REMOVED lines=10> */
.L_x_2814:
[----:B------:R-:W2:Y:S02]  /*e070*/  LDG.E.U16 R0, [R22.64] ;  /* 0x0000002416007981 */ /* 0x000ea4000c1e1500 */
[----:B--2---:R-:W-:-:S05]  /*e080*/  HADD2.F32 R0, -RZ, R0.H0_H0 ;  /* 0x20000000ff007230 */ /* 0x004fca0000004100 */
[----:B------:R-:W-:-:S04]  /*e090*/  FMUL.FTZ R0, R0, 1 ;  /* 0x3f80000000007820 */ /* 0x000fc80000410000 */
[----:B------:R0:W2:Y:S01]  /*e0a0*/  F2F.F64.F32 R2, R0 ;  /* 0x0000000000027310 */ /* 0x0000a20000201800 */
[----:B------:R-:W-:Y:S05]  /*e0b0*/  BRA `(.L_x_2810) ;  /* 0x00000c1000007947 */ /* 0x000fea0003800000 */
.L_x_2813:
        /* <DEDUP_REMOVED lines=10> */
.L_x_2816:
[----:B------:R-:W2:Y:S02]  /*e160*/  LDG.E.U16 R22, [R22.64] ;  /* 0x0000002416167981 */ /* 0x000ea4000c1e1500 */
[----:B--2---:R-:W-:-:S05]  /*e170*/  HADD2.F32 R0, -RZ, R22.H0_H0 ;  /* 0x20000016ff007230 */ /* 0x004fca0000004100 */
[----:B------:R-:W-:-:S04]  /*e180*/  FMUL.FTZ R0, R0, 1 ;  /* 0x3f80000000007820 */ /* 0x000fc80000410000 */
[----:B------:R0:W2:Y:S01]  /*e190*/  F2F.F64.F32 R2, R0 ;  /* 0x0000000000027310 */ /* 0x0000a20000201800 */
[----:B------:R-:W-:Y:S05]  /*e1a0*/  BRA `(.L_x_2810) ;  /* 0x00000b2000007947 */ /* 0x000fea0003800000 */
.L_x_2815:
[----:B------:R0:W5:Y:S01]  /*e1b0*/  LDG.E.64 R2, [R22.64] ;  /* 0x0000002416027981 */ /* 0x000162000c1e1b00 */
[----:B------:R-:W-:Y:S05]  /*e1c0*/  BRA `(.L_x_2810) ;  /* 0x00000b0000007947 */ /* 0x000fea0003800000 */
.L_x_2805:
        /* <DEDUP_REMOVED lines=13> */
.L_x_2819:
[----:B------:R0:W5:Y:S01]  /*e2a0*/  LDG.E.64 R2, [R22.64] ;  /* 0x0000002416027981 */ /* 0x000162000c1e1b00 */
[----:B------:R-:W-:Y:S05]  /*e2b0*/  BRA `(.L_x_2810) ;  /* 0x00000a1000007947 */ /* 0x000fea0003800000 */
.L_x_2818:
        /* <DEDUP_REMOVED lines=28> */
.L_x_2821:
        /* <DEDUP_REMOVED lines=15> */
.L_x_2820:
[----:B------:R-:W2:Y:S02]  /*e570*/  LDG.E.U16 R0, [R22.64] ;  /* 0x0000002416007981 */ /* 0x000ea4000c1e1500 */
[----:B--2---:R-:W-:-:S05]  /*e580*/  PRMT R0, RZ, 0x5410, R0 ;  /* 0x00005410ff007816 */ /* 0x004fca0000000000 */
[----:B------:R-:W-:-:S04]  /*e590*/  FMUL.FTZ R0, R0, 1 ;  /* 0x3f80000000007820 */ /* 0x000fc80000410000 */
[----:B------:R0:W2:Y:S01]  /*e5a0*/  F2F.F64.F32 R2, R0 ;  /* 0x0000000000027310 */ /* 0x0000a20000201800 */
[----:B------:R-:W-:Y:S05]  /*e5b0*/  BRA `(.L_x_2810) ;  /* 0x0000071000007947 */ /* 0x000fea0003800000 */
.L_x_2817:
        /* <DEDUP_REMOVED lines=11> */
.L_x_2824:
        /* <DEDUP_REMOVED lines=21> */
.L_x_2828:
[----:B------:R-:W-:Y:S05]  /*e7c0*/  BSYNC B1 ;  /* 0x0000000000017941 */ /* 0x000fea0003800000 */
.L_x_2827:
[----:B------:R-:W-:Y:S01]  /*e7d0*/  LEA R3, R0, 0x3b800000, 0x17 ;  /* 0x3b80000000037811 */ /* 0x000fe200078eb8ff */
[----:B------:R-:W-:-:S05]  /*e7e0*/  IMAD.SHL.U32 R0, R2, 0x100000, RZ ;  /* 0x0010000002007824 */ /* 0x000fca00078e00ff */
[----:B------:R-:W-:Y:S02]  /*e7f0*/  LOP3.LUT R0, R3, R0, R4, 0xfe, !PT ;  /* 0x0000000003007212 */ /* 0x000fe400078efe04 */
.L_x_2826:
[----:B------:R-:W-:Y:S05]  /*e800*/  BSYNC B0 ;  /* 0x0000000000007941 */ /* 0x000fea0003800000 */
.L_x_2825:
[----:B------:R-:W-:-:S04]  /*e810*/  FMUL.FTZ R0, R0, 1 ;  /* 0x3f80000000007820 */ /* 0x000fc80000410000 */
[----:B------:R0:W2:Y:S01]  /*e820*/  F2F.F64.F32 R2, R0 ;  /* 0x0000000000027310 */ /* 0x0000a20000201800 */
[----:B------:R-:W-:Y:S05]  /*e830*/  BRA `(.L_x_2810) ;  /* 0x0000049000007947 */ /* 0x000fea0003800000 */
.L_x_2823:
        /* <DEDUP_REMOVED lines=21> */
.L_x_2832:
[----:B------:R-:W-:Y:S05]  /*e990*/  BSYNC B1 ;  /* 0x0000000000017941 */ /* 0x000fea0003800000 */
.L_x_2831:
[----:B------:R-:W-:Y:S01]  /*e9a0*/  LEA R3, R0, 0x37800000, 0x17 ;  /* 0x3780000000037811 */ /* 0x000fe200078eb8ff */
[----:B------:R-:W-:-:S05]  /*e9b0*/  IMAD.SHL.U32 R0, R2, 0x200000, RZ ;  /* 0x0020000002007824 */ /* 0x000fca00078e00ff */
[----:B------:R-:W-:Y:S02]  /*e9c0*/  LOP3.LUT R0, R3, R0, R4, 0xfe, !PT ;  /* 0x0000000003007212 */ /* 0x000fe400078efe04 */
.L_x_2830:
[----:B------:R-:W-:Y:S05]  /*e9d0*/  BSYNC B0 ;  /* 0x0000000000007941 */ /* 0x000fea0003800000 */
.L_x_2829:
[----:B------:R-:W-:-:S04]  /*e9e0*/  FMUL.FTZ R0, R0, 1 ;  /* 0x3f80000000007820 */ /* 0x000fc80000410000 */
[----:B------:R0:W2:Y:S01]  /*e9f0*/  F2F.F64.F32 R2, R0 ;  /* 0x0000000000027310 */ /* 0x0000a20000201800 */
[----:B------:R-:W-:Y:S05]  /*ea00*/  BRA `(.L_x_2810) ;  /* 0x000002c000007947 */ /* 0x000fea0003800000 */
.L_x_2822:
        /* <DEDUP_REMOVED lines=14> */
.L_x_2836:
[----:B------:R-:W-:Y:S05]  /*eaf0*/  BSYNC B0 ;  /* 0x0000000000007941 */ /* 0x000fea0003800000 */
.L_x_2835:
[----:B------:R-:W-:-:S04]  /*eb00*/  FMUL.FTZ R0, R0, 1 ;  /* 0x3f80000000007820 */ /* 0x000fc80000410000 */
[----:B------:R0:W2:Y:S01]  /*eb10*/  F2F.F64.F32 R2, R0 ;  /* 0x0000000000027310 */ /* 0x0000a20000201800 */
[----:B------:R-:W-:Y:S05]  /*eb20*/  BRA `(.L_x_2810) ;  /* 0x000001a000007947 */ /* 0x000fea0003800000 */
.L_x_2809:
        /* <DEDUP_REMOVED lines=21> */
.L_x_2834:
[----:B------:R-:W2:Y:S02]  /*ec80*/  LDG.E.64 R2, [R22.64] ;  /* 0x0000002416027981 */ /* 0x000ea4000c1e1b00 */
[----:B--2---:R-:W0:Y:S01]  /*ec90*/  I2F.F64.U64 R2, R2 ;  /* 0x0000000200027312 */ /* 0x004e220000301800 */
[----:B------:R-:W-:Y:S05]  /*eca0*/  BRA `(.L_x_2810) ;  /* 0x0000002000007947 */ /* 0x000fea0003800000 */
.L_x_2833:
[----:B------:R-:W2:Y:S02]  /*ecb0*/  LDG.E R2, [R22.64] ;  /* 0x0000002416027981 */ /* 0x000ea4000c1e1900 */
[----:B--2---:R-:W0:Y:S02]  /*ecc0*/  I2F.F64.U32 R2, R2 ;  /* 0x0000000200027312 */ /* 0x004e240000201800 */
.L_x_2810:
        /* <DEDUP_REMOVED lines=22> */
[----:B0-----:R-:W-:Y:S01]  /*ee30*/  STG.E.U8 [R16.64], R5 ;  /* 0x0000000510007986 */ /* 0x001fe2000c101124 */
[----:B------:R-:W-:Y:S05]  /*ee40*/  EXIT ;  /* 0x000000000000794d */ /* 0x000fea0003800000 */
.L_x_2840:
[----:B------:R-:W0:Y:S02]  /*ee50*/  F2I.S64.F64.TRUNC R4, R4 ;  /* 0x0000000400047311 */ /* 0x000e24000030d900 */
[----:B0-----:R-:W-:-:S05]  /*ee60*/  IMAD.MOV.U32 R3, RZ, RZ, R4 ;  /* 0x000000ffff037224 */ /* 0x001fca00078e0004 */
[----:B------:R-:W-:Y:S01]  /*ee70*/  STG.E.U8 [R16.64], R3 ;  /* 0x0000000310007986 */ /* 0x000fe2000c101124 */
[----:B------:R-:W-:Y:S05]  /*ee80*/  EXIT ;  /* 0x000000000000794d */ /* 0x000fea0003800000 */
.L_x_2839:
[----:B------:R-:W-:-:S13]  /*ee90*/  ISETP.NE.AND P0, PT, R0, 0x2, PT ;  /* 0x000000020000780c */ /* 0x000fda0003f05270 */
[----:B------:R-:W-:Y:S05]  /*eea0*/  @!P0 BRA `(.L_x_2842) ;  /* 0x000000a000008947 */ /* 0x000fea0003800000 */
[----:B------:R-:W-:-:S13]  /*eeb0*/  ISETP.NE.AND P0, PT, R0, 0x3, PT ;  /* 0x000000030000780c */ /* 0x000fda0003f05270 */
[----:B------:R-:W-:Y:S05]  /*eec0*/  @!P0 BRA `(.L_x_2843) ;  /* 0x0000005000008947 */ /* 0x000fea0003800000 */
[----:B------:R-:W-:-:S13]  /*eed0*/  ISETP.NE.AND P0, PT, R0, 0x4, PT ;  /* 0x000000040000780c */ /* 0x000fda0003f05270 */
[----:B------:R-:W-:Y:S05]  /*eee0*/  @P0 BRA `(.L_x_2841) ;  /* 0x00000ce000000947 */ /* 0x000fea0003800000 */
[----:B------:R-:W0:Y:S02]  /*eef0*/  F2I.S64.F64.TRUNC R4, R4 ;  /* 0x0000000400047311 */ /* 0x000e24000030d900 */
[----:B0-----:R-:W-:Y:S01]  /*ef00*/  STG.E.64 [R16.64], R4 ;  /* 0x0000000410007986 */ /* 0x001fe2000c101b24 */
[----:B------:R-:W-:Y:S05]  /*ef10*/  EXIT ;  /* 0x000000000000794d */ /* 0x000fea0003800000 */
.L_x_2843:
[----:B------:R-:W0:Y:S02]  /*ef20*/  F2I.F64.TRUNC R5, R4 ;  /* 0x0000000400057311 */ /* 0x000e24000030d100 */
[----:B0-----:R-:W-:Y:S01]  /*ef30*/  STG.E [R16.64], R5 ;  /* 0x0000000510007986 */ /* 0x001fe2000c101924 */
[----:B------:R-:W-:Y:S05]  /*ef40*/  EXIT ;  /* 0x000000000000794d */ /* 0x000fea0003800000 */
.L_x_2842:
[----:B------:R-:W0:Y:S02]  /*ef50*/  F2I.F64.TRUNC R5, R4 ;  /* 0x0000000400057311 */ /* 0x000e24000030d100 */
[----:B0-----:R-:W-:Y:S01]  /*ef60*/  STG.E.U16 [R16.64], R5 ;  /* 0x0000000510007986 */ /* 0x001fe2000c101524 */
[----:B------:R-:W-:Y:S05]  /*ef70*/  EXIT ;  /* 0x000000000000794d */ /* 0x000fea0003800000 */
.L_x_2838:
        /* <DEDUP_REMOVED lines=9> */
[----:B------:R-:W-:Y:S01]  /*f010*/  STG.E [R16.64], R3 ;  /* 0x0000000310007986 */ /* 0x000fe2000c101924 */
[----:B------:R-:W-:Y:S05]  /*f020*/  EXIT ;  /* 0x000000000000794d */ /* 0x000fea0003800000 */
.L_x_2845:
[----:B------:R-:W0:Y:S01]  /*f030*/  F2F.F32.F64 R0, R4 ;  /* 0x0000000400007310 */ /* 0x000e220000301000 */
[----:B------:R-:W0:-:S14]  /*f040*/  DSETP.GEU.AND P0, PT, |R4|, c[0x2][0x0], PT ;  /* 0x008000000400762a */ /* 0x000e1c0003f0e200 */
[----:B0-----:R-:W-:-:S05]  /*f050*/  @!P0 FMUL R0, R0, 1.175494350822287508e-38 ;  /* 0x0080000000008820 */ /* 0x001fca0000400000 */
[----:B------:R-:W-:-:S05]  /*f060*/  F2FP.PACK_AB R0, RZ, R0 ;  /* 0x00000000ff00723e */ /* 0x000fca00000000ff */
[----:B------:R-:W-:Y:S01]  /*f070*/  STG.E.U16 [R16.64], R0 ;  /* 0x0000000010007986 */ /* 0x000fe2000c101524 */
[----:B------:R-:W-:Y:S05]  /*f080*/  EXIT ;  /* 0x000000000000794d */ /* 0x000fea0003800000 */
.L_x_2844:
        /* <DEDUP_REMOVED lines=10> */
[----:B------:R-:W-:Y:S01]  /*f130*/  STG.E.64 [R16.64], R2 ;  /* 0x0000000210007986 */ /* 0x000fe2000c101b24 */
[----:B------:R-:W-:Y:S05]  /*f140*/  EXIT ;  /* 0x000000000000794d */ /* 0x000fea0003800000 */
.L_x_2847:
[----:B------:R-:W0:Y:S01]  /*f150*/  F2F.F32.F64 R0, R4 ;  /* 0x0000000400007310 */ /* 0x000e220000301000 */
[----:B------:R-:W0:-:S14]  /*f160*/  DSETP.GEU.AND P0, PT, |R4|, c[0x2][0x0], PT ;  /* 0x008000000400762a */ /* 0x000e1c0003f0e200 */
[----:B0-----:R-:W-:-:S05]  /*f170*/  @!P0 FMUL R0, R0, 1.175494350822287508e-38 ;  /* 0x0080000000008820 */ /* 0x001fca0000400000 */
[----:B------:R-:W-:-:S04]  /*f180*/  F2FP.PACK_AB R3, RZ, R0 ;  /* 0x00000000ff03723e */ /* 0x000fc800000000ff */
[----:B------:R-:W-:-:S05]  /*f190*/  PRMT R3, R3, 0x5410, RZ ;  /* 0x0000541003037816 */ /* 0x000fca00000000ff */
[----:B------:R-:W-:Y:S01]  /*f1a0*/  STG.E [R16.64], R3 ;  /* 0x0000000310007986 */ /* 0x000fe2000c101924 */
[----:B------:R-:W-:Y:S05]  /*f1b0*/  EXIT ;  /* 0x000000000000794d */ /* 0x000fea0003800000 */
.L_x_2846:
[----:B------:R-:W-:Y:S01]  /*f1c0*/  STG.E.64 [R16.64], R4 ;  /* 0x0000000410007986 */ /* 0x000fe2000c101b24 */
[----:B------:R-:W-:Y:S05]  /*f1d0*/  EXIT ;  /* 0x000000000000794d */ /* 0x000fea0003800000 */
.L_x_2837:
        /* <DEDUP_REMOVED lines=10> */
[----:B------:R-:W-:Y:S01]  /*f280*/  STG.E.U8 [R16.64], R3 ;  /* 0x0000000310007986 */ /* 0x000fe2000c101124 */
[----:B------:R-:W-:Y:S05]  /*f290*/  EXIT ;  /* 0x000000000000794d */ /* 0x000fea0003800000 */
.L_x_2850:
[----:B------:R-:W-:-:S05]  /*f2a0*/  CS2R R6, SRZ ;  /* 0x0000000000067805 */ /* 0x000fca000001ff00 */
[----:B------:R-:W-:Y:S01]  /*f2b0*/  STG.E.128 [R16.64], R4 ;  /* 0x0000000410007986 */ /* 0x000fe2000c101d24 */
[----:B------:R-:W-:Y:S05]  /*f2c0*/  EXIT ;  /* 0x000000000000794d */ /* 0x000fea0003800000 */
.L_x_2849:
        /* <DEDUP_REMOVED lines=23> */
.L_x_2854:
[----:B------:R-:W-:Y:S05]  /*f440*/  BSYNC B0 ;  /* 0x0000000000007941 */ /* 0x000fea0003800000 */
.L_x_2853:
[----:B------:R-:W-:-:S05]  /*f450*/  LOP3.LUT R3, R0, R3, RZ, 0xfc, !PT ;  /* 0x0000000300037212 */ /* 0x000fca00078efcff */
[----:B------:R-:W-:Y:S01]  /*f460*/  STG.E.U8 [R16.64], R3 ;  /* 0x0000000310007986 */ /* 0x000fe2000c101124 */
[----:B------:R-:W-:Y:S05]  /*f470*/  EXIT ;  /* 0x000000000000794d */ /* 0x000fea0003800000 */
.L_x_2852:
        /* <DEDUP_REMOVED lines=15> */
.L_x_2856:
[----:B------:R-:W-:Y:S01]  /*f570*/  IMAD.MOV.U32 R0, RZ, RZ, 0x7f ;  /* 0x0000007fff007424 */ /* 0x000fe200078e00ff */
[----:B------:R-:W-:-:S04]  /*f580*/  ISETP.GT.U32.AND P0, PT, R2, 0x7f800000, PT ;  /* 0x7f8000000200780c */ /* 0x000fc80003f04070 */
[----:B------:R-:W-:-:S04]  /*f590*/  SEL R0, R0, 0x7c, P0 ;  /* 0x0000007c00007807 */ /* 0x000fc80000000000 */
.L_x_2857:
[----:B------:R-:W-:Y:S05]  /*f5a0*/  BSYNC B0 ;  /* 0x0000000000007941 */ /* 0x000fea0003800000 */
.L_x_2855:
[----:B------:R-:W-:-:S04]  /*f5b0*/  LOP3.LUT R2, R3, 0x80000000, RZ, 0xc0, !PT ;  /* 0x8000000003027812 */ /* 0x000fc800078ec0ff */
[----:B------:R-:W-:-:S04]  /*f5c0*/  SHF.R.U32.HI R3, RZ, 0x18, R2 ;  /* 0x00000018ff037819 */ /* 0x000fc80000011602 */
[----:B------:R-:W-:-:S05]  /*f5d0*/  LOP3.LUT R3, R0, R3, RZ, 0xfc, !PT ;  /* 0x0000000300037212 */ /* 0x000fca00078efcff */
[----:B------:R-:W-:Y:S01]  /*f5e0*/  STG.E.U8 [R16.64], R3 ;  /* 0x0000000310007986 */ /* 0x000fe2000c101124 */
[----:B------:R-:W-:Y:S05]  /*f5f0*/  EXIT ;  /* 0x000000000000794d */ /* 0x000fea0003800000 */
.L_x_2851:
[----:B------:R-:W0:Y:S01]  /*f600*/  F2F.F32.F64 R0, R4 ;  /* 0x0000000400007310 */ /* 0x000e220000301000 */
[----:B------:R-:W0:-:S14]  /*f610*/  DSETP.GEU.AND P0, PT, |R4|, c[0x2][0x0], PT ;  /* 0x008000000400762a */ /* 0x000e1c0003f0e200 */
[----:B0-----:R-:W-:-:S05]  /*f620*/  @!P0 FMUL R0, R0, 1.175494350822287508e-38 ;  /* 0x0080000000008820 */ /* 0x001fca0000400000 */
[----:B------:R-:W-:-:S05]  /*f630*/  F2FP.BF16.PACK_AB R0, RZ, R0 ;  /* 0x00000000ff00723e */ /* 0x000fca00000010ff */
[----:B------:R-:W-:Y:S01]  /*f640*/  STG.E.U16 [R16.64], R0 ;  /* 0x0000000010007986 */ /* 0x000fe2000c101524 */
[----:B------:R-:W-:Y:S05]  /*f650*/  EXIT ;  /* 0x000000000000794d */ /* 0x000fea0003800000 */
.L_x_2848:
        /* <DEDUP_REMOVED lines=9> */
[----:B0-----:R-:W-:Y:S01]  /*f6f0*/  STG.E.U16 [R16.64], R5 ;  /* 0x0000000510007986 */ /* 0x001fe2000c101524 */
[----:B------:R-:W-:Y:S05]  /*f700*/  EXIT ;  /* 0x000000000000794d */ /* 0x000fea0003800000 */
.L_x_2860:
        /* <DEDUP_REMOVED lines=19> */
.L_x_2863:
[----:B------:R-:W-:-:S04]  /*f840*/  LOP3.LUT R2, R3, 0x80000000, RZ, 0xc0, !PT ;  /* 0x8000000003027812 */ /* 0x000fc800078ec0ff */
[----:B------:R-:W-:-:S04]  /*f850*/  SHF.R.U32.HI R3, RZ, 0x18, R2 ;  /* 0x00000018ff037819 */ /* 0x000fc80000011602 */
[----:B------:R-:W-:-:S04]  /*f860*/  LOP3.LUT R0, R0, R3, RZ, 0xfc, !PT ;  /* 0x0000000300007212 */ /* 0x000fc800078efcff */
[----:B------:R-:W-:Y:S02]  /*f870*/  PRMT R8, R0, 0x7610, R8 ;  /* 0x0000761000087816 */ /* 0x000fe40000000008 */
.L_x_2862:
[----:B------:R-:W-:Y:S05]  /*f880*/  BSYNC B0 ;  /* 0x0000000000007941 */ /* 0x000fea0003800000 */
.L_x_2861:
[----:B------:R-:W-:Y:S01]  /*f890*/  STG.E.U8 [R16.64], R8 ;  /* 0x0000000810007986 */ /* 0x000fe2000c101124 */
[----:B------:R-:W-:Y:S05]  /*f8a0*/  EXIT ;  /* 0x000000000000794d */ /* 0x000fea0003800000 */
.L_x_2859:
        /* <DEDUP_REMOVED lines=19> */
.L_x_2866:
[----:B------:R-:W-:-:S04]  /*f9e0*/  LOP3.LUT R2, R3, 0x80000000, RZ, 0xc0, !PT ;  /* 0x8000000003027812 */ /* 0x000fc800078ec0ff */
[----:B------:R-:W-:-:S04]  /*f9f0*/  SHF.R.U32.HI R3, RZ, 0x18, R2 ;  /* 0x00000018ff037819 */ /* 0x000fc80000011602 */
[----:B------:R-:W-:-:S04]  /*fa00*/  LOP3.LUT R0, R0, R3, RZ, 0xfc, !PT ;  /* 0x0000000300007212 */ /* 0x000fc800078efcff */
[----:B------:R-:W-:Y:S02]  /*fa10*/  PRMT R8, R0, 0x7610, R8 ;  /* 0x0000761000087816 */ /* 0x000fe40000000008 */
.L_x_2865:
[----:B------:R-:W-:Y:S05]  /*fa20*/  BSYNC B0 ;  /* 0x0000000000007941 */ /* 0x000fea0003800000 */
.L_x_2864:
[----:B------:R-:W-:Y:S01]  /*fa30*/  STG.E.U8 [R16.64], R8 ;  /* 0x0000000810007986 */ /* 0x000fe2000c101124 */
[----:B------:R-:W-:Y:S05]  /*fa40*/  EXIT ;  /* 0x000000000000794d */ /* 0x000fea0003800000 */
.L_x_2858:
        /* <DEDUP_REMOVED lines=24> */
.L_x_2841:
        /* <DEDUP_REMOVED lines=20> */
.L_x_2868:
[----:B------:R-:W0:Y:S02]  /*fd10*/  F2I.U64.F64.TRUNC R4, R4 ;  /* 0x0000000400047311 */ /* 0x000e24000030d800 */
[----:B0-----:R-:W-:Y:S01]  /*fd20*/  STG.E.64 [R16.64], R4 ;  /* 0x0000000410007986 */ /* 0x001fe2000c101b24 */
[----:B------:R-:W-:Y:S05]  /*fd30*/  EXIT ;  /* 0x000000000000794d */ /* 0x000fea0003800000 */
.L_x_2867:
[----:B------:R-:W0:Y:S02]  /*fd40*/  F2I.U32.F64.TRUNC R5, R4 ;  /* 0x0000000400057311 */ /* 0x000e24000030d000 */
[----:B0-----:R-:W-:Y:S01]  /*fd50*/  STG.E [R16.64], R5 ;  /* 0x0000000510007986 */ /* 0x001fe2000c101924 */
[----:B------:R-:W-:Y:S05]  /*fd60*/  EXIT ;  /* 0x000000000000794d */ /* 0x000fea0003800000 */
.L_x_2869:
        /* <DEDUP_REMOVED lines=9> */
.L_x_7611:


//--------------------- .text._ZN2at6native27unrolled_elementwise_kernelIZZZNS0_44_GLOBAL__N__40a83637_7_Lerp_cu_1520ed90_301318lerp_scalar_kernelERNS_18TensorIteratorBaseERKN3c106ScalarEENKUlvE0_clEvENKUlvE_clEvEUlddE_St5arrayIPcLm3EELi4E23TrivialOffsetCalculatorILi2EjESF_ILi1EjENS0_6memory12LoadWithCastILi2EEENSI_13StoreWithCastILi1EEEEEviT_T0_T2_T3_T4_T5_ --------------------------
	.section	.text._ZN2at6native27unrolled_elementwise_kernelIZZZNS0_44_GLOBAL__N__40a83637_7_Lerp_cu_1520ed90_301318lerp_scalar_kernelERNS_18TensorIteratorBaseERKN3c106ScalarEENKUlvE0_clEvENKUlvE_clEvEUlddE_St5arrayIPcLm3EELi4E23TrivialOffsetCalculatorILi2EjESF_ILi1EjENS0_6memory12LoadWithCastILi2EEENSI_13StoreWithCastILi1EEEEEviT_T0_T2_T3_T4_T5_,"ax",@progbits
	.sectioninfo	@"SHI_REGISTERS=40"
	.align	128
        .global         _ZN2at6native27unrolled_elementwise_kernelIZZZNS0_44_GLOBAL__N__40a83637_7_Lerp_cu_1520ed90_301318lerp_scalar_kernelERNS_18TensorIteratorBaseERKN3c106ScalarEENKUlvE0_clEvENKUlvE_clEvEUlddE_St5arrayIPcLm3EELi4E23TrivialOffsetCalculatorILi2EjESF_ILi1EjENS0_6memory12LoadWithCastILi2EEENSI_13StoreWithCastILi1EEEEEviT_T0_T2_T3_T4_T5_
        .type           _ZN2at6native27unrolled_elementwise_kernelIZZZNS0_44_GLOBAL__N__40a83637_7_Lerp_cu_1520ed90_301318lerp_scalar_kernelERNS_18TensorIteratorBaseERKN3c106ScalarEENKUlvE0_clEvENKUlvE_clEvEUlddE_St5arrayIPcLm3EELi4E23TrivialOffsetCalculatorILi2EjESF_ILi1EjENS0_6memory12LoadWithCastILi2EEENSI_13StoreWithCastILi1EEEEEviT_T0_T2_T3_T4_T5_,@function
        .size           _ZN2at6native27unrolled_elementwise_kernelIZZZNS0_44_GLOBAL__N__40a83637_7_Lerp_cu_1520ed90_301318lerp_scalar_kernelERNS_18TensorIteratorBaseERKN3c106ScalarEENKUlvE0_clEvENKUlvE_clEvEUlddE_St5arrayIPcLm3EELi4E23TrivialOffsetCalculatorILi2EjESF_ILi1EjENS0_6memory12LoadWithCastILi2EEENSI_13StoreWithCastILi1EEEEEviT_T0_T2_T3_T4_T5_,(.L_x_7612 - _ZN2at6native27unrolled_elementwise_kernelIZZZNS0_44_GLOBAL__N__40a83637_7_Lerp_cu_1520ed90_301318lerp_scalar_kernelERNS_18TensorIteratorBaseERKN3c106ScalarEENKUlvE0_clEvENKUlvE_clEvEUlddE_St5arrayIPcLm3EELi4E23TrivialOffsetCalculatorILi2EjESF_ILi1EjENS0_6memory12LoadWithCastILi2EEENSI_13StoreWithCastILi1EEEEEviT_T0_T2_T3_T4_T5_)
        .other          _ZN2at6native27unrolled_elementwise_kernelIZZZNS0_44_GLOBAL__N__40a83637_7_Lerp_cu_1520ed90_301318lerp_scalar_kernelERNS_18TensorIteratorBaseERKN3c106ScalarEENKUlvE0_clEvENKUlvE_clEvEUlddE_St5arrayIPcLm3EELi4E23TrivialOffsetCalculatorILi2EjESF_ILi1EjENS0_6memory12LoadWithCastILi2EEENSI_13StoreWithCastILi1EEEEEviT_T0_T2_T3_T4_T5_,@"STO_CUDA_ENTRY STV_DEFAULT"
_ZN2at6native27unrolled_elementwise_kernelIZZZNS0_44_GLOBAL__N__40a83637_7_Lerp_cu_1520ed90_301318lerp_scalar_kernelERNS_18TensorIteratorBaseERKN3c106ScalarEENKUlvE0_clEvENKUlvE_clEvEUlddE_St5arrayIPcLm3EELi4E23TrivialOffsetCalculatorILi2EjESF_ILi1EjENS0_6memory12LoadWithCastILi2EEENSI_13StoreWithCastILi1EEEEEviT_T0_T2_T3_T4_T5_:
.text._ZN2at6native27unrolled_elementwise_kernelIZZZNS0_44_GLOBAL__N__40a83637_7_Lerp_cu_1520ed90_301318lerp_scalar_kernelERNS_18TensorIteratorBaseERKN3c106ScalarEENKUlvE0_clEvENKUlvE_clEvEUlddE_St5arrayIPcLm3EELi4E23TrivialOffsetCalculatorILi2EjESF_ILi1EjENS0_6memory12LoadWithCastILi2EEENSI_13StoreWithCastILi1EEEEEviT_T0_T2_T3_T4_T5_:
[----:B------:R-:W-:Y:S02]  /*0000*/  IMAD.MOV.U32 R1, RZ, RZ, c[0x0][0x28] ;  /* 0x00000a00ff017624 */ /* 0x000fe400078e00ff */
[----:B------:R-:W0:Y:S01]  /*0010*/  S2R R32, SR_CTAID.X ;  /* 0x0000000000207919 */ /* 0x000e220000002500 */
[----:B------:R-:W-:Y:S01]  /*0020*/  IMAD.MOV.U32 R3, RZ, RZ, -0x200 ;  /* 0xfffffe00ff037424 */ /* 0x000fe200078e00ff */
[----:B------:R-:W1:Y:S01]  /*0030*/  LDC.U8 R37, c[0x0][0x194] ;  /* 0x00006500ff257b82 */ /* 0x000e620000000000 */
[----:B------:R-:W-:Y:S01]  /*0040*/  ULDC.64 UR36, c[0x0][0x118] ;  /* 0x0000460000247ab9 */ /* 0x000fe20000000a00 */
[----:B------:R-:W2:Y:S01]  /*0050*/  S2R R33, SR_TID.X ;  /* 0x0000000000217919 */ /* 0x000ea20000002100 */
[----:B------:R-:W-:Y:S01]  /*0060*/  BSSY B6, `(.L_x_2870) ;  /* 0x00001f2000067945 */ /* 0x000fe20003800000 */
[----:B------:R-:W-:Y:S01]  /*0070*/  CS2R R28, SRZ ;  /* 0x00000000001c7805 */ /* 0x000fe2000001ff00 */
[----:B------:R-:W-:Y:S01]  /*0080*/  CS2R R34, SRZ ;  /* 0x0000000000227805 */ /* 0x000fe2000001ff00 */
[----:B------:R-:W-:Y:S02]  /*0090*/  CS2R R30, SRZ ;  /* 0x00000000001e7805 */ /* 0x000fe4000001ff00 */
[----:B------:R-:W3:Y:S01]  /*00a0*/  LDC.U8 R36, c[0x0][0x195] ;  /* 0x00006540ff247b82 */ /* 0x000ee20000000000 */
        /* <DEDUP_REMOVED lines=21> */
.L_x_2875:
[----:B------:R-:W2:Y:S02]  /*0200*/  LDG.E.U8 R4, [R4.64] ;  /* 0x0000002404047981 */ /* 0x000ea4000c1e1100 */
[----:B--2---:R0:W1:Y:S01]  /*0210*/  I2F.F64.U16 R34, R4 ;  /* 0x0000000400227312 */ /* 0x0040620000101800 */
[----:B------:R-:W-:Y:S05]  /*0220*/  BRA `(.L_x_2877) ;  /* 0x00000e0000007947 */ /* 0x000fea0003800000 */
.L_x_2874:
        /* <DEDUP_REMOVED lines=9> */
.L_x_2879:
[----:B------:R-:W2:Y:S02]  /*02c0*/  LDG.E R4, [R4.64] ;  /* 0x0000002404047981 */ /* 0x000ea4000c1e1900 */
[----:B--2---:R0:W1:Y:S01]  /*02d0*/  I2F.F64 R34, R4 ;  /* 0x0000000400227312 */ /* 0x0040620000201c00 */
[----:B------:R-:W-:Y:S05]  /*02e0*/  BRA `(.L_x_2877) ;  /* 0x00000d4000007947 */ /* 0x000fea0003800000 */
.L_x_2878:
[----:B------:R-:W2:Y:S02]  /*02f0*/  LDG.E.U16 R4, [R4.64] ;  /* 0x0000002404047981 */ /* 0x000ea4000c1e1500 */
[----:B--2---:R0:W1:Y:S01]  /*0300*/  I2F.F64.S16 R34, R4 ;  /* 0x0000000400227312 */ /* 0x0040620000101c00 */
[----:B------:R-:W-:Y:S05]  /*0310*/  BRA `(.L_x_2877) ;  /* 0x00000d1000007947 */ /* 0x000fea0003800000 */
.L_x_2873:
        /* <DEDUP_REMOVED lines=10> */
.L_x_2881:
[----:B------:R-:W2:Y:S02]  /*03c0*/  LDG.E.U16 R0, [R4.64] ;  /* 0x0000002404007981 */ /* 0x000ea4000c1e1500 */
[----:B--2---:R-:W-:-:S05]  /*03d0*/  HADD2.F32 R0, -RZ, R0.H0_H0 ;  /* 0x20000000ff007230 */ /* 0x004fca0000004100 */
[----:B------:R-:W-:-:S04]  /*03e0*/  FMUL.FTZ R0, R0, 1 ;  /* 0x3f80000000007820 */ /* 0x000fc80000410000 */
[----:B------:R0:W1:Y:S01]  /*03f0*/  F2F.F64.F32 R34, R0 ;  /* 0x0000000000227310 */ /* 0x0000620000201800 */
[----:B------:R-:W-:Y:S05]  /*0400*/  BRA `(.L_x_2877) ;  /* 0x00000c2000007947 */ /* 0x000fea0003800000 */
.L_x_2880:
        /* <DEDUP_REMOVED lines=10> */
.L_x_2883:
[----:B------:R-:W2:Y:S02]  /*04b0*/  LDG.E.U16 R4, [R4.64] ;  /* 0x0000002404047981 */ /* 0x000ea4000c1e1500 */
[----:B--2---:R-:W-:-:S05]  /*04c0*/  HADD2.F32 R0, -RZ, R4.H0_H0 ;  /* 0x20000004ff007230 */ /* 0x004fca0000004100 */
[----:B------:R-:W-:-:S04]  /*04d0*/  FMUL.FTZ R0, R0, 1 ;  /* 0x3f80000000007820 */ /* 0x000fc80000410000 */
[----:B------:R0:W1:Y:S01]  /*04e0*/  F2F.F64.F32 R34, R0 ;  /* 0x0000000000227310 */ /* 0x0000620000201800 */
[----:B------:R-:W-:Y:S05]  /*04f0*/  BRA `(.L_x_2877) ;  /* 0x00000b3000007947 */ /* 0x000fea0003800000 */
.L_x_2882:
[----:B------:R0:W5:Y:S01]  /*0500*/  LDG.E.64 R34, [R4.64] ;  /* 0x0000002404227981 */ /* 0x000162000c1e1b00 */
[----:B------:R-:W-:Y:S05]  /*0510*/  BRA `(.L_x_2877) ;  /* 0x00000b1000007947 */ /* 0x000fea0003800000 */
.L_x_2872:
        /* <DEDUP_REMOVED lines=13> */
.L_x_2886:
[----:B------:R0:W5:Y:S01]  /*05f0*/  LDG.E.64 R34, [R4.64] ;  /* 0x0000002404227981 */ /* 0x000162000c1e1b00 */
[----:B------:R-:W-:Y:S05]  /*0600*/  BRA `(.L_x_2877) ;  /* 0x00000a2000007947 */ /* 0x000fea0003800000 */
.L_x_2885:
        /* <DEDUP_REMOVED lines=28> */
.L_x_2888:
        /* <DEDUP_REMOVED lines=12> */
[----:B------:R-:W-:-:S05]  /*0890*/  LOP3.LUT R0, R3, 0x80000000, R0, 0xf8, !PT ;  /* 0x8000000003007812 */ /* 0x000fca00078ef800 */
[----:B------:R-:W-:-:S04]  /*08a0*/  FMUL.FTZ R0, R0, 1 ;  /* 0x3f80000000007820 */ /* 0x000fc80000410000 */
[----:B------:R0:W1:Y:S01]  /*08b0*/  F2F.F64.F32 R34, R0 ;  /* 0x0000000000227310 */ /* 0x0000620000201800 */
[----:B------:R-:W-:Y:S05]  /*08c0*/  BRA `(.L_x_2877) ;  /* 0x0000076000007947 */ /* 0x000fea0003800000 */
.L_x_2887:
[----:B------:R-:W2:Y:S02]  /*08d0*/  LDG.E.U16 R0, [R4.64] ;  /* 0x0000002404007981 */ /* 0x000ea4000c1e1500 */
[----:B--2---:R-:W-:-:S05]  /*08e0*/  PRMT R0, RZ, 0x5410, R0 ;  /* 0x00005410ff007816 */ /* 0x004fca0000000000 */
[----:B------:R-:W-:-:S04]  /*08f0*/  FMUL.FTZ R0, R0, 1 ;  /* 0x3f80000000007820 */ /* 0x000fc80000410000 */
[----:B------:R0:W1:Y:S01]  /*0900*/  F2F.F64.F32 R34, R0 ;  /* 0x0000000000227310 */ /* 0x0000620000201800 */
[----:B------:R-:W-:Y:S05]  /*0910*/  BRA `(.L_x_2877) ;  /* 0x0000071000007947 */ /* 0x000fea0003800000 */
.L_x_2884:
        /* <DEDUP_REMOVED lines=11> */
.L_x_2891:
        /* <DEDUP_REMOVED lines=21> */
.L_x_2895:
[----:B------:R-:W-:Y:S05]  /*0b20*/  BSYNC B1 ;  /* 0x0000000000017941 */ /* 0x000fea0003800000 */
.L_x_2894:
[----:B------:R-:W-:Y:S01]  /*0b30*/  LEA R5, R0, 0x3b800000, 0x17 ;  /* 0x3b80000000057811 */ /* 0x000fe200078eb8ff */
[----:B------:R-:W-:-:S05]  /*0b40*/  IMAD.SHL.U32 R0, R3, 0x100000, RZ ;  /* 0x0010000003007824 */ /* 0x000fca00078e00ff */
[----:B------:R-:W-:Y:S02]  /*0b50*/  LOP3.LUT R0, R5, R0, R6, 0xfe, !PT ;  /* 0x0000000005007212 */ /* 0x000fe400078efe06 */
.L_x_2893:
[----:B------:R-:W-:Y:S05]  /*0b60*/  BSYNC B0 ;  /* 0x0000000000007941 */ /* 0x000fea0003800000 */
.L_x_2892:
[----:B------:R-:W-:-:S04]  /*0b70*/  FMUL.FTZ R0, R0, 1 ;  /* 0x3f80000000007820 */ /* 0x000fc80000410000 */
[----:B------:R0:W1:Y:S01]  /*0b80*/  F2F.F64.F32 R34, R0 ;  /* 0x0000000000227310 */ /* 0x0000620000201800 */
[----:B------:R-:W-:Y:S05]  /*0b90*/  BRA `(.L_x_2877) ;  /* 0x0000049000007947 */ /* 0x000fea0003800000 */
.L_x_2890:
        /* <DEDUP_REMOVED lines=21> */
.L_x_2899:
[----:B------:R-:W-:Y:S05]  /*0cf0*/  BSYNC B1 ;  /* 0x0000000000017941 */ /* 0x000fea0003800000 */
.L_x_2898:
[----:B------:R-:W-:Y:S01]  /*0d00*/  LEA R5, R0, 0x37800000, 0x17 ;  /* 0x3780000000057811 */ /* 0x000fe200078eb8ff */
[----:B------:R-:W-:-:S05]  /*0d10*/  IMAD.SHL.U32 R0, R3, 0x200000, RZ ;  /* 0x0020000003007824 */ /* 0x000fca00078e00ff */
[----:B------:R-:W-:Y:S02]  /*0d20*/  LOP3.LUT R0, R5, R0, R6, 0xfe, !PT ;  /* 0x0000000005007212 */ /* 0x000fe400078efe06 */
.L_x_2897:
[----:B------:R-:W-:Y:S05]  /*0d30*/  BSYNC B0 ;  /* 0x0000000000007941 */ /* 0x000fea0003800000 */
.L_x_2896:
[----:B------:R-:W-:-:S04]  /*0d40*/  FMUL.FTZ R0, R0, 1 ;  /* 0x3f80000000007820 */ /* 0x000fc80000410000 */
[----:B------:R0:W1:Y:S01]  /*0d50*/  F2F.F64.F32 R34, R0 ;  /* 0x0000000000227310 */ /* 0x0000620000201800 */
[----:B------:R-:W-:Y:S05]  /*0d60*/  BRA `(.L_x_2877) ;  /* 0x000002c000007947 */ /* 0x000fea0003800000 */
.L_x_2889:
        /* <DEDUP_REMOVED lines=14> */
.L_x_2903:
[----:B------:R-:W-:Y:S05]  /*0e50*/  BSYNC B0 ;  /* 0x0000000000007941 */ /* 0x000fea0003800000 */
.L_x_2902:
[----:B------:R-:W-:-:S04]  /*0e60*/  FMUL.FTZ R0, R0, 1 ;  /* 0x3f80000000007820 */ /* 0x000fc80000410000 */
[----:B------:R0:W1:Y:S01]  /*0e70*/  F2F.F64.F32 R34, R0 ;  /* 0x0000000000227310 */ /* 0x0000620000201800 */
[----:B------:R-:W-:Y:S05]  /*0e80*/  BRA `(.L_x_2877) ;  /* 0x000001a000007947 */ /* 0x000fea0003800000 */
.L_x_2876:
        /* <DEDUP_REMOVED lines=21> */
.L_x_2901:
[----:B------:R-:W2:Y:S02]  /*0fe0*/  LDG.E.64 R34, [R4.64] ;  /* 0x0000002404227981 */ /* 0x000ea4000c1e1b00 */
[----:B--2---:R-:W0:Y:S01]  /*0ff0*/  I2F.F64.U64 R34, R34 ;  /* 0x0000002200227312 */ /* 0x004e220000301800 */
[----:B------:R-:W-:Y:S05]  /*1000*/  BRA `(.L_x_2877) ;  /* 0x0000002000007947 */ /* 0x000fea0003800000 */
.L_x_2900:
[----:B------:R-:W2:Y:S02]  /*1010*/  LDG.E R4, [R4.64] ;  /* 0x0000002404047981 */ /* 0x000ea4000c1e1900 */
[----:B--2---:R0:W1:Y:S02]  /*1020*/  I2F.F64.U32 R34, R4 ;  /* 0x0000000400227312 */ /* 0x0040640000201800 */
.L_x_2877:
[----:B0-----:R-:W-:Y:S01]  /*1030*/  PRMT R0, R36, 0x9910, RZ ;  /* 0x0000991024007816 */ /* 0x001fe200000000ff */
[----:B------:R-:W-:-:S03]  /*1040*/  IMAD R4, R33, c[0x0][0x19c], RZ ;  /* 0x0000670021047a24 */ /* 0x000fc600078e02ff */
        /* <DEDUP_REMOVED lines=13> */
[----:B--2---:R0:W2:Y:S01]  /*1120*/  I2F.F64.S16 R30, R4 ;  /* 0x00000004001e7312 */ /* 0x0040a20000101c00 */
[----:B------:R-:W-:Y:S05]  /*1130*/  BRA `(.L_x_2909) ;  /* 0x00000e2000007947 */ /* 0x000fea0003800000 */
.L_x_2907:
[----:B------:R-:W2:Y:S02]  /*1140*/  LDG.E.U8 R4, [R4.64] ;  /* 0x0000002404047981 */ /* 0x000ea4000c1e1100 */
[----:B--2---:R0:W2:Y:S01]  /*1150*/  I2F.F64.U16 R30, R4 ;  /* 0x00000004001e7312 */ /* 0x0040a20000101800 */
[----:B------:R-:W-:Y:S05]  /*1160*/  BRA `(.L_x_2909) ;  /* 0x00000df000007947 */ /* 0x000fea0003800000 */
.L_x_2906:
        /* <DEDUP_REMOVED lines=9> */
.L_x_2911:
[----:B------:R-:W2:Y:S02]  /*1200*/  LDG.E R4, [R4.64] ;  /* 0x0000002404047981 */ /* 0x000ea4000c1e1900 */
[----:B--2---:R0:W2:Y:S01]  /*1210*/  I2F.F64 R30, R4 ;  /* 0x00000004001e7312 */ /* 0x0040a20000201c00 */
[----:B------:R-:W-:Y:S05]  /*1220*/  BRA `(.L_x_2909) ;  /* 0x00000d3000007947 */ /* 0x000fea0003800000 */
.L_x_2910:
[----:B------:R-:W2:Y:S02]  /*1230*/  LDG.E.U16 R4, [R4.64] ;  /* 0x0000002404047981 */ /* 0x000ea4000c1e1500 */
[----:B--2---:R0:W2:Y:S01]  /*1240*/  I2F.F64.S16 R30, R4 ;  /* 0x00000004001e7312 */ /* 0x0040a20000101c00 */
[----:B------:R-:W-:Y:S05]  /*1250*/  BRA `(.L_x_2909) ;  /* 0x00000d0000007947 */ /* 0x000fea0003800000 */
.L_x_2905:
        /* <DEDUP_REMOVED lines=10> */
.L_x_2913:
[----:B------:R-:W2:Y:S02]  /*1300*/  LDG.E.U16 R0, [R4.64] ;  /* 0x0000002404007981 */ /* 0x000ea4000c1e1500 */
[----:B--2---:R-:W-:-:S05]  /*1310*/  HADD2.F32 R0, -RZ, R0.H0_H0 ;  /* 0x20000000ff007230 */ /* 0x004fca0000004100 */
[----:B------:R-:W-:-:S04]  /*1320*/  FMUL.FTZ R0, R0, 1 ;  /* 0x3f80000000007820 */ /* 0x000fc80000410000 */
[----:B------:R0:W2:Y:S01]  /*1330*/  F2F.F64.F32 R30, R0 ;  /* 0x00000000001e7310 */ /* 0x0000a20000201800 */
[----:B------:R-:W-:Y:S05]  /*1340*/  BRA `(.L_x_2909) ;  /* 0x00000c1000007947 */ /* 0x000fea0003800000 */
.L_x_2912:
        /* <DEDUP_REMOVED lines=10> */
.L_x_2915:
[----:B------:R-:W2:Y:S02]  /*13f0*/  LDG.E.U16 R4, [R4.64] ;  /* 0x0000002404047981 */ /* 0x000ea4000c1e1500 */
[----:B--2---:R-:W-:-:S05]  /*1400*/  HADD2.F32 R0, -RZ, R4.H0_H0 ;  /* 0x20000004ff007230 */ /* 0x004fca0000004100 */
[----:B------:R-:W-:-:S04]  /*1410*/  FMUL.FTZ R0, R0, 1 ;  /* 0x3f80000000007820 */ /* 0x000fc80000410000 */
[----:B------:R0:W2:Y:S01]  /*1420*/  F2F.F64.F32 R30, R0 ;  /* 0x00000000001e7310 */ /* 0x0000a20000201800 */
[----:B------:R-:W-:Y:S05]  /*1430*/  BRA `(.L_x_2909) ;  /* 0x00000b2000007947 */ /* 0x000fea0003800000 */
.L_x_2914:
[----:B------:R0:W5:Y:S01]  /*1440*/  LDG.E.64 R30, [R4.64] ;  /* 0x00000024041e7981 */ /* 0x000162000c1e1b00 */
[----:B------:R-:W-:Y:S05]  /*1450*/  BRA `(.L_x_2909) ;  /* 0x00000b0000007947 */ /* 0x000fea0003800000 */
.L_x_2904:
        /* <DEDUP_REMOVED lines=13> */
.L_x_2918:
[----:B------:R0:W5:Y:S01]  /*1530*/  LDG.E.64 R30, [R4.64] ;  /* 0x00000024041e7981 */ /* 0x000162000c1e1b00 */
[----:B------:R-:W-:Y:S05]  /*1540*/  BRA `(.L_x_2909) ;  /* 0x00000a1000007947 */ /* 0x000fea0003800000 */
.L_x_2917:
        /* <DEDUP_REMOVED lines=26> */
[----:B------:R0:W2:Y:S01]  /*16f0*/  F2F.F64.F32 R30, R7 ;  /* 0x00000007001e7310 */ /* 0x0000a20000201800 */
[----:B------:R-:W-:Y:S05]  /*1700*/  BRA `(.L_x_2909) ;  /* 0x0000085000007947 */ /* 0x000fea0003800000 */
.L_x_2920:
        /* <DEDUP_REMOVED lines=13> */
[----:B------:R0:W2:Y:S01]  /*17e0*/  F2F.F64.F32 R30, R0 ;  /* 0x00000000001e7310 */ /* 0x0000a20000201800 */
[----:B------:R-:W-:Y:S05]  /*17f0*/  BRA `(.L_x_2909) ;  /* 0x0000076000007947 */ /* 0x000fea0003800000 */
.L_x_2919:
[----:B------:R-:W2:Y:S02]  /*1800*/  LDG.E.U16 R0, [R4.64] ;  /* 0x0000002404007981 */ /* 0x000ea4000c1e1500 */
[----:B--2---:R-:W-:-:S05]  /*1810*/  PRMT R0, RZ, 0x5410, R0 ;  /* 0x00005410ff007816 */ /* 0x004fca0000000000 */
[----:B------:R-:W-:-:S04]  /*1820*/  FMUL.FTZ R0, R0, 1 ;  /* 0x3f80000000007820 */ /* 0x000fc80000410000 */
[----:B------:R0:W2:Y:S01]  /*1830*/  F2F.F64.F32 R30, R0 ;  /* 0x00000000001e7310 */ /* 0x0000a20000201800 */
[----:B------:R-:W-:Y:S05]  /*1840*/  BRA `(.L_x_2909) ;  /* 0x0000071000007947 */ /* 0x000fea0003800000 */
.L_x_2916:
        /* <DEDUP_REMOVED lines=9> */
[----:B--2---:R0:W2:Y:S01]  /*18e0*/  I2F.F64.U16 R30, R4 ;  /* 0x00000004001e7312 */ /* 0x0040a20000101800 */
[----:B------:R-:W-:Y:S05]  /*18f0*/  BRA `(.L_x_2909) ;  /* 0x0000066000007947 */ /* 0x000fea0003800000 */
.L_x_2923:
        /* <DEDUP_REMOVED lines=21> */
.L_x_2927:
[----:B------:R-:W-:Y:S05]  /*1a50*/  BSYNC B1 ;  /* 0x0000000000017941 */ /* 0x000fea0003800000 */
.L_x_2926:
[----:B------:R-:W-:Y:S01]  /*1a60*/  LEA R5, R0, 0x3b800000, 0x17 ;  /* 0x3b80000000057811 */ /* 0x000fe200078eb8ff */
[----:B------:R-:W-:-:S05]  /*1a70*/  IMAD.SHL.U32 R0, R3, 0x100000, RZ ;  /* 0x0010000003007824 */ /* 0x000fca00078e00ff */
[----:B------:R-:W-:Y:S02]  /*1a80*/  LOP3.LUT R0, R5, R0, R6, 0xfe, !PT ;  /* 0x0000000005007212 */ /* 0x000fe400078efe06 */
.L_x_2925:
[----:B------:R-:W-:Y:S05]  /*1a90*/  BSYNC B0 ;  /* 0x0000000000007941 */ /* 0x000fea0003800000 */
.L_x_2924:
[----:B------:R-:W-:-:S04]  /*1aa0*/  FMUL.FTZ R0, R0, 1 ;  /* 0x3f80000000007820 */ /* 0x000fc80000410000 */
[----:B------:R0:W2:Y:S01]  /*1ab0*/  F2F.F64.F32 R30, R0 ;  /* 0x00000000001e7310 */ /* 0x0000a20000201800 */
[----:B------:R-:W-:Y:S05]  /*1ac0*/  BRA `(.L_x_2909) ;  /* 0x0000049000007947 */ /* 0x000fea0003800000 */
.L_x_2922:
        /* <DEDUP_REMOVED lines=21> */
.L_x_2931:
[----:B------:R-:W-:Y:S05]  /*1c20*/  BSYNC B1 ;  /* 0x0000000000017941 */ /* 0x000fea0003800000 */
.L_x_2930:
[----:B------:R-:W-:Y:S01]  /*1c30*/  LEA R5, R0, 0x37800000, 0x17 ;  /* 0x3780000000057811 */ /* 0x000fe200078eb8ff */
[----:B------:R-:W-:-:S05]  /*1c40*/  IMAD.SHL.U32 R0, R3, 0x200000, RZ ;  /* 0x0020000003007824 */ /* 0x000fca00078e00ff */
[----:B------:R-:W-:Y:S02]  /*1c50*/  LOP3.LUT R0, R5, R0, R6, 0xfe, !PT ;  /* 0x0000000005007212 */ /* 0x000fe400078efe06 */
.L_x_2929:
[----:B------:R-:W-:Y:S05]  /*1c60*/  BSYNC B0 ;  /* 0x0000000000007941 */ /* 0x000fea0003800000 */
.L_x_2928:
[----:B------:R-:W-:-:S04]  /*1c70*/  FMUL.FTZ R0, R0, 1 ;  /* 0x3f80000000007820 */ /* 0x000fc80000410000 */
[----:B------:R0:W2:Y:S01]  /*1c80*/  F2F.F64.F32 R30, R0 ;  /* 0x00000000001e7310 */ /* 0x0000a20000201800 */
[----:B------:R-:W-:Y:S05]  /*1c90*/  BRA `(.L_x_2909) ;  /* 0x000002c000007947 */ /* 0x000fea0003800000 */
.L_x_2921:
        /* <DEDUP_REMOVED lines=14> */
.L_x_2935:
[----:B------:R-:W-:Y:S05]  /*1d80*/  BSYNC B0 ;  /* 0x0000000000007941 */ /* 0x000fea0003800000 */
.L_x_2934:
[----:B------:R-:W-:-:S04]  /*1d90*/  FMUL.FTZ R0, R0, 1 ;  /* 0x3f80000000007820 */ /* 0x000fc80000410000 */
[----:B------:R0:W2:Y:S01]  /*1da0*/  F2F.F64.F32 R30, R0 ;  /* 0x00000000001e7310 */ /* 0x0000a20000201800 */
[----:B------:R-:W-:Y:S05]  /*1db0*/  BRA `(.L_x_2909) ;  /* 0x000001a000007947 */ /* 0x000fea0003800000 */
.L_x_2908:
        /* <DEDUP_REMOVED lines=21> */
.L_x_2933:
[----:B------:R-:W2:Y:S02]  /*1f10*/  LDG.E.64 R30, [R4.64] ;  /* 0x00000024041e7981 */ /* 0x000ea4000c1e1b00 */
[----:B--2---:R-:W0:Y:S01]  /*1f20*/  I2F.F64.U64 R30, R30 ;  /* 0x0000001e001e7312 */ /* 0x004e220000301800 */
[----:B------:R-:W-:Y:S05]  /*1f30*/  BRA `(.L_x_2909) ;  /* 0x0000002000007947 */ /* 0x000fea0003800000 */
.L_x_2932:
[----:B------:R-:W2:Y:S02]  /*1f40*/  LDG.E R4, [R4.64] ;  /* 0x0000002404047981 */ /* 0x000ea4000c1e1900 */
[----:B--2---:R0:W2:Y:S02]  /*1f50*/  I2F.F64.U32 R30, R4 ;  /* 0x00000004001e7312 */ /* 0x0040a40000201800 */
.L_x_2909:
[----:B------:R-:W3:Y:S02]  /*1f60*/  S2R R33, SR_TID.X ;  /* 0x0000000000217919 */ /* 0x000ee40000002100 */
[----:B---3--:R-:W-:Y:S02]  /*1f70*/  IADD3 R33, R33, 0x80, RZ ;  /* 0x0000008021217810 */ /* 0x008fe40007ffe0ff */
.L_x_2871:
[----:B-1-3--:R-:W-:Y:S05]  /*1f80*/  BSYNC B6 ;  /* 0x0000000000067941 */ /* 0x00afea0003800000 */
.L_x_2870:
[----:B------:R-:W-:Y:S01]  /*1f90*/  ISETP.GE.AND P0, PT, R33, R2, PT ;  /* 0x000000022100720c */ /* 0x000fe20003f06270 */
[----:B------:R-:W-:Y:S01]  /*1fa0*/  BSSY B6, `(.L_x_2936) ;  /* 0x00001eb000067945 */ /* 0x000fe20003800000 */
[----:B------:R-:W-:-:S11]  /*1fb0*/  CS2R R26, SRZ ;  /* 0x00000000001a7805 */ /* 0x000fd6000001ff00 */
        /* <DEDUP_REMOVED lines=17> */
[----:B---3--:R0:W1:Y:S01]  /*20d0*/  I2F.F64.S16 R28, R4 ;  /* 0x00000004001c7312 */ /* 0x0080620000101c00 */
[----:B------:R-:W-:Y:S05]  /*20e0*/  BRA `(.L_x_2943) ;  /* 0x00000e2000007947 */ /* 0x000fea0003800000 */
.L_x_2941:
[----:B------:R-:W3:Y:S02]  /*20f0*/  LDG.E.U8 R4, [R4.64] ;  /* 0x0000002404047981 */ /* 0x000ee4000c1e1100 */
[----:B---3--:R0:W1:Y:S01]  /*2100*/  I2F.F64.U16 R28, R4 ;  /* 0x00000004001c7312 */ /* 0x0080620000101800 */
[----:B------:R-:W-:Y:S05]  /*2110*/  BRA `(.L_x_2943) ;  /* 0x00000df000007947 */ /* 0x000fea0003800000 */
.L_x_2940:
[----:B------:R-:W-:-:S13]  /*2120*/  ISETP.NE.AND P0, PT, R0, 0x2, PT ;  /* 0x000000020000780c */ /* 0x000fda0003f05270 */
[----:B------:R-:W-:Y:S05]  /*2130*/  @!P0 BRA `(.L_x_2944) ;  /* 0x000000a000008947 */ /* 0x000fea0003800000 */
[----:B------:R-:W-:-:S13]  /*2140*/  ISETP.NE.AND P0, PT, R0, 0x3, PT ;  /* 0x000000030000780c */ /* 0x000fda0003f05270 */
[----:B------:R-:W-:Y:S05]  /*2150*/  @!P0 BRA `(.L_x_2945) ;  /* 0x0000005000008947 */ /* 0x000fea0003800000 */
[----:B------:R-:W-:-:S13]  /*2160*/  ISETP.NE.AND P0, PT, R0, 0x4, PT ;  /* 0x000000040000780c */ /* 0x000fda0003f05270 */
[----:B------:R-:W-:Y:S05]  /*2170*/  @P0 BRA `(.L_x_2942) ;  /* 0x00000bf000000947 */ /* 0x000fea0003800000 */
[----:B------:R-:W3:Y:S02]  /*2180*/  LDG.E.64 R28, [R4.64] ;  /* 0x00000024041c7981 */ /* 0x000ee4000c1e1b00 */
[----:B---3--:R-:W0:Y:S01]  /*2190*/  I2F.F64.S64 R28, R28 ;  /* 0x0000001c001c7312 */ /* 0x008e220000301c00 */
[----:B------:R-:W-:Y:S05]  /*21a0*/  BRA `(.L_x_2943) ;  /* 0x00000d6000007947 */ /* 0x000fea0003800000 */
.L_x_2945:
[----:B------:R-:W3:Y:S02]  /*21b0*/  LDG.E R4, [R4.64] ;  /* 0x0000002404047981 */ /* 0x000ee4000c1e1900 */
[----:B---3--:R0:W1:Y:S01]  /*21c0*/  I2F.F64 R28, R4 ;  /* 0x00000004001c7312 */ /* 0x0080620000201c00 */
[----:B------:R-:W-:Y:S05]  /*21d0*/  BRA `(.L_x_2943) ;  /* 0x00000d3000007947 */ /* 0x000fea0003800000 */
.L_x_2944:
[----:B------:R-:W3:Y:S02]  /*21e0*/  LDG.E.U16 R4, [R4.64] ;  /* 0x0000002404047981 */ /* 0x000ee4000c1e1500 */
[----:B---3--:R0:W1:Y:S01]  /*21f0*/  I2F.F64.S16 R28, R4 ;  /* 0x00000004001c7312 */ /* 0x0080620000101c00 */
[----:B------:R-:W-:Y:S05]  /*2200*/  BRA `(.L_x_2943) ;  /* 0x00000d0000007947 */ /* 0x000fea0003800000 */
.L_x_2939:
[----:B------:R-:W-:-:S13]  /*2210*/  ISETP.GT.AND P0, PT, R0, 0x6, PT ;  /* 0x000000060000780c */ /* 0x000fda0003f04270 */
[----:B------:R-:W-:Y:S05]  /*2220*/  @P0 BRA `(.L_x_2946) ;  /* 0x000000d000000947 */ /* 0x000fea0003800000 */
[----:B------:R-:W-:-:S13]  /*2230*/  ISETP.NE.AND P0, PT, R0, 0x5, PT ;  /* 0x000000050000780c */ /* 0x000fda0003f05270 */
[----:B------:R-:W-:Y:S05]  /*2240*/  @!P0 BRA `(.L_x_2947) ;  /* 0x0000006000008947 */ /* 0x000fea0003800000 */
[----:B------:R-:W-:-:S13]  /*2250*/  ISETP.NE.AND P0, PT, R0, 0x6, PT ;  /* 0x000000060000780c */ /* 0x000fda0003f05270 */
[----:B------:R-:W-:Y:S05]  /*2260*/  @P0 BRA `(.L_x_2942) ;  /* 0x00000b0000000947 */ /* 0x000fea0003800000 */
[----:B------:R-:W3:Y:S02]  /*2270*/  LDG.E R28, [R4.64] ;  /* 0x00000024041c7981 */ /* 0x000ee4000c1e1900 */
[----:B---3--:R-:W-:-:S06]  /*2280*/  FMUL.FTZ R28, R28, 1 ;  /* 0x3f8000001c1c7820 */ /* 0x008fcc0000410000 */
[----:B------:R-:W0:Y:S01]  /*2290*/  F2F.F64.F32 R28, R28 ;  /* 0x0000001c001c7310 */ /* 0x000e220000201800 */
[----:B------:R-:W-:Y:S05]  /*22a0*/  BRA `(.L_x_2943) ;  /* 0x00000c6000007947 */ /* 0x000fea0003800000 */
.L_x_2947:
[----:B------:R-:W3:Y:S02]  /*22b0*/  LDG.E.U16 R0, [R4.64] ;  /* 0x0000002404007981 */ /* 0x000ee4000c1e1500 */
[----:B---3--:R-:W-:-:S05]  /*22c0*/  HADD2.F32 R0, -RZ, R0.H0_H0 ;  /* 0x20000000ff007230 */ /* 0x008fca0000004100 */
[----:B------:R-:W-:-:S04]  /*22d0*/  FMUL.FTZ R0, R0, 1 ;  /* 0x3f80000000007820 */ /* 0x000fc80000410000 */
[----:B------:R0:W1:Y:S01]  /*22e0*/  F2F.F64.F32 R28, R0 ;  /* 0x00000000001c7310 */ /* 0x0000620000201800 */
[----:B------:R-:W-:Y:S05]  /*22f0*/  BRA `(.L_x_2943) ;  /* 0x00000c1000007947 */ /* 0x000fea0003800000 */
.L_x_2946:
[----:B------:R-:W-:-:S13]  /*2300*/  ISETP.NE.AND P0, PT, R0, 0x7, PT ;  /* 0x000000070000780c */ /* 0x000fda0003f05270 */
[----:B------:R-:W-:Y:S05]  /*2310*/  @!P0 BRA `(.L_x_2948) ;  /* 0x000000d000008947 */ /* 0x000fea0003800000 */
        /* <DEDUP_REMOVED lines=8> */
.L_x_2949:
[----:B------:R-:W3:Y:S02]  /*23a0*/  LDG.E.U16 R4, [R4.64] ;  /* 0x0000002404047981 */ /* 0x000ee4000c1e1500 */
[----:B---3--:R-:W-:-:S05]  /*23b0*/  HADD2.F32 R0, -RZ, R4.H0_H0 ;  /* 0x20000004ff007230 */ /* 0x008fca0000004100 */
[----:B------:R-:W-:-:S04]  /*23c0*/  FMUL.FTZ R0, R0, 1 ;  /* 0x3f80000000007820 */ /* 0x000fc80000410000 */
[----:B------:R0:W1:Y:S01]  /*23d0*/  F2F.F64.F32 R28, R0 ;  /* 0x00000000001c7310 */ /* 0x0000620000201800 */
[----:B------:R-:W-:Y:S05]  /*23e0*/  BRA `(.L_x_2943) ;  /* 0x00000b2000007947 */ /* 0x000fea0003800000 */
.L_x_2948:
[----:B------:R0:W5:Y:S01]  /*23f0*/  LDG.E.64 R28, [R4.64] ;  /* 0x00000024041c7981 */ /* 0x000162000c1e1b00 */
[----:B------:R-:W-:Y:S05]  /*2400*/  BRA `(.L_x_2943) ;  /* 0x00000b0000007947 */ /* 0x000fea0003800000 */
.L_x_2938:
        /* <DEDUP_REMOVED lines=8> */
[----:B------:R-:W3:Y:S01]  /*2490*/  LDG.E.U8 R4, [R4.64] ;  /* 0x0000002404047981 */ /* 0x000ee2000c1e1100 */
[----:B------:R-:W-:Y:S01]  /*24a0*/  IMAD.MOV.U32 R28, RZ, RZ, RZ ;  /* 0x000000ffff1c7224 */ /* 0x000fe200078e00ff */
[----:B---3--:R-:W-:-:S04]  /*24b0*/  ISETP.NE.AND P0, PT, R4, RZ, PT ;  /* 0x000000ff0400720c */ /* 0x008fc80003f05270 */
[----:B------:R-:W-:Y:S01]  /*24c0*/  FSEL R29, RZ, 1.875, !P0 ;  /* 0x3ff00000ff1d7808 */ /* 0x000fe20004000000 */
[----:B------:R-:W-:Y:S05]  /*24d0*/  BRA `(.L_x_2943) ;  /* 0x00000a3000007947 */ /* 0x000fea0003800000 */
.L_x_2952:
[----:B------:R0:W5:Y:S01]  /*24e0*/  LDG.E.64 R28, [R4.64] ;  /* 0x00000024041c7981 */ /* 0x000162000c1e1b00 */
[----:B------:R-:W-:Y:S05]  /*24f0*/  BRA `(.L_x_2943) ;  /* 0x00000a1000007947 */ /* 0x000fea0003800000 */
.L_x_2951:
        /* <DEDUP_REMOVED lines=28> */
.L_x_2954:
        /* <DEDUP_REMOVED lines=15> */
.L_x_2953:
[----:B------:R-:W3:Y:S02]  /*27b0*/  LDG.E.U16 R0, [R4.64] ;  /* 0x0000002404007981 */ /* 0x000ee4000c1e1500 */
[----:B---3--:R-:W-:-:S05]  /*27c0*/  PRMT R0, RZ, 0x5410, R0 ;  /* 0x00005410ff007816 */ /* 0x008fca0000000000 */
[----:B------:R-:W-:-:S04]  /*27d0*/  FMUL.FTZ R0, R0, 1 ;  /* 0x3f80000000007820 */ /* 0x000fc80000410000 */
[----:B------:R0:W1:Y:S01]  /*27e0*/  F2F.F64.F32 R28, R0 ;  /* 0x00000000001c7310 */ /* 0x0000620000201800 */
[----:B------:R-:W-:Y:S05]  /*27f0*/  BRA `(.L_x_2943) ;  /* 0x0000071000007947 */ /* 0x000fea0003800000 */
.L_x_2950:
        /* <DEDUP_REMOVED lines=9> */
[----:B---3--:R0:W1:Y:S01]  /*2890*/  I2F.F64.U16 R28, R4 ;  /* 0x00000004001c7312 */ /* 0x0080620000101800 */
[----:B------:R-:W-:Y:S05]  /*28a0*/  BRA `(.L_x_2943) ;  /* 0x0000066000007947 */ /* 0x000fea0003800000 */
.L_x_2957:
[----:B------:R-:W3:Y:S01]  /*28b0*/  LDG.E.U8 R3, [R4.64] ;  /* 0x0000002404037981 */ /* 0x000ee2000c1e1100 */
[----:B------:R-:W-:Y:S01]  /*28c0*/  BSSY B0, `(.L_x_2958) ;  /* 0x0000018000007945 */ /* 0x000fe20003800000 */
        /* <DEDUP_REMOVED lines=19> */
.L_x_2961:
[----:B------:R-:W-:Y:S05]  /*2a00*/  BSYNC B1 ;  /* 0x0000000000017941 */ /* 0x000fea0003800000 */
.L_x_2960:
[----:B------:R-:W-:Y:S01]  /*2a10*/  LEA R5, R0, 0x3b800000, 0x17 ;  /* 0x3b80000000057811 */ /* 0x000fe200078eb8ff */
[----:B------:R-:W-:-:S05]  /*2a20*/  IMAD.SHL.U32 R0, R3, 0x100000, RZ ;  /* 0x0010000003007824 */ /* 0x000fca00078e00ff */
[----:B------:R-:W-:Y:S02]  /*2a30*/  LOP3.LUT R0, R5, R0, R6, 0xfe, !PT ;  /* 0x0000000005007212 */ /* 0x000fe400078efe06 */
.L_x_2959:
[----:B------:R-:W-:Y:S05]  /*2a40*/  BSYNC B0 ;  /* 0x0000000000007941 */ /* 0x000fea0003800000 */
.L_x_2958:
[----:B------:R-:W-:-:S04]  /*2a50*/  FMUL.FTZ R0, R0, 1 ;  /* 0x3f80000000007820 */ /* 0x000fc80000410000 */
[----:B------:R0:W1:Y:S01]  /*2a60*/  F2F.F64.F32 R28, R0 ;  /* 0x00000000001c7310 */ /* 0x0000620000201800 */
[----:B------:R-:W-:Y:S05]  /*2a70*/  BRA `(.L_x_2943) ;  /* 0x0000049000007947 */ /* 0x000fea0003800000 */
.L_x_2956:
        /* <DEDUP_REMOVED lines=21> */
.L_x_2965:
[----:B------:R-:W-:Y:S05]  /*2bd0*/  BSYNC B1 ;  /* 0x0000000000017941 */ /* 0x000fea0003800000 */
.L_x_2964:
[----:B------:R-:W-:Y:S01]  /*2be0*/  LEA R5, R0, 0x37800000, 0x17 ;  /* 0x3780000000057811 */ /* 0x000fe200078eb8ff */
[----:B------:R-:W-:-:S05]  /*2bf0*/  IMAD.SHL.U32 R0, R3, 0x200000, RZ ;  /* 0x0020000003007824 */ /* 0x000fca00078e00ff */
[----:B------:R-:W-:Y:S02]  /*2c00*/  LOP3.LUT R0, R5, R0, R6, 0xfe, !PT ;  /* 0x0000000005007212 */ /* 0x000fe400078efe06 */
.L_x_2963:
[----:B------:R-:W-:Y:S05]  /*2c10*/  BSYNC B0 ;  /* 0x0000000000007941 */ /* 0x000fea0003800000 */
.L_x_2962:
[----:B------:R-:W-:-:S04]  /*2c20*/  FMUL.FTZ R0, R0, 1 ;  /* 0x3f80000000007820 */ /* 0x000fc80000410000 */
[----:B------:R0:W1:Y:S01]  /*2c30*/  F2F.F64.F32 R28, R0 ;  /* 0x00000000001c7310 */ /* 0x0000620000201800 */
[----:B------:R-:W-:Y:S05]  /*2c40*/  BRA `(.L_x_2943) ;  /* 0x000002c000007947 */ /* 0x000fea0003800000 */
.L_x_2955:
[----:B------:R-:W-:-:S13]  /*2c50*/  ISETP.NE.AND P0, PT, R0, 0x1c, PT ;  /* 0x0000001c0000780c */ /* 0x000fda0003f05270 */
[----:B------:R-:W-:Y:S05]  /*2c60*/  @!P0 BRA `(.L_x_2966) ;  /* 0x0000028000008947 */ /* 0x000fea0003800000 */
[----:B------:R-:W-:-:S13]  /*2c70*/  ISETP.NE.AND P0, PT, R0, 0x1d, PT ;  /* 0x0000001d0000780c */ /* 0x000fda0003f05270 */
[----:B------:R-:W-:Y:S05]  /*2c80*/  @!P0 BRA `(.L_x_2967) ;  /* 0x0000023000008947 */ /* 0x000fea0003800000 */
[----:B------:R-:W-:-:S13]  /*2c90*/  ISETP.NE.AND P0, PT, R0, 0x2c, PT ;  /* 0x0000002c0000780c */ /* 0x000fda0003f05270 */
[----:B------:R-:W-:Y:S05]  /*2ca0*/  @P0 BRA `(.L_x_2942) ;  /* 0x000000c000000947 */ /* 0x000fea0003800000 */
[----:B------:R-:W3:Y:S01]  /*2cb0*/  LDG.E.U8 R4, [R4.64] ;  /* 0x0000002404047981 */ /* 0x000ee2000c1e1100 */
[----:B------:R-:W-:Y:S01]  /*2cc0*/  BSSY B0, `(.L_x_2968) ;  /* 0x0000007000007945 */ /* 0x000fe20003800000 */
[----:B------:R-:W-:Y:S01]  /*2cd0*/  IMAD.MOV.U32 R0, RZ, RZ, 0x400000 ;  /* 0x00400000ff007424 */ /* 0x000fe200078e00ff */
[----:B---3--:R-:W-:-:S13]  /*2ce0*/  ISETP.NE.AND P0, PT, R4, RZ, PT ;  /* 0x000000ff0400720c */ /* 0x008fda0003f05270 */
[----:B------:R-:W-:Y:S05]  /*2cf0*/  @!P0 BRA `(.L_x_2969) ;  /* 0x0000003000008947 */ /* 0x000fea0003800000 */
[----:B------:R-:W-:-:S13]  /*2d00*/  ISETP.NE.AND P0, PT, R4, 0xff, PT ;  /* 0x000000ff0400780c */ /* 0x000fda0003f05270 */
[----:B------:R-:W-:Y:S02]  /*2d10*/  @!P0 IMAD.MOV.U32 R0, RZ, RZ, 0x7f800001 ;  /* 0x7f800001ff008424 */ /* 0x000fe400078e00ff */
[----:B------:R-:W-:Y:S02]  /*2d20*/  @P0 IMAD.SHL.U32 R0, R4, 0x800000, RZ ;  /* 0x0080000004000824 */ /* 0x000fe400078e00ff */
.L_x_2969:
[----:B------:R-:W-:Y:S05]  /*2d30*/  BSYNC B0 ;  /* 0x0000000000007941 */ /* 0x000fea0003800000 */
.L_x_2968:
[----:B------:R-:W-:-:S04]  /*2d40*/  FMUL.FTZ R0, R0, 1 ;  /* 0x3f80000000007820 */ /* 0x000fc80000410000 */
[----:B------:R0:W1:Y:S01]  /*2d50*/  F2F.F64.F32 R28, R0 ;  /* 0x00000000001c7310 */ /* 0x0000620000201800 */
[----:B------:R-:W-:Y:S05]  /*2d60*/  BRA `(.L_x_2943) ;  /* 0x000001a000007947 */ /* 0x000fea0003800000 */
.L_x_2942:
        /* <DEDUP_REMOVED lines=18> */
[----:B0-2--5:R-:W-:Y:S05]  /*2e90*/  CALL.ABS.NOINC R14 ;  /* 0x000000000e007343 */ /* 0x025fea0003c00000 */
[----:B------:R-:W-:Y:S01]  /*2ea0*/  CS2R R28, SRZ ;  /* 0x00000000001c7805 */ /* 0x000fe2000001ff00 */
[----:B------:R-:W-:Y:S05]  /*2eb0*/  BRA `(.L_x_2943) ;  /* 0x0000005000007947 */ /* 0x000fea0003800000 */
.L_x_2967:
[----:B------:R-:W3:Y:S02]  /*2ec0*/  LDG.E.64 R28, [R4.64] ;  /* 0x00000024041c7981 */ /* 0x000ee4000c1e1b00 */
[----:B---3--:R-:W0:Y:S01]  /*2ed0*/  I2F.F64.U64 R28, R28 ;  /* 0x0000001c001c7312 */ /* 0x008e220000301800 */
[----:B------:R-:W-:Y:S05]  /*2ee0*/  BRA `(.L_x_2943) ;  /* 0x0000002000007947 */ /* 0x000fea0003800000 */
.L_x_2966:
[----:B------:R-:W3:Y:S02]  /*2ef0*/  LDG.E R4, [R4.64] ;  /* 0x0000002404047981 */ /* 0x000ee4000c1e1900 */
[----:B---3--:R0:W1:Y:S02]  /*2f00*/  I2F.F64.U32 R28, R4 ;  /* 0x00000004001c7312 */ /* 0x0080640000201800 */
.L_x_2943:
        /* <DEDUP_REMOVED lines=15> */
[----:B---3--:R0:W3:Y:S01]  /*3000*/  I2F.F64.S16 R26, R4 ;  /* 0x00000004001a7312 */ /* 0x0080e20000101c00 */
[----:B------:R-:W-:Y:S05]  /*3010*/  BRA `(.L_x_2975) ;  /* 0x00000e2000007947 */ /* 0x000fea0003800000 */
.L_x_2973:
[----:B------:R-:W3:Y:S02]  /*3020*/  LDG.E.U8 R4, [R4.64] ;  /* 0x0000002404047981 */ /* 0x000ee4000c1e1100 */
[----:B---3--:R0:W3:Y:S01]  /*3030*/  I2F.F64.U16 R26, R4 ;  /* 0x00000004001a7312 */ /* 0x0080e20000101800 */
[----:B------:R-:W-:Y:S05]  /*3040*/  BRA `(.L_x_2975) ;  /* 0x00000df000007947 */ /* 0x000fea0003800000 */
.L_x_2972:
        /* <DEDUP_REMOVED lines=9> */
.L_x_2977:
[----:B------:R-:W3:Y:S02]  /*30e0*/  LDG.E R4, [R4.64] ;  /* 0x0000002404047981 */ /* 0x000ee4000c1e1900 */
[----:B---3--:R0:W3:Y:S01]  /*30f0*/  I2F.F64 R26, R4 ;  /* 0x00000004001a7312 */ /* 0x0080e20000201c00 */
[----:B------:R-:W-:Y:S05]  /*3100*/  BRA `(.L_x_2975) ;  /* 0x00000d3000007947 */ /* 0x000fea0003800000 */
.L_x_2976:
[----:B------:R-:W3:Y:S02]  /*3110*/  LDG.E.U16 R4, [R4.64] ;  /* 0x0000002404047981 */ /* 0x000ee4000c1e1500 */
[----:B---3--:R0:W3:Y:S01]  /*3120*/  I2F.F64.S16 R26, R4 ;  /* 0x00000004001a7312 */ /* 0x0080e20000101c00 */
[----:B------:R-:W-:Y:S05]  /*3130*/  BRA `(.L_x_2975) ;  /* 0x00000d0000007947 */ /* 0x000fea0003800000 */
.L_x_2971:
        /* <DEDUP_REMOVED lines=10> */
.L_x_2979:
[----:B------:R-:W3:Y:S02]  /*31e0*/  LDG.E.U16 R0, [R4.64] ;  /* 0x0000002404007981 */ /* 0x000ee4000c1e1500 */
[----:B---3--:R-:W-:-:S05]  /*31f0*/  HADD2.F32 R0, -RZ, R0.H0_H0 ;  /* 0x20000000ff007230 */ /* 0x008fca0000004100 */
[----:B------:R-:W-:-:S04]  /*3200*/  FMUL.FTZ R0, R0, 1 ;  /* 0x3f80000000007820 */ /* 0x000fc80000410000 */
[----:B------:R0:W3:Y:S01]  /*3210*/  F2F.F64.F32 R26, R0 ;  /* 0x00000000001a7310 */ /* 0x0000e20000201800 */
[----:B------:R-:W-:Y:S05]  /*3220*/  BRA `(.L_x_2975) ;  /* 0x00000c1000007947 */ /* 0x000fea0003800000 */
.L_x_2978:
        /* <DEDUP_REMOVED lines=10> */
.L_x_2981:
[----:B------:R-:W3:Y:S02]  /*32d0*/  LDG.E.U16 R4, [R4.64] ;  /* 0x0000002404047981 */ /* 0x000ee4000c1e1500 */
[----:B---3--:R-:W-:-:S05]  /*32e0*/  HADD2.F32 R0, -RZ, R4.H0_H0 ;  /* 0x20000004ff007230 */ /* 0x008fca0000004100 */
[----:B------:R-:W-:-:S04]  /*32f0*/  FMUL.FTZ R0, R0, 1 ;  /* 0x3f80000000007820 */ /* 0x000fc80000410000 */
[----:B------:R0:W3:Y:S01]  /*3300*/  F2F.F64.F32 R26, R0 ;  /* 0x00000000001a7310 */ /* 0x0000e20000201800 */
[----:B------:R-:W-:Y:S05]  /*3310*/  BRA `(.L_x_2975) ;  /* 0x00000b2000007947 */ /* 0x000fea0003800000 */
.L_x_2980:
[----:B------:R0:W5:Y:S01]  /*3320*/  LDG.E.64 R26, [R4.64] ;  /* 0x00000024041a7981 */ /* 0x000162000c1e1b00 */
[----:B------:R-:W-:Y:S05]  /*3330*/  BRA `(.L_x_2975) ;  /* 0x00000b0000007947 */ /* 0x000fea0003800000 */
.L_x_2970:
        /* <DEDUP_REMOVED lines=13> */
.L_x_2984:
[----:B------:R0:W5:Y:S01]  /*3410*/  LDG.E.64 R26, [R4.64] ;  /* 0x00000024041a7981 */ /* 0x000162000c1e1b00 */
[----:B------:R-:W-:Y:S05]  /*3420*/  BRA `(.L_x_2975) ;  /* 0x00000a1000007947 */ /* 0x000fea0003800000 */
.L_x_2983:
        /* <DEDUP_REMOVED lines=26> */
[----:B------:R0:W3:Y:S01]  /*35d0*/  F2F.F64.F32 R26, R7 ;  /* 0x00000007001a7310 */ /* 0x0000e20000201800 */
[----:B------:R-:W-:Y:S05]  /*35e0*/  BRA `(.L_x_2975) ;  /* 0x0000085000007947 */ /* 0x000fea0003800000 */
.L_x_2986:
        /* <DEDUP_REMOVED lines=13> */
[----:B------:R0:W3:Y:S01]  /*36c0*/  F2F.F64.F32 R26, R0 ;  /* 0x00000000001a7310 */ /* 0x0000e20000201800 */
[----:B------:R-:W-:Y:S05]  /*36d0*/  BRA `(.L_x_2975) ;  /* 0x0000076000007947 */ /* 0x000fea0003800000 */
.L_x_2985:
[----:B------:R-:W3:Y:S02]  /*36e0*/  LDG.E.U16 R0, [R4.64] ;  /* 0x0000002404007981 */ /* 0x000ee4000c1e1500 */
[----:B---3--:R-:W-:-:S05]  /*36f0*/  PRMT R0, RZ, 0x5410, R0 ;  /* 0x00005410ff007816 */ /* 0x008fca0000000000 */
[----:B------:R-:W-:-:S04]  /*3700*/  FMUL.FTZ R0, R0, 1 ;  /* 0x3f80000000007820 */ /* 0x000fc80000410000 */
[----:B------:R0:W3:Y:S01]  /*3710*/  F2F.F64.F32 R26, R0 ;  /* 0x00000000001a7310 */ /* 0x0000e20000201800 */
[----:B------:R-:W-:Y:S05]  /*3720*/  BRA `(.L_x_2975) ;  /* 0x0000071000007947 */ /* 0x000fea0003800000 */
.L_x_2982:
        /* <DEDUP_REMOVED lines=9> */
[----:B---3--:R0:W3:Y:S01]  /*37c0*/  I2F.F64.U16 R26, R4 ;  /* 0x00000004001a7312 */ /* 0x0080e20000101800 */
[----:B------:R-:W-:Y:S05]  /*37d0*/  BRA `(.L_x_2975) ;  /* 0x0000066000007947 */ /* 0x000fea0003800000 */
.L_x_2989:
        /* <DEDUP_REMOVED lines=21> */
.L_x_2993:
[----:B------:R-:W-:Y:S05]  /*3930*/  BSYNC B1 ;  /* 0x0000000000017941 */ /* 0x000fea0003800000 */
.L_x_2992:
[----:B------:R-:W-:Y:S01]  /*3940*/  LEA R5, R0, 0x3b800000, 0x17 ;  /* 0x3b80000000057811 */ /* 0x000fe200078eb8ff */
[----:B------:R-:W-:-:S05]  /*3950*/  IMAD.SHL.U32 R0, R3, 0x100000, RZ ;  /* 0x0010000003007824 */ /* 0x000fca00078e00ff */
[----:B------:R-:W-:Y:S02]  /*3960*/  LOP3.LUT R0, R5, R0, R6, 0xfe, !PT ;  /* 0x0000000005007212 */ /* 0x000fe400078efe06 */
.L_x_2991:
[----:B------:R-:W-:Y:S05]  /*3970*/  BSYNC B0 ;  /* 0x0000000000007941 */ /* 0x000fea0003800000 */
.L_x_2990:
[----:B------:R-:W-:-:S04]  /*3980*/  FMUL.FTZ R0, R0, 1 ;  /* 0x3f80000000007820 */ /* 0x000fc80000410000 */
[----:B------:R0:W3:Y:S01]  /*3990*/  F2F.F64.F32 R26, R0 ;  /* 0x00000000001a7310 */ /* 0x0000e20000201800 */
[----:B------:R-:W-:Y:S05]  /*39a0*/  BRA `(.L_x_2975) ;  /* 0x0000049000007947 */ /* 0x000fea0003800000 */
.L_x_2988:
        /* <DEDUP_REMOVED lines=21> */
.L_x_2997:
[----:B------:R-:W-:Y:S05]  /*3b00*/  BSYNC B1 ;  /* 0x0000000000017941 */ /* 0x000fea0003800000 */
.L_x_2996:
[----:B------:R-:W-:Y:S01]  /*3b10*/  LEA R5, R0, 0x37800000, 0x17 ;  /* 0x3780000000057811 */ /* 0x000fe200078eb8ff */
[----:B------:R-:W-:-:S05]  /*3b20*/  IMAD.SHL.U32 R0, R3, 0x200000, RZ ;  /* 0x0020000003007824 */ /* 0x000fca00078e00ff */
[----:B------:R-:W-:Y:S02]  /*3b30*/  LOP3.LUT R0, R5, R0, R6, 0xfe, !PT ;  /* 0x0000000005007212 */ /* 0x000fe400078efe06 */
.L_x_2995:
[----:B------:R-:W-:Y:S05]  /*3b40*/  BSYNC B0 ;  /* 0x0000000000007941 */ /* 0x000fea0003800000 */
.L_x_2994:
[----:B------:R-:W-:-:S04]  /*3b50*/  FMUL.FTZ R0, R0, 1 ;  /* 0x3f80000000007820 */ /* 0x000fc80000410000 */
[----:B------:R0:W3:Y:S01]  /*3b60*/  F2F.F64.F32 R26, R0 ;  /* 0x00000000001a7310 */ /* 0x0000e20000201800 */
[----:B------:R-:W-:Y:S05]  /*3b70*/  BRA `(.L_x_2975) ;  /* 0x000002c000007947 */ /* 0x000fea0003800000 */
.L_x_2987:
        /* <DEDUP_REMOVED lines=14> */
.L_x_3001:
[----:B------:R-:W-:Y:S05]  /*3c60*/  BSYNC B0 ;  /* 0x0000000000007941 */ /* 0x000fea0003800000 */
.L_x_3000:
[----:B------:R-:W-:-:S04]  /*3c70*/  FMUL.FTZ R0, R0, 1 ;  /* 0x3f80000000007820 */ /* 0x000fc80000410000 */
[----:B------:R0:W3:Y:S01]  /*3c80*/  F2F.F64.F32 R26, R0 ;  /* 0x00000000001a7310 */ /* 0x0000e20000201800 */
[----:B------:R-:W-:Y:S05]  /*3c90*/  BRA `(.L_x_2975) ;  /* 0x000001a000007947 */ /* 0x000fea0003800000 */
.L_x_2974:
        /* <DEDUP_REMOVED lines=18> */
[----:B012--5:R-:W-:Y:S05]  /*3dc0*/  CALL.ABS.NOINC R14 ;  /* 0x000000000e007343 */ /* 0x027fea0003c00000 */
[----:B------:R-:W-:Y:S01]  /*3dd0*/  CS2R R26, SRZ ;  /* 0x00000000001a7805 */ /* 0x000fe2000001ff00 */
[----:B------:R-:W-:Y:S05]  /*3de0*/  BRA `(.L_x_2975) ;  /* 0x0000005000007947 */ /* 0x000fea0003800000 */
.L_x_2999:
[----:B------:R-:W3:Y:S02]  /*3df0*/  LDG.E.64 R26, [R4.64] ;  /* 0x00000024041a7981 */ /* 0x000ee4000c1e1b00 */
[----:B---3--:R-:W0:Y:S01]  /*3e00*/  I2F.F64.U64 R26, R26 ;  /* 0x0000001a001a7312 */ /* 0x008e220000301800 */
[----:B------:R-:W-:Y:S05]  /*3e10*/  BRA `(.L_x_2975) ;  /* 0x0000002000007947 */ /* 0x000fea0003800000 */
.L_x_2998:
[----:B------:R-:W3:Y:S02]  /*3e20*/  LDG.E R4, [R4.64] ;  /* 0x0000002404047981 */ /* 0x000ee4000c1e1900 */
[----:B---3--:R0:W3:Y:S02]  /*3e30*/  I2F.F64.U32 R26, R4 ;  /* 0x00000004001a7312 */ /* 0x0080e40000201800 */
.L_x_2975:
[----:B------:R-:W-:-:S03]  /*3e40*/  IADD3 R33, R33, 0x80, RZ ;  /* 0x0000008021217810 */ /* 0x000fc60007ffe0ff */
.L_x_2937:
[----:B------:R-:W-:Y:S05]  /*3e50*/  BSYNC B6 ;  /* 0x0000000000067941 */ /* 0x000fea0003800000 */
.L_x_2936:
[----:B------:R-:W-:Y:S01]  /*3e60*/  ISETP.GE.AND P0, PT, R33, R2, PT ;  /* 0x000000022100720c */ /* 0x000fe20003f06270 */
[----:B------:R-:W-:Y:S01]  /*3e70*/  BSSY B6, `(.L_x_3002) ;  /* 0x00001ed000067945 */ /* 0x000fe20003800000 */
[----:B------:R-:W-:Y:S01]  /*3e80*/  CS2R R24, SRZ ;  /* 0x0000000000187805 */ /* 0x000fe2000001ff00 */
[----:B------:R-:W-:Y:S01]  /*3e90*/  CS2R R22, SRZ ;  /* 0x0000000000167805 */ /* 0x000fe2000001ff00 */
[----:B------:R-:W-:-:S09]  /*3ea0*/  CS2R R16, SRZ ;  /* 0x0000000000107805 */ /* 0x000fd2000001ff00 */
        /* <DEDUP_REMOVED lines=17> */
[----:B----4-:R0:W4:Y:S01]  /*3fc0*/  I2F.F64.S16 R22, R4 ;  /* 0x0000000400167312 */ /* 0x0101220000101c00 */
[----:B------:R-:W-:Y:S05]  /*3fd0*/  BRA `(.L_x_3009) ;  /* 0x00000e2000007947 */ /* 0x000fea0003800000 */
.L_x_3007:
[----:B------:R-:W4:Y:S02]  /*3fe0*/  LDG.E.U8 R4, [R4.64] ;  /* 0x0000002404047981 */ /* 0x000f24000c1e1100 */
[----:B----4-:R0:W4:Y:S01]  /*3ff0*/  I2F.F64.U16 R22, R4 ;  /* 0x0000000400167312 */ /* 0x0101220000101800 */
[----:B------:R-:W-:Y:S05]  /*4000*/  BRA `(.L_x_3009) ;  /* 0x00000df000007947 */ /* 0x000fea0003800000 */
.L_x_3006:
[----:B------:R-:W-:-:S13]  /*4010*/  ISETP.NE.AND P0, PT, R0, 0x2, PT ;  /* 0x000000020000780c */ /* 0x000fda0003f05270 */
[----:B------:R-:W-:Y:S05]  /*4020*/  @!P0 BRA `(.L_x_3010) ;  /* 0x000000a000008947 */ /* 0x000fea0003800000 */
[----:B------:R-:W-:-:S13]  /*4030*/  ISETP.NE.AND P0, PT, R0, 0x3, PT ;  /* 0x000000030000780c */ /* 0x000fda0003f05270 */
[----:B------:R-:W-:Y:S05]  /*4040*/  @!P0 BRA `(.L_x_3011) ;  /* 0x0000005000008947 */ /* 0x000fea0003800000 */
[----:B------:R-:W-:-:S13]  /*4050*/  ISETP.NE.AND P0, PT, R0, 0x4, PT ;  /* 0x000000040000780c */ /* 0x000fda0003f05270 */
[----:B------:R-:W-:Y:S05]  /*4060*/  @P0 BRA `(.L_x_3008) ;  /* 0x00000bf000000947 */ /* 0x000fea0003800000 */
[----:B------:R-:W4:Y:S02]  /*4070*/  LDG.E.64 R22, [R4.64] ;  /* 0x0000002404167981 */ /* 0x000f24000c1e1b00 */
[----:B----4-:R-:W0:Y:S01]  /*4080*/  I2F.F64.S64 R22, R22 ;  /* 0x0000001600167312 */ /* 0x010e220000301c00 */
[----:B------:R-:W-:Y:S05]  /*4090*/  BRA `(.L_x_3009) ;  /* 0x00000d6000007947 */ /* 0x000fea0003800000 */
.L_x_3011:
[----:B------:R-:W4:Y:S02]  /*40a0*/  LDG.E R4, [R4.64] ;  /* 0x0000002404047981 */ /* 0x000f24000c1e1900 */
[----:B----4-:R0:W4:Y:S01]  /*40b0*/  I2F.F64 R22, R4 ;  /* 0x0000000400167312 */ /* 0x0101220000201c00 */
[----:B------:R-:W-:Y:S05]  /*40c0*/  BRA `(.L_x_3009) ;  /* 0x00000d3000007947 */ /* 0x000fea0003800000 */
.L_x_3010:
[----:B------:R-:W4:Y:S02]  /*40d0*/  LDG.E.U16 R4, [R4.64] ;  /* 0x0000002404047981 */ /* 0x000f24000c1e1500 */
[----:B----4-:R0:W4:Y:S01]  /*40e0*/  I2F.F64.S16 R22, R4 ;  /* 0x0000000400167312 */ /* 0x0101220000101c00 */
[----:B------:R-:W-:Y:S05]  /*40f0*/  BRA `(.L_x_3009) ;  /* 0x00000d0000007947 */ /* 0x000fea0003800000 */
.L_x_3005:
[----:B------:R-:W-:-:S13]  /*4100*/  ISETP.GT.AND P0, PT, R0, 0x6, PT ;  /* 0x000000060000780c */ /* 0x000fda0003f04270 */
[----:B------:R-:W-:Y:S05]  /*4110*/  @P0 BRA `(.L_x_3012) ;  /* 0x000000d000000947 */ /* 0x000fea0003800000 */
[----:B------:R-:W-:-:S13]  /*4120*/  ISETP.NE.AND P0, PT, R0, 0x5, PT ;  /* 0x000000050000780c */ /* 0x000fda0003f05270 */
[----:B------:R-:W-:Y:S05]  /*4130*/  @!P0 BRA `(.L_x_3013) ;  /* 0x0000006000008947 */ /* 0x000fea0003800000 */
[----:B------:R-:W-:-:S13]  /*4140*/  ISETP.NE.AND P0, PT, R0, 0x6, PT ;  /* 0x000000060000780c */ /* 0x000fda0003f05270 */
[----:B------:R-:W-:Y:S05]  /*4150*/  @P0 BRA `(.L_x_3008) ;  /* 0x00000b0000000947 */ /* 0x000fea0003800000 */
[----:B------:R-:W4:Y:S02]  /*4160*/  LDG.E R22, [R4.64] ;  /* 0x0000002404167981 */ /* 0x000f24000c1e1900 */
[----:B----4-:R-:W-:-:S06]  /*4170*/  FMUL.FTZ R22, R22, 1 ;  /* 0x3f80000016167820 */ /* 0x010fcc0000410000 */
[----:B------:R-:W0:Y:S01]  /*4180*/  F2F.F64.F32 R22, R22 ;  /* 0x0000001600167310 */ /* 0x000e220000201800 */
[----:B------:R-:W-:Y:S05]  /*4190*/  BRA `(.L_x_3009) ;  /* 0x00000c6000007947 */ /* 0x000fea0003800000 */
.L_x_3013:
[----:B------:R-:W4:Y:S02]  /*41a0*/  LDG.E.U16 R0, [R4.64] ;  /* 0x0000002404007981 */ /* 0x000f24000c1e1500 */
[----:B----4-:R-:W-:-:S05]  /*41b0*/  HADD2.F32 R0, -RZ, R0.H0_H0 ;  /* 0x20000000ff007230 */ /* 0x010fca0000004100 */
[----:B------:R-:W-:-:S04]  /*41c0*/  FMUL.FTZ R0, R0, 1 ;  /* 0x3f80000000007820 */ /* 0x000fc80000410000 */
[----:B------:R0:W4:Y:S01]  /*41d0*/  F2F.F64.F32 R22, R0 ;  /* 0x0000000000167310 */ /* 0x0001220000201800 */
[----:B------:R-:W-:Y:S05]  /*41e0*/  BRA `(.L_x_3009) ;  /* 0x00000c1000007947 */ /* 0x000fea0003800000 */
.L_x_3012:
[----:B------:R-:W-:-:S13]  /*41f0*/  ISETP.NE.AND P0, PT, R0, 0x7, PT ;  /* 0x000000070000780c */ /* 0x000fda0003f05270 */
[----:B------:R-:W-:Y:S05]  /*4200*/  @!P0 BRA `(.L_x_3014) ;  /* 0x000000d000008947 */ /* 0x000fea0003800000 */
        /* <DEDUP_REMOVED lines=8> */
.L_x_3015:
[----:B------:R-:W4:Y:S02]  /*4290*/  LDG.E.U16 R4, [R4.64] ;  /* 0x0000002404047981 */ /* 0x000f24000c1e1500 */
[----:B----4-:R-:W-:-:S05]  /*42a0*/  HADD2.F32 R0, -RZ, R4.H0_H0 ;  /* 0x20000004ff007230 */ /* 0x010fca0000004100 */
[----:B------:R-:W-:-:S04]  /*42b0*/  FMUL.FTZ R0, R0, 1 ;  /* 0x3f80000000007820 */ /* 0x000fc80000410000 */
[----:B------:R0:W4:Y:S01]  /*42c0*/  F2F.F64.F32 R22, R0 ;  /* 0x0000000000167310 */ /* 0x0001220000201800 */
[----:B------:R-:W-:Y:S05]  /*42d0*/  BRA `(.L_x_3009) ;  /* 0x00000b2000007947 */ /* 0x000fea0003800000 */
.L_x_3014:
[----:B------:R0:W5:Y:S01]  /*42e0*/  LDG.E.64 R22, [R4.64] ;  /* 0x0000002404167981 */ /* 0x000162000c1e1b00 */
[----:B------:R-:W-:Y:S05]  /*42f0*/  BRA `(.L_x_3009) ;  /* 0x00000b0000007947 */ /* 0x000fea0003800000 */
.L_x_3004:
        /* <DEDUP_REMOVED lines=8> */
[----:B------:R-:W4:Y:S01]  /*4380*/  LDG.E.U8 R4, [R4.64] ;  /* 0x0000002404047981 */ /* 0x000f22000c1e1100 */
[----:B------:R-:W-:Y:S01]  /*4390*/  IMAD.MOV.U32 R22, RZ, RZ, RZ ;  /* 0x000000ffff167224 */ /* 0x000fe200078e00ff */
[----:B----4-:R-:W-:-:S04]  /*43a0*/  ISETP.NE.AND P0, PT, R4, RZ, PT ;  /* 0x000000ff0400720c */ /* 0x010fc80003f05270 */
[----:B------:R-:W-:Y:S01]  /*43b0*/  FSEL R23, RZ, 1.875, !P0 ;  /* 0x3ff00000ff177808 */ /* 0x000fe20004000000 */
[----:B------:R-:W-:Y:S05]  /*43c0*/  BRA `(.L_x_3009) ;  /* 0x00000a3000007947 */ /* 0x000fea0003800000 */
.L_x_3018:
[----:B------:R0:W5:Y:S01]  /*43d0*/  LDG.E.64 R22, [R4.64] ;  /* 0x0000002404167981 */ /* 0x000162000c1e1b00 */
[----:B------:R-:W-:Y:S05]  /*43e0*/  BRA `(.L_x_3009) ;  /* 0x00000a1000007947 */ /* 0x000fea0003800000 */
.L_x_3017:
        /* <DEDUP_REMOVED lines=26> */
[----:B------:R0:W4:Y:S01]  /*4590*/  F2F.F64.F32 R22, R7 ;  /* 0x0000000700167310 */ /* 0x0001220000201800 */
[----:B------:R-:W-:Y:S05]  /*45a0*/  BRA `(.L_x_3009) ;  /* 0x0000085000007947 */ /* 0x000fea0003800000 */
.L_x_3020:
        /* <DEDUP_REMOVED lines=13> */
[----:B------:R0:W4:Y:S01]  /*4680*/  F2F.F64.F32 R22, R0 ;  /* 0x0000000000167310 */ /* 0x0001220000201800 */
[----:B------:R-:W-:Y:S05]  /*4690*/  BRA `(.L_x_3009) ;  /* 0x0000076000007947 */ /* 0x000fea0003800000 */
.L_x_3019:
[----:B------:R-:W4:Y:S02]  /*46a0*/  LDG.E.U16 R0, [R4.64] ;  /* 0x0000002404007981 */ /* 0x000f24000c1e1500 */
[----:B----4-:R-:W-:-:S05]  /*46b0*/  PRMT R0, RZ, 0x5410, R0 ;  /* 0x00005410ff007816 */ /* 0x010fca0000000000 */
[----:B------:R-:W-:-:S04]  /*46c0*/  FMUL.FTZ R0, R0, 1 ;  /* 0x3f80000000007820 */ /* 0x000fc80000410000 */
[----:B------:R0:W4:Y:S01]  /*46d0*/  F2F.F64.F32 R22, R0 ;  /* 0x0000000000167310 */ /* 0x0001220000201800 */
[----:B------:R-:W-:Y:S05]  /*46e0*/  BRA `(.L_x_3009) ;  /* 0x0000071000007947 */ /* 0x000fea0003800000 */
.L_x_3016:
        /* <DEDUP_REMOVED lines=9> */
[----:B----4-:R0:W4:Y:S01]  /*4780*/  I2F.F64.U16 R22, R4 ;  /* 0x0000000400167312 */ /* 0x0101220000101800 */
[----:B------:R-:W-:Y:S05]  /*4790*/  BRA `(.L_x_3009) ;  /* 0x0000066000007947 */ /* 0x000fea0003800000 */
.L_x_3023:
[----:B------:R-:W4:Y:S01]  /*47a0*/  LDG.E.U8 R3, [R4.64] ;  /* 0x0000002404037981 */ /* 0x000f22000c1e1100 */
[----:B------:R-:W-:Y:S01]  /*47b0*/  BSSY B0, `(.L_x_3024) ;  /* 0x0000018000007945 */ /* 0x000fe20003800000 */
        /* <DEDUP_REMOVED lines=19> */
.L_x_3027:
[----:B------:R-:W-:Y:S05]  /*48f0*/  BSYNC B1 ;  /* 0x0000000000017941 */ /* 0x000fea0003800000 */
.L_x_3026:
[----:B------:R-:W-:Y:S01]  /*4900*/  LEA R5, R0, 0x3b800000, 0x17 ;  /* 0x3b80000000057811 */ /* 0x000fe200078eb8ff */
[----:B------:R-:W-:-:S05]  /*4910*/  IMAD.SHL.U32 R0, R3, 0x100000, RZ ;  /* 0x0010000003007824 */ /* 0x000fca00078e00ff */
[----:B------:R-:W-:Y:S02]  /*4920*/  LOP3.LUT R0, R5, R0, R6, 0xfe, !PT ;  /* 0x0000000005007212 */ /* 0x000fe400078efe06 */
.L_x_3025:
[----:B------:R-:W-:Y:S05]  /*4930*/  BSYNC B0 ;  /* 0x0000000000007941 */ /* 0x000fea0003800000 */
.L_x_3024:
[----:B------:R-:W-:-:S04]  /*4940*/  FMUL.FTZ R0, R0, 1 ;  /* 0x3f80000000007820 */ /* 0x000fc80000410000 */
[----:B------:R0:W4:Y:S01]  /*4950*/  F2F.F64.F32 R22, R0 ;  /* 0x0000000000167310 */ /* 0x0001220000201800 */
[----:B------:R-:W-:Y:S05]  /*4960*/  BRA `(.L_x_3009) ;  /* 0x0000049000007947 */ /* 0x000fea0003800000 */
.L_x_3022:
        /* <DEDUP_REMOVED lines=21> */
.L_x_3031:
[----:B------:R-:W-:Y:S05]  /*4ac0*/  BSYNC B1 ;  /* 0x0000000000017941 */ /* 0x000fea0003800000 */
.L_x_3030:
[----:B------:R-:W-:Y:S01]  /*4ad0*/  LEA R5, R0, 0x37800000, 0x17 ;  /* 0x3780000000057811 */ /* 0x000fe200078eb8ff */
[----:B------:R-:W-:-:S05]  /*4ae0*/  IMAD.SHL.U32 R0, R3, 0x200000, RZ ;  /* 0x0020000003007824 */ /* 0x000fca00078e00ff */
[----:B------:R-:W-:Y:S02]  /*4af0*/  LOP3.LUT R0, R5, R0, R6, 0xfe, !PT ;  /* 0x0000000005007212 */ /* 0x000fe400078efe06 */
.L_x_3029:
[----:B------:R-:W-:Y:S05]  /*4b00*/  BSYNC B0 ;  /* 0x0000000000007941 */ /* 0x000fea0003800000 */
.L_x_3028:
[----:B------:R-:W-:-:S04]  /*4b10*/  FMUL.FTZ R0, R0, 1 ;  /* 0x3f80000000007820 */ /* 0x000fc80000410000 */
[----:B------:R0:W4:Y:S01]  /*4b20*/  F2F.F64.F32 R22, R0 ;  /* 0x0000000000167310 */ /* 0x0001220000201800 */
[----:B------:R-:W-:Y:S05]  /*4b30*/  BRA `(.L_x_3009) ;  /* 0x000002c000007947 */ /* 0x000fea0003800000 */
.L_x_3021:
[----:B------:R-:W-:-:S13]  /*4b40*/  ISETP.NE.AND P0, PT, R0, 0x1c, PT ;  /* 0x0000001c0000780c */ /* 0x000fda0003f05270 */
[----:B------:R-:W-:Y:S05]  /*4b50*/  @!P0 BRA `(.L_x_3032) ;  /* 0x0000028000008947 */ /* 0x000fea0003800000 */
[----:B------:R-:W-:-:S13]  /*4b60*/  ISETP.NE.AND P0, PT, R0, 0x1d, PT ;  /* 0x0000001d0000780c */ /* 0x000fda0003f05270 */
[----:B------:R-:W-:Y:S05]  /*4b70*/  @!P0 BRA `(.L_x_3033) ;  /* 0x0000023000008947 */ /* 0x000fea0003800000 */
[----:B------:R-:W-:-:S13]  /*4b80*/  ISETP.NE.AND P0, PT, R0, 0x2c, PT ;  /* 0x0000002c0000780c */ /* 0x000fda0003f05270 */
[----:B------:R-:W-:Y:S05]  /*4b90*/  @P0 BRA `(.L_x_3008) ;  /* 0x000000c000000947 */ /* 0x000fea0003800000 */
[----:B------:R-:W4:Y:S01]  /*4ba0*/  LDG.E.U8 R4, [R4.64] ;  /* 0x0000002404047981 */ /* 0x000f22000c1e1100 */
[----:B------:R-:W-:Y:S01]  /*4bb0*/  BSSY B0, `(.L_x_3034) ;  /* 0x0000007000007945 */ /* 0x000fe20003800000 */
[----:B------:R-:W-:Y:S01]  /*4bc0*/  IMAD.MOV.U32 R0, RZ, RZ, 0x400000 ;  /* 0x00400000ff007424 */ /* 0x000fe200078e00ff */
[----:B----4-:R-:W-:-:S13]  /*4bd0*/  ISETP.NE.AND P0, PT, R4, RZ, PT ;  /* 0x000000ff0400720c */ /* 0x010fda0003f05270 */
[----:B------:R-:W-:Y:S05]  /*4be0*/  @!P0 BRA `(.L_x_3035) ;  /* 0x0000003000008947 */ /* 0x000fea0003800000 */
[----:B------:R-:W-:-:S13]  /*4bf0*/  ISETP.NE.AND P0, PT, R4, 0xff, PT ;  /* 0x000000ff0400780c */ /* 0x000fda0003f05270 */
[----:B------:R-:W-:Y:S02]  /*4c00*/  @!P0 IMAD.MOV.U32 R0, RZ, RZ, 0x7f800001 ;  /* 0x7f800001ff008424 */ /* 0x000fe400078e00ff */
[----:B------:R-:W-:Y:S02]  /*4c10*/  @P0 IMAD.SHL.U32 R0, R4, 0x800000, RZ ;  /* 0x0080000004000824 */ /* 0x000fe400078e00ff */
.L_x_3035:
[----:B------:R-:W-:Y:S05]  /*4c20*/  BSYNC B0 ;  /* 0x0000000000007941 */ /* 0x000fea0003800000 */
.L_x_3034:
[----:B------:R-:W-:-:S04]  /*4c30*/  FMUL.FTZ R0, R0, 1 ;  /* 0x3f80000000007820 */ /* 0x000fc80000410000 */
[----:B------:R0:W4:Y:S01]  /*4c40*/  F2F.F64.F32 R22, R0 ;  /* 0x0000000000167310 */ /* 0x0001220000201800 */
[----:B------:R-:W-:Y:S05]  /*4c50*/  BRA `(.L_x_3009) ;  /* 0x000001a000007947 */ /* 0x000fea0003800000 */
.L_x_3008:
        /* <DEDUP_REMOVED lines=18> */
[----:B0123-5:R-:W-:Y:S05]  /*4d80*/  CALL.ABS.NOINC R14 ;  /* 0x000000000e007343 */ /* 0x02ffea0003c00000 */
[----:B------:R-:W-:Y:S01]  /*4d90*/  CS2R R22, SRZ ;  /* 0x0000000000167805 */ /* 0x000fe2000001ff00 */
[----:B------:R-:W-:Y:S05]  /*4da0*/  BRA `(.L_x_3009) ;  /* 0x0000005000007947 */ /* 0x000fea0003800000 */
.L_x_3033:
[----:B------:R-:W4:Y:S02]  /*4db0*/  LDG.E.64 R22, [R4.64] ;  /* 0x0000002404167981 */ /* 0x000f24000c1e1b00 */
[----:B----4-:R-:W0:Y:S01]  /*4dc0*/  I2F.F64.U64 R22, R22 ;  /* 0x0000001600167312 */ /* 0x010e220000301800 */
[----:B------:R-:W-:Y:S05]  /*4dd0*/  BRA `(.L_x_3009) ;  /* 0x0000002000007947 */ /* 0x000fea0003800000 */
.L_x_3032:
[----:B------:R-:W4:Y:S02]  /*4de0*/  LDG.E R4, [R4.64] ;  /* 0x0000002404047981 */ /* 0x000f24000c1e1900 */
[----:B----4-:R0:W4:Y:S02]  /*4df0*/  I2F.F64.U32 R22, R4 ;  /* 0x0000000400167312 */ /* 0x0101240000201800 */
.L_x_3009:
        /* <DEDUP_REMOVED lines=15> */
[----:B----4-:R0:W4:Y:S01]  /*4ef0*/  I2F.F64.S16 R16, R4 ;  /* 0x0000000400107312 */ /* 0x0101220000101c00 */
[----:B------:R-:W-:Y:S05]  /*4f00*/  BRA `(.L_x_3041) ;  /* 0x00000e2000007947 */ /* 0x000fea0003800000 */
.L_x_3039:
[----:B----4-:R-:W4:Y:S02]  /*4f10*/  LDG.E.U8 R4, [R4.64] ;  /* 0x0000002404047981 */ /* 0x010f24000c1e1100 */
[----:B----4-:R0:W4:Y:S01]  /*4f20*/  I2F.F64.U16 R16, R4 ;  /* 0x0000000400107312 */ /* 0x0101220000101800 */
[----:B------:R-:W-:Y:S05]  /*4f30*/  BRA `(.L_x_3041) ;  /* 0x00000df000007947 */ /* 0x000fea0003800000 */
.L_x_3038:
[----:B------:R-:W-:-:S13]  /*4f40*/  ISETP.NE.AND P0, PT, R0, 0x2, PT ;  /* 0x000000020000780c */ /* 0x000fda0003f05270 */
[----:B------:R-:W-:Y:S05]  /*4f50*/  @!P0 BRA `(.L_x_3042) ;  /* 0x000000a000008947 */ /* 0x000fea0003800000 */
[----:B------:R-:W-:-:S13]  /*4f60*/  ISETP.NE.AND P0, PT, R0, 0x3, PT ;  /* 0x000000030000780c */ /* 0x000fda0003f05270 */
[----:B------:R-:W-:Y:S05]  /*4f70*/  @!P0 BRA `(.L_x_3043) ;  /* 0x0000005000008947 */ /* 0x000fea0003800000 */
[----:B------:R-:W-:-:S13]  /*4f80*/  ISETP.NE.AND P0, PT, R0, 0x4, PT ;  /* 0x000000040000780c */ /* 0x000fda0003f05270 */
[----:B------:R-:W-:Y:S05]  /*4f90*/  @P0 BRA `(.L_x_3040) ;  /* 0x00000bf000000947 */ /* 0x000fea0003800000 */
[----:B----4-:R-:W4:Y:S02]  /*4fa0*/  LDG.E.64 R16, [R4.64] ;  /* 0x0000002404107981 */ /* 0x010f24000c1e1b00 */
[----:B----4-:R-:W0:Y:S01]  /*4fb0*/  I2F.F64.S64 R16, R16 ;  /* 0x0000001000107312 */ /* 0x010e220000301c00 */
[----:B------:R-:W-:Y:S05]  /*4fc0*/  BRA `(.L_x_3041) ;  /* 0x00000d6000007947 */ /* 0x000fea0003800000 */
.L_x_3043:
[----:B----4-:R-:W4:Y:S02]  /*4fd0*/  LDG.E R4, [R4.64] ;  /* 0x0000002404047981 */ /* 0x010f24000c1e1900 */
[----:B----4-:R0:W4:Y:S01]  /*4fe0*/  I2F.F64 R16, R4 ;  /* 0x0000000400107312 */ /* 0x0101220000201c00 */
[----:B------:R-:W-:Y:S05]  /*4ff0*/  BRA `(.L_x_3041) ;  /* 0x00000d3000007947 */ /* 0x000fea0003800000 */
.L_x_3042:
[----:B----4-:R-:W4:Y:S02]  /*5000*/  LDG.E.U16 R4, [R4.64] ;  /* 0x0000002404047981 */ /* 0x010f24000c1e1500 */
[----:B----4-:R0:W4:Y:S01]  /*5010*/  I2F.F64.S16 R16, R4 ;  /* 0x0000000400107312 */ /* 0x0101220000101c00 */
[----:B------:R-:W-:Y:S05]  /*5020*/  BRA `(.L_x_3041) ;  /* 0x00000d0000007947 */ /* 0x000fea0003800000 */
.L_x_3037:
[----:B------:R-:W-:-:S13]  /*5030*/  ISETP.GT.AND P0, PT, R0, 0x6, PT ;  /* 0x000000060000780c */ /* 0x000fda0003f04270 */
[----:B------:R-:W-:Y:S05]  /*5040*/  @P0 BRA `(.L_x_3044) ;  /* 0x000000d000000947 */ /* 0x000fea0003800000 */
[----:B------:R-:W-:-:S13]  /*5050*/  ISETP.NE.AND P0, PT, R0, 0x5, PT ;  /* 0x000000050000780c */ /* 0x000fda0003f05270 */
[----:B------:R-:W-:Y:S05]  /*5060*/  @!P0 BRA `(.L_x_3045) ;  /* 0x0000006000008947 */ /* 0x000fea0003800000 */
[----:B------:R-:W-:-:S13]  /*5070*/  ISETP.NE.AND P0, PT, R0, 0x6, PT ;  /* 0x000000060000780c */ /* 0x000fda0003f05270 */
[----:B------:R-:W-:Y:S05]  /*5080*/  @P0 BRA `(.L_x_3040) ;  /* 0x00000b0000000947 */ /* 0x000fea0003800000 */
[----:B----4-:R-:W4:Y:S02]  /*5090*/  LDG.E R16, [R4.64] ;  /* 0x0000002404107981 */ /* 0x010f24000c1e1900 */
[----:B----4-:R-:W-:-:S06]  /*50a0*/  FMUL.FTZ R16, R16, 1 ;  /* 0x3f80000010107820 */ /* 0x010fcc0000410000 */
[----:B------:R-:W0:Y:S01]  /*50b0*/  F2F.F64.F32 R16, R16 ;  /* 0x0000001000107310 */ /* 0x000e220000201800 */
[----:B------:R-:W-:Y:S05]  /*50c0*/  BRA `(.L_x_3041) ;  /* 0x00000c6000007947 */ /* 0x000fea0003800000 */
.L_x_3045:
[----:B----4-:R-:W4:Y:S02]  /*50d0*/  LDG.E.U16 R0, [R4.64] ;  /* 0x0000002404007981 */ /* 0x010f24000c1e1500 */
[----:B----4-:R-:W-:-:S05]  /*50e0*/  HADD2.F32 R0, -RZ, R0.H0_H0 ;  /* 0x20000000ff007230 */ /* 0x010fca0000004100 */
[----:B------:R-:W-:-:S04]  /*50f0*/  FMUL.FTZ R0, R0, 1 ;  /* 0x3f80000000007820 */ /* 0x000fc80000410000 */
[----:B------:R0:W4:Y:S01]  /*5100*/  F2F.F64.F32 R16, R0 ;  /* 0x0000000000107310 */ /* 0x0001220000201800 */
[----:B------:R-:W-:Y:S05]  /*5110*/  BRA `(.L_x_3041) ;  /* 0x00000c1000007947 */ /* 0x000fea0003800000 */
.L_x_3044:
[----:B------:R-:W-:-:S13]  /*5120*/  ISETP.NE.AND P0, PT, R0, 0x7, PT ;  /* 0x000000070000780c */ /* 0x000fda0003f05270 */
[----:B------:R-:W-:Y:S05]  /*5130*/  @!P0 BRA `(.L_x_3046) ;  /* 0x000000d000008947 */ /* 0x000fea0003800000 */
        /* <DEDUP_REMOVED lines=8> */
.L_x_3047:
[----:B----4-:R-:W4:Y:S02]  /*51c0*/  LDG.E.U16 R4, [R4.64] ;  /* 0x0000002404047981 */ /* 0x010f24000c1e1500 */
[----:B----4-:R-:W-:-:S05]  /*51d0*/  HADD2.F32 R0, -RZ, R4.H0_H0 ;  /* 0x20000004ff007230 */ /* 0x010fca0000004100 */
[----:B------:R-:W-:-:S04]  /*51e0*/  FMUL.FTZ R0, R0, 1 ;  /* 0x3f80000000007820 */ /* 0x000fc80000410000 */
[----:B------:R0:W4:Y:S01]  /*51f0*/  F2F.F64.F32 R16, R0 ;  /* 0x0000000000107310 */ /* 0x0001220000201800 */
[----:B------:R-:W-:Y:S05]  /*5200*/  BRA `(.L_x_3041) ;  /* 0x00000b2000007947 */ /* 0x000fea0003800000 */
.L_x_3046:
[----:B------:R0:W5:Y:S01]  /*5210*/  LDG.E.64 R16, [R4.64] ;  /* 0x0000002404107981 */ /* 0x000162000c1e1b00 */
[----:B------:R-:W-:Y:S05]  /*5220*/  BRA `(.L_x_3041) ;  /* 0x00000b0000007947 */ /* 0x000fea0003800000 */
.L_x_3036:
        /* <DEDUP_REMOVED lines=8> */
[----:B----4-:R-:W4:Y:S01]  /*52b0*/  LDG.E.U8 R4, [R4.64] ;  /* 0x0000002404047981 */ /* 0x010f22000c1e1100 */
[----:B------:R-:W-:Y:S01]  /*52c0*/  IMAD.MOV.U32 R16, RZ, RZ, RZ ;  /* 0x000000ffff107224 */ /* 0x000fe200078e00ff */
[----:B----4-:R-:W-:-:S04]  /*52d0*/  ISETP.NE.AND P0, PT, R4, RZ, PT ;  /* 0x000000ff0400720c */ /* 0x010fc80003f05270 */
[----:B------:R-:W-:Y:S01]  /*52e0*/  FSEL R17, RZ, 1.875, !P0 ;  /* 0x3ff00000ff117808 */ /* 0x000fe20004000000 */
[----:B------:R-:W-:Y:S05]  /*52f0*/  BRA `(.L_x_3041) ;  /* 0x00000a3000007947 */ /* 0x000fea0003800000 */
.L_x_3050:
[----:B------:R0:W5:Y:S01]  /*5300*/  LDG.E.64 R16, [R4.64] ;  /* 0x0000002404107981 */ /* 0x000162000c1e1b00 */
[----:B------:R-:W-:Y:S05]  /*5310*/  BRA `(.L_x_3041) ;  /* 0x00000a1000007947 */ /* 0x000fea0003800000 */
.L_x_3049:
        /* <DEDUP_REMOVED lines=28> */
.L_x_3052:
        /* <DEDUP_REMOVED lines=15> */
.L_x_3051:
[----:B----4-:R-:W4:Y:S02]  /*55d0*/  LDG.E.U16 R0, [R4.64] ;  /* 0x0000002404007981 */ /* 0x010f24000c1e1500 */
[----:B----4-:R-:W-:-:S05]  /*55e0*/  PRMT R0, RZ, 0x5410, R0 ;  /* 0x00005410ff007816 */ /* 0x010fca0000000000 */
[----:B------:R-:W-:-:S04]  /*55f0*/  FMUL.FTZ R0, R0, 1 ;  /* 0x3f80000000007820 */ /* 0x000fc80000410000 */
[----:B------:R0:W4:Y:S01]  /*5600*/  F2F.F64.F32 R16, R0 ;  /* 0x0000000000107310 */ /* 0x0001220000201800 */
[----:B------:R-:W-:Y:S05]  /*5610*/  BRA `(.L_x_3041) ;  /* 0x0000071000007947 */ /* 0x000fea0003800000 */
.L_x_3048:
        /* <DEDUP_REMOVED lines=9> */
[----:B----4-:R0:W4:Y:S01]  /*56b0*/  I2F.F64.U16 R16, R4 ;  /* 0x0000000400107312 */ /* 0x0101220000101800 */
[----:B------:R-:W-:Y:S05]  /*56c0*/  BRA `(.L_x_3041) ;  /* 0x0000066000007947 */ /* 0x000fea0003800000 */
.L_x_3055:
[----:B----4-:R-:W4:Y:S01]  /*56d0*/  LDG.E.U8 R3, [R4.64] ;  /* 0x0000002404037981 */ /* 0x010f22000c1e1100 */
        /* <DEDUP_REMOVED lines=20> */
.L_x_3059:
[----:B------:R-:W-:Y:S05]  /*5820*/  BSYNC B1 ;  /* 0x0000000000017941 */ /* 0x000fea0003800000 */
.L_x_3058:
[----:B------:R-:W-:Y:S01]  /*5830*/  LEA R5, R0, 0x3b800000, 0x17 ;  /* 0x3b80000000057811 */ /* 0x000fe200078eb8ff */
[----:B------:R-:W-:-:S05]  /*5840*/  IMAD.SHL.U32 R0, R3, 0x100000, RZ ;  /* 0x0010000003007824 */ /* 0x000fca00078e00ff */
[----:B------:R-:W-:Y:S02]  /*5850*/  LOP3.LUT R0, R5, R0, R6, 0xfe, !PT ;  /* 0x0000000005007212 */ /* 0x000fe400078efe06 */
.L_x_3057:
[----:B------:R-:W-:Y:S05]  /*5860*/  BSYNC B0 ;  /* 0x0000000000007941 */ /* 0x000fea0003800000 */
.L_x_3056:
[----:B------:R-:W-:-:S04]  /*5870*/  FMUL.FTZ R0, R0, 1 ;  /* 0x3f80000000007820 */ /* 0x000fc80000410000 */
[----:B------:R0:W4:Y:S01]  /*5880*/  F2F.F64.F32 R16, R0 ;  /* 0x0000000000107310 */ /* 0x0001220000201800 */
[----:B------:R-:W-:Y:S05]  /*5890*/  BRA `(.L_x_3041) ;  /* 0x0000049000007947 */ /* 0x000fea0003800000 */
.L_x_3054:
        /* <DEDUP_REMOVED lines=21> */
.L_x_3063:
[----:B------:R-:W-:Y:S05]  /*59f0*/  BSYNC B1 ;  /* 0x0000000000017941 */ /* 0x000fea0003800000 */
.L_x_3062:
[----:B------:R-:W-:Y:S01]  /*5a00*/  LEA R5, R0, 0x37800000, 0x17 ;  /* 0x3780000000057811 */ /* 0x000fe200078eb8ff */
[----:B------:R-:W-:-:S05]  /*5a10*/  IMAD.SHL.U32 R0, R3, 0x200000, RZ ;  /* 0x0020000003007824 */ /* 0x000fca00078e00ff */
[----:B------:R-:W-:Y:S02]  /*5a20*/  LOP3.LUT R0, R5, R0, R6, 0xfe, !PT ;  /* 0x0000000005007212 */ /* 0x000fe400078efe06 */
.L_x_3061:
[----:B------:R-:W-:Y:S05]  /*5a30*/  BSYNC B0 ;  /* 0x0000000000007941 */ /* 0x000fea0003800000 */
.L_x_3060:
[----:B------:R-:W-:-:S04]  /*5a40*/  FMUL.FTZ R0, R0, 1 ;  /* 0x3f80000000007820 */ /* 0x000fc80000410000 */
[----:B------:R0:W4:Y:S01]  /*5a50*/  F2F.F64.F32 R16, R0 ;  /* 0x0000000000107310 */ /* 0x0001220000201800 */
[----:B------:R-:W-:Y:S05]  /*5a60*/  BRA `(.L_x_3041) ;  /* 0x000002c000007947 */ /* 0x000fea0003800000 */
.L_x_3053:
[----:B------:R-:W-:-:S13]  /*5a70*/  ISETP.NE.AND P0, PT, R0, 0x1c, PT ;  /* 0x0000001c0000780c */ /* 0x000fda0003f05270 */
[----:B------:R-:W-:Y:S05]  /*5a80*/  @!P0 BRA `(.L_x_3064) ;  /* 0x0000028000008947 */ /* 0x000fea0003800000 */
[----:B------:R-:W-:-:S13]  /*5a90*/  ISETP.NE.AND P0, PT, R0, 0x1d, PT ;  /* 0x0000001d0000780c */ /* 0x000fda0003f05270 */
[----:B------:R-:W-:Y:S05]  /*5aa0*/  @!P0 BRA `(.L_x_3065) ;  /* 0x0000023000008947 */ /* 0x000fea0003800000 */
[----:B------:R-:W-:-:S13]  /*5ab0*/  ISETP.NE.AND P0, PT, R0, 0x2c, PT ;  /* 0x0000002c0000780c */ /* 0x000fda0003f05270 */
[----:B------:R-:W-:Y:S05]  /*5ac0*/  @P0 BRA `(.L_x_3040) ;  /* 0x000000c000000947 */ /* 0x000fea0003800000 */
[----:B----4-:R-:W4:Y:S01]  /*5ad0*/  LDG.E.U8 R4, [R4.64] ;  /* 0x0000002404047981 */ /* 0x010f22000c1e1100 */
[----:B------:R-:W-:Y:S01]  /*5ae0*/  BSSY B0, `(.L_x_3066) ;  /* 0x0000007000007945 */ /* 0x000fe20003800000 */
[----:B------:R-:W-:Y:S01]  /*5af0*/  IMAD.MOV.U32 R0, RZ, RZ, 0x400000 ;  /* 0x00400000ff007424 */ /* 0x000fe200078e00ff */
[----:B----4-:R-:W-:-:S13]  /*5b00*/  ISETP.NE.AND P0, PT, R4, RZ, PT ;  /* 0x000000ff0400720c */ /* 0x010fda0003f05270 */
[----:B------:R-:W-:Y:S05]  /*5b10*/  @!P0 BRA `(.L_x_3067) ;  /* 0x0000003000008947 */ /* 0x000fea0003800000 */
[----:B------:R-:W-:-:S13]  /*5b20*/  ISETP.NE.AND P0, PT, R4, 0xff, PT ;  /* 0x000000ff0400780c */ /* 0x000fda0003f05270 */
[----:B------:R-:W-:Y:S02]  /*5b30*/  @!P0 IMAD.MOV.U32 R0, RZ, RZ, 0x7f800001 ;  /* 0x7f800001ff008424 */ /* 0x000fe400078e00ff */
[----:B------:R-:W-:Y:S02]  /*5b40*/  @P0 IMAD.SHL.U32 R0, R4, 0x800000, RZ ;  /* 0x0080000004000824 */ /* 0x000fe400078e00ff */
.L_x_3067:
[----:B------:R-:W-:Y:S05]  /*5b50*/  BSYNC B0 ;  /* 0x0000000000007941 */ /* 0x000fea0003800000 */
.L_x_3066:
[----:B------:R-:W-:-:S04]  /*5b60*/  FMUL.FTZ R0, R0, 1 ;  /* 0x3f80000000007820 */ /* 0x000fc80000410000 */
[----:B------:R0:W4:Y:S01]  /*5b70*/  F2F.F64.F32 R16, R0 ;  /* 0x0000000000107310 */ /* 0x0001220000201800 */
[----:B------:R-:W-:Y:S05]  /*5b80*/  BRA `(.L_x_3041) ;  /* 0x000001a000007947 */ /* 0x000fea0003800000 */
.L_x_3040:
        /* <DEDUP_REMOVED lines=18> */
[----:B012345:R-:W-:Y:S05]  /*5cb0*/  CALL.ABS.NOINC R14 ;  /* 0x000000000e007343 */ /* 0x03ffea0003c00000 */
[----:B------:R-:W-:Y:S01]  /*5cc0*/  CS2R R16, SRZ ;  /* 0x0000000000107805 */ /* 0x000fe2000001ff00 */
[----:B------:R-:W-:Y:S05]  /*5cd0*/  BRA `(.L_x_3041) ;  /* 0x0000005000007947 */ /* 0x000fea0003800000 */
.L_x_3065:
[----:B----4-:R-:W4:Y:S02]  /*5ce0*/  LDG.E.64 R16, [R4.64] ;  /* 0x0000002404107981 */ /* 0x010f24000c1e1b00 */
[----:B----4-:R-:W0:Y:S01]  /*5cf0*/  I2F.F64.U64 R16, R16 ;  /* 0x0000001000107312 */ /* 0x010e220000301800 */
[----:B------:R-:W-:Y:S05]  /*5d00*/  BRA `(.L_x_3041) ;  /* 0x0000002000007947 */ /* 0x000fea0003800000 */
.L_x_3064:
[----:B----4-:R-:W4:Y:S02]  /*5d10*/  LDG.E R4, [R4.64] ;  /* 0x0000002404047981 */ /* 0x010f24000c1e1900 */
[----:B----4-:R0:W4:Y:S02]  /*5d20*/  I2F.F64.U32 R16, R4 ;  /* 0x0000000400107312 */ /* 0x0101240000201800 */
.L_x_3041:
[----:B------:R-:W-:-:S03]  /*5d30*/  IADD3 R33, R33, 0x80, RZ ;  /* 0x0000008021217810 */ /* 0x000fc60007ffe0ff */
.L_x_3003:
[----:B------:R-:W-:Y:S05]  /*5d40*/  BSYNC B6 ;  /* 0x0000000000067941 */ /* 0x000fea0003800000 */
.L_x_3002:
        /* <DEDUP_REMOVED lines=22> */
.L_x_3073:
[----:B----4-:R-:W4:Y:S02]  /*5eb0*/  LDG.E.U8 R4, [R4.64] ;  /* 0x0000002404047981 */ /* 0x010f24000c1e1100 */
[----:B----4-:R0:W4:Y:S01]  /*5ec0*/  I2F.F64.U16 R18, R4 ;  /* 0x0000000400127312 */ /* 0x0101220000101800 */
[----:B------:R-:W-:Y:S05]  /*5ed0*/  BRA `(.L_x_3075) ;  /* 0x00000df000007947 */ /* 0x000fea0003800000 */
.L_x_3072:
        /* <DEDUP_REMOVED lines=9> */
.L_x_3077:
[----:B----4-:R-:W4:Y:S02]  /*5f70*/  LDG.E R4, [R4.64] ;  /* 0x0000002404047981 */ /* 0x010f24000c1e1900 */
[----:B----4-:R0:W4:Y:S01]  /*5f80*/  I2F.F64 R18, R4 ;  /* 0x0000000400127312 */ /* 0x0101220000201c00 */
[----:B------:R-:W-:Y:S05]  /*5f90*/  BRA `(.L_x_3075) ;  /* 0x00000d3000007947 */ /* 0x000fea0003800000 */
.L_x_3076:
[----:B----4-:R-:W4:Y:S02]  /*5fa0*/  LDG.E.U16 R4, [R4.64] ;  /* 0x0000002404047981 */ /* 0x010f24000c1e1500 */
[----:B----4-:R0:W4:Y:S01]  /*5fb0*/  I2F.F64.S16 R18, R4 ;  /* 0x0000000400127312 */ /* 0x0101220000101c00 */
[----:B------:R-:W-:Y:S05]  /*5fc0*/  BRA `(.L_x_3075) ;  /* 0x00000d0000007947 */ /* 0x000fea0003800000 */
.L_x_3071:
        /* <DEDUP_REMOVED lines=10> */
.L_x_3079:
[----:B----4-:R-:W4:Y:S02]  /*6070*/  LDG.E.U16 R0, [R4.64] ;  /* 0x0000002404007981 */ /* 0x010f24000c1e1500 */
[----:B----4-:R-:W-:-:S05]  /*6080*/  HADD2.F32 R0, -RZ, R0.H0_H0 ;  /* 0x20000000ff007230 */ /* 0x010fca0000004100 */
[----:B------:R-:W-:-:S04]  /*6090*/  FMUL.FTZ R0, R0, 1 ;  /* 0x3f80000000007820 */ /* 0x000fc80000410000 */
[----:B------:R0:W4:Y:S01]  /*60a0*/  F2F.F64.F32 R18, R0 ;  /* 0x0000000000127310 */ /* 0x0001220000201800 */
[----:B------:R-:W-:Y:S05]  /*60b0*/  BRA `(.L_x_3075) ;  /* 0x00000c1000007947 */ /* 0x000fea0003800000 */
.L_x_3078:
        /* <DEDUP_REMOVED lines=10> */
.L_x_3081:
[----:B----4-:R-:W4:Y:S02]  /*6160*/  LDG.E.U16 R4, [R4.64] ;  /* 0x0000002404047981 */ /* 0x010f24000c1e1500 */
[----:B----4-:R-:W-:-:S05]  /*6170*/  HADD2.F32 R0, -RZ, R4.H0_H0 ;  /* 0x20000004ff007230 */ /* 0x010fca0000004100 */
[----:B------:R-:W-:-:S04]  /*6180*/  FMUL.FTZ R0, R0, 1 ;  /* 0x3f80000000007820 */ /* 0x000fc80000410000 */
[----:B------:R0:W4:Y:S01]  /*6190*/  F2F.F64.F32 R18, R0 ;  /* 0x0000000000127310 */ /* 0x0001220000201800 */
[----:B------:R-:W-:Y:S05]  /*61a0*/  BRA `(.L_x_3075) ;  /* 0x00000b2000007947 */ /* 0x000fea0003800000 */
.L_x_3080:
[----:B------:R0:W5:Y:S01]  /*61b0*/  LDG.E.64 R18, [R4.64] ;  /* 0x0000002404127981 */ /* 0x000162000c1e1b00 */
[----:B------:R-:W-:Y:S05]  /*61c0*/  BRA `(.L_x_3075) ;  /* 0x00000b0000007947 */ /* 0x000fea0003800000 */
.L_x_3070:
        /* <DEDUP_REMOVED lines=13> */
.L_x_3084:
[----:B------:R0:W5:Y:S01]  /*62a0*/  LDG.E.64 R18, [R4.64] ;  /* 0x0000002404127981 */ /* 0x000162000c1e1b00 */
[----:B------:R-:W-:Y:S05]  /*62b0*/  BRA `(.L_x_3075) ;  /* 0x00000a1000007947 */ /* 0x000fea0003800000 */
.L_x_3083:
        /* <DEDUP_REMOVED lines=28> */
.L_x_3086:
        /* <DEDUP_REMOVED lines=15> */
.L_x_3085:
[----:B----4-:R-:W4:Y:S02]  /*6570*/  LDG.E.U16 R0, [R4.64] ;  /* 0x0000002404007981 */ /* 0x010f24000c1e1500 */
[----:B----4-:R-:W-:-:S05]  /*6580*/  PRMT R0, RZ, 0x5410, R0 ;  /* 0x00005410ff007816 */ /* 0x010fca0000000000 */
[----:B------:R-:W-:-:S04]  /*6590*/  FMUL.FTZ R0, R0, 1 ;  /* 0x3f80000000007820 */ /* 0x000fc80000410000 */
[----:B------:R0:W4:Y:S01]  /*65a0*/  F2F.F64.F32 R18, R0 ;  /* 0x0000000000127310 */ /* 0x0001220000201800 */
[----:B------:R-:W-:Y:S05]  /*65b0*/  BRA `(.L_x_3075) ;  /* 0x0000071000007947 */ /* 0x000fea0003800000 */
.L_x_3082:
        /* <DEDUP_REMOVED lines=11> */
.L_x_3089:
        /* <DEDUP_REMOVED lines=21> */
.L_x_3093:
[----:B------:R-:W-:Y:S05]  /*67c0*/  BSYNC B1 ;  /* 0x0000000000017941 */ /* 0x000fea0003800000 */
.L_x_3092:
[----:B------:R-:W-:Y:S01]  /*67d0*/  LEA R5, R0, 0x3b800000, 0x17 ;  /* 0x3b80000000057811 */ /* 0x000fe200078eb8ff */
[----:B------:R-:W-:-:S05]  /*67e0*/  IMAD.SHL.U32 R0, R3, 0x100000, RZ ;  /* 0x0010000003007824 */ /* 0x000fca00078e00ff */
[----:B------:R-:W-:Y:S02]  /*67f0*/  LOP3.LUT R0, R5, R0, R6, 0xfe, !PT ;  /* 0x0000000005007212 */ /* 0x000fe400078efe06 */
.L_x_3091:
[----:B------:R-:W-:Y:S05]  /*6800*/  BSYNC B0 ;  /* 0x0000000000007941 */ /* 0x000fea0003800000 */
.L_x_3090:
[----:B------:R-:W-:-:S04]  /*6810*/  FMUL.FTZ R0, R0, 1 ;  /* 0x3f80000000007820 */ /* 0x000fc80000410000 */
[----:B------:R0:W4:Y:S01]  /*6820*/  F2F.F64.F32 R18, R0 ;  /* 0x0000000000127310 */ /* 0x0001220000201800 */
[----:B------:R-:W-:Y:S05]  /*6830*/  BRA `(.L_x_3075) ;  /* 0x0000049000007947 */ /* 0x000fea0003800000 */
.L_x_3088:
        /* <DEDUP_REMOVED lines=21> */
.L_x_3097:
[----:B------:R-:W-:Y:S05]  /*6990*/  BSYNC B1 ;  /* 0x0000000000017941 */ /* 0x000fea0003800000 */
.L_x_3096:
[----:B------:R-:W-:Y:S01]  /*69a0*/  LEA R5, R0, 0x37800000, 0x17 ;  /* 0x3780000000057811 */ /* 0x000fe200078eb8ff */
[----:B------:R-:W-:-:S05]  /*69b0*/  IMAD.SHL.U32 R0, R3, 0x200000, RZ ;  /* 0x0020000003007824 */ /* 0x000fca00078e00ff */
[----:B------:R-:W-:Y:S02]  /*69c0*/  LOP3.LUT R0, R5, R0, R6, 0xfe, !PT ;  /* 0x0000000005007212 */ /* 0x000fe400078efe06 */
.L_x_3095:
[----:B------:R-:W-:Y:S05]  /*69d0*/  BSYNC B0 ;  /* 0x0000000000007941 */ /* 0x000fea0003800000 */
.L_x_3094:
[----:B------:R-:W-:-:S04]  /*69e0*/  FMUL.FTZ R0, R0, 1 ;  /* 0x3f80000000007820 */ /* 0x000fc80000410000 */
[----:B------:R0:W4:Y:S01]  /*69f0*/  F2F.F64.F32 R18, R0 ;  /* 0x0000000000127310 */ /* 0x0001220000201800 */
[----:B------:R-:W-:Y:S05]  /*6a00*/  BRA `(.L_x_3075) ;  /* 0x000002c000007947 */ /* 0x000fea0003800000 */
.L_x_3087:
        /* <DEDUP_REMOVED lines=14> */
.L_x_3101:
[----:B------:R-:W-:Y:S05]  /*6af0*/  BSYNC B0 ;  /* 0x0000000000007941 */ /* 0x000fea0003800000 */
.L_x_3100:
[----:B------:R-:W-:-:S04]  /*6b00*/  FMUL.FTZ R0, R0, 1 ;  /* 0x3f80000000007820 */ /* 0x000fc80000410000 */
[----:B------:R0:W4:Y:S01]  /*6b10*/  F2F.F64.F32 R18, R0 ;  /* 0x0000000000127310 */ /* 0x0001220000201800 */
[----:B------:R-:W-:Y:S05]  /*6b20*/  BRA `(.L_x_3075) ;  /* 0x000001a000007947 */ /* 0x000fea0003800000 */
.L_x_3074:
        /* <DEDUP_REMOVED lines=21> */
.L_x_3099:
[----:B----4-:R-:W4:Y:S02]  /*6c80*/  LDG.E.64 R18, [R4.64] ;  /* 0x0000002404127981 */ /* 0x010f24000c1e1b00 */
[----:B----4-:R-:W0:Y:S01]  /*6c90*/  I2F.F64.U64 R18, R18 ;  /* 0x0000001200127312 */ /* 0x010e220000301800 */
[----:B------:R-:W-:Y:S05]  /*6ca0*/  BRA `(.L_x_3075) ;  /* 0x0000002000007947 */ /* 0x000fea0003800000 */
.L_x_3098:
[----:B----4-:R-:W4:Y:S02]  /*6cb0*/  LDG.E R4, [R4.64] ;  /* 0x0000002404047981 */ /* 0x010f24000c1e1900 */
[----:B----4-:R0:W4:Y:S02]  /*6cc0*/  I2F.F64.U32 R18, R4 ;  /* 0x0000000400127312 */ /* 0x0101240000201800 */
.L_x_3075:
        /* <DEDUP_REMOVED lines=17> */
.L_x_3105:
[----:B----4-:R-:W4:Y:S02]  /*6de0*/  LDG.E.U8 R4, [R4.64] ;  /* 0x0000002404047981 */ /* 0x010f24000c1e1100 */
[----:B----4-:R0:W4:Y:S01]  /*6df0*/  I2F.F64.U16 R24, R4 ;  /* 0x0000000400187312 */ /* 0x0101220000101800 */
[----:B------:R-:W-:Y:S05]  /*6e00*/  BRA `(.L_x_3069) ;  /* 0x00000de000007947 */ /* 0x000fea0003800000 */
.L_x_3104:
        /* <DEDUP_REMOVED lines=9> */
.L_x_3108:
[----:B----4-:R-:W4:Y:S02]  /*6ea0*/  LDG.E R4, [R4.64] ;  /* 0x0000002404047981 */ /* 0x010f24000c1e1900 */
[----:B----4-:R0:W4:Y:S01]  /*6eb0*/  I2F.F64 R24, R4 ;  /* 0x0000000400187312 */ /* 0x0101220000201c00 */
[----:B------:R-:W-:Y:S05]  /*6ec0*/  BRA `(.L_x_3069) ;  /* 0x00000d2000007947 */ /* 0x000fea0003800000 */
.L_x_3107:
[----:B----4-:R-:W4:Y:S02]  /*6ed0*/  LDG.E.U16 R4, [R4.64] ;  /* 0x0000002404047981 */ /* 0x010f24000c1e1500 */
[----:B----4-:R0:W4:Y:S01]  /*6ee0*/  I2F.F64.S16 R24, R4 ;  /* 0x0000000400187312 */ /* 0x0101220000101c00 */
[----:B------:R-:W-:Y:S05]  /*6ef0*/  BRA `(.L_x_3069) ;  /* 0x00000cf000007947 */ /* 0x000fea0003800000 */
.L_x_3103:
        /* <DEDUP_REMOVED lines=10> */
.L_x_3110:
[----:B----4-:R-:W4:Y:S02]  /*6fa0*/  LDG.E.U16 R0, [R4.64] ;  /* 0x0000002404007981 */ /* 0x010f24000c1e1500 */
[----:B----4-:R-:W-:-:S05]  /*6fb0*/  HADD2.F32 R0, -RZ, R0.H0_H0 ;  /* 0x20000000ff007230 */ /* 0x010fca0000004100 */
[----:B------:R-:W-:-:S04]  /*6fc0*/  FMUL.FTZ R0, R0, 1 ;  /* 0x3f80000000007820 */ /* 0x000fc80000410000 */
[----:B------:R0:W4:Y:S01]  /*6fd0*/  F2F.F64.F32 R24, R0 ;  /* 0x0000000000187310 */ /* 0x0001220000201800 */
[----:B------:R-:W-:Y:S05]  /*6fe0*/  BRA `(.L_x_3069) ;  /* 0x00000c0000007947 */ /* 0x000fea0003800000 */
.L_x_3109:
        /* <DEDUP_REMOVED lines=10> */
.L_x_3112:
[----:B----4-:R-:W4:Y:S02]  /*7090*/  LDG.E.U16 R4, [R4.64] ;  /* 0x0000002404047981 */ /* 0x010f24000c1e1500 */
[----:B----4-:R-:W-:-:S05]  /*70a0*/  HADD2.F32 R0, -RZ, R4.H0_H0 ;  /* 0x20000004ff007230 */ /* 0x010fca0000004100 */
[----:B------:R-:W-:-:S04]  /*70b0*/  FMUL.FTZ R0, R0, 1 ;  /* 0x3f80000000007820 */ /* 0x000fc80000410000 */
[----:B------:R0:W4:Y:S01]  /*70c0*/  F2F.F64.F32 R24, R0 ;  /* 0x0000000000187310 */ /* 0x0001220000201800 */
[----:B------:R-:W-:Y:S05]  /*70d0*/  BRA `(.L_x_3069) ;  /* 0x00000b1000007947 */ /* 0x000fea0003800000 */
.L_x_3111:
[----:B------:R0:W5:Y:S01]  /*70e0*/  LDG.E.64 R24, [R4.64] ;  /* 0x0000002404187981 */ /* 0x000162000c1e1b00 */
[----:B------:R-:W-:Y:S05]  /*70f0*/  BRA `(.L_x_3069) ;  /* 0x00000af000007947 */ /* 0x000fea0003800000 */
.L_x_3102:
        /* <DEDUP_REMOVED lines=13> */
.L_x_3115:
[----:B------:R0:W5:Y:S01]  /*71d0*/  LDG.E.64 R24, [R4.64] ;  /* 0x0000002404187981 */ /* 0x000162000c1e1b00 */
[----:B------:R-:W-:Y:S05]  /*71e0*/  BRA `(.L_x_3069) ;  /* 0x00000a0000007947 */ /* 0x000fea0003800000 */
.L_x_3114:
        /* <DEDUP_REMOVED lines=28> */
.L_x_3117:
        /* <DEDUP_REMOVED lines=15> */
.L_x_3116:
[----:B----4-:R-:W4:Y:S02]  /*74a0*/  LDG.E.U16 R0, [R4.64] ;  /* 0x0000002404007981 */ /* 0x010f24000c1e1500 */
[----:B----4-:R-:W-:-:S05]  /*74b0*/  PRMT R0, RZ, 0x5410, R0 ;  /* 0x00005410ff007816 */ /* 0x010fca0000000000 */
[----:B------:R-:W-:-:S04]  /*74c0*/  FMUL.FTZ R0, R0, 1 ;  /* 0x3f80000000007820 */ /* 0x000fc80000410000 */
[----:B------:R0:W4:Y:S01]  /*74d0*/  F2F.F64.F32 R24, R0 ;  /* 0x0000000000187310 */ /* 0x0001220000201800 */
[----:B------:R-:W-:Y:S05]  /*74e0*/  BRA `(.L_x_3069) ;  /* 0x0000070000007947 */ /* 0x000fea0003800000 */
.L_x_3113:
        /* <DEDUP_REMOVED lines=11> */
.L_x_3120:
        /* <DEDUP_REMOVED lines=21> */
.L_x_3124:
[----:B------:R-:W-:Y:S05]  /*76f0*/  BSYNC B1 ;  /* 0x0000000000017941 */ /* 0x000fea0003800000 */
.L_x_3123:
[----:B------:R-:W-:Y:S01]  /*7700*/  LEA R5, R0, 0x3b800000, 0x17 ;  /* 0x3b80000000057811 */ /* 0x000fe200078eb8ff */
[----:B------:R-:W-:-:S05]  /*7710*/  IMAD.SHL.U32 R0, R3, 0x100000, RZ ;  /* 0x0010000003007824 */ /* 0x000fca00078e00ff */
[----:B------:R-:W-:Y:S02]  /*7720*/  LOP3.LUT R0, R5, R0, R6, 0xfe, !PT ;  /* 0x0000000005007212 */ /* 0x000fe400078efe06 */
.L_x_3122:
[----:B------:R-:W-:Y:S05]  /*7730*/  BSYNC B0 ;  /* 0x0000000000007941 */ /* 0x000fea0003800000 */
.L_x_3121:
[----:B------:R-:W-:-:S04]  /*7740*/  FMUL.FTZ R0, R0, 1 ;  /* 0x3f80000000007820 */ /* 0x000fc80000410000 */
[----:B------:R0:W4:Y:S01]  /*7750*/  F2F.F64.F32 R24, R0 ;  /* 0x0000000000187310 */ /* 0x0001220000201800 */
[----:B------:R-:W-:Y:S05]  /*7760*/  BRA `(.L_x_3069) ;  /* 0x0000048000007947 */ /* 0x000fea0003800000 */
.L_x_3119:
        /* <DEDUP_REMOVED lines=21> */
.L_x_3128:
[----:B------:R-:W-:Y:S05]  /*78c0*/  BSYNC B1 ;  /* 0x0000000000017941 */ /* 0x000fea0003800000 */
.L_x_3127:
[----:B------:R-:W-:Y:S01]  /*78d0*/  LEA R5, R0, 0x37800000, 0x17 ;  /* 0x3780000000057811 */ /* 0x000fe200078eb8ff */
[----:B------:R-:W-:-:S05]  /*78e0*/  IMAD.SHL.U32 R0, R3, 0x200000, RZ ;  /* 0x0020000003007824 */ /* 0x000fca00078e00ff */
[----:B------:R-:W-:Y:S02]  /*78f0*/  LOP3.LUT R0, R5, R0, R6, 0xfe, !PT ;  /* 0x0000000005007212 */ /* 0x000fe400078efe06 */
.L_x_3126:
[----:B------:R-:W-:Y:S05]  /*7900*/  BSYNC B0 ;  /* 0x0000000000007941 */ /* 0x000fea0003800000 */
.L_x_3125:
[----:B------:R-:W-:-:S04]  /*7910*/  FMUL.FTZ R0, R0, 1 ;  /* 0x3f80000000007820 */ /* 0x000fc80000410000 */
[----:B------:R0:W4:Y:S01]  /*7920*/  F2F.F64.F32 R24, R0 ;  /* 0x0000000000187310 */ /* 0x0001220000201800 */
[----:B------:R-:W-:Y:S05]  /*7930*/  BRA `(.L_x_3069) ;  /* 0x000002b000007947 */ /* 0x000fea0003800000 */
.L_x_3118:
        /* <DEDUP_REMOVED lines=14> */
.L_x_3132:
[----:B------:R-:W-:Y:S05]  /*7a20*/  BSYNC B0 ;  /* 0x0000000000007941 */ /* 0x000fea0003800000 */
.L_x_3131:
[----:B------:R-:W-:-:S04]  /*7a30*/  FMUL.FTZ R0, R0, 1 ;  /* 0x3f80000000007820 */ /* 0x000fc80000410000 */
[----:B------:R0:W4:Y:S01]  /*7a40*/  F2F.F64.F32 R24, R0 ;  /* 0x0000000000187310 */ /* 0x0001220000201800 */
[----:B------:R-:W-:Y:S05]  /*7a50*/  BRA `(.L_x_3069) ;  /* 0x0000019000007947 */ /* 0x000fea0003800000 */
.L_x_3106:
        /* <DEDUP_REMOVED lines=19> */
[----:B------:R-:W-:Y:S05]  /*7b90*/  BRA `(.L_x_3069) ;  /* 0x0000005000007947 */ /* 0x000fea0003800000 */
.L_x_3130:
[----:B----4-:R-:W4:Y:S02]  /*7ba0*/  LDG.E.64 R24, [R4.64] ;  /* 0x0000002404187981 */ /* 0x010f24000c1e1b00 */
[----:B----4-:R-:W0:Y:S01]  /*7bb0*/  I2F.F64.U64 R24, R24 ;  /* 0x0000001800187312 */ /* 0x010e220000301800 */
[----:B------:R-:W-:Y:S05]  /*7bc0*/  BRA `(.L_x_3069) ;  /* 0x0000002000007947 */ /* 0x000fea0003800000 */
.L_x_3129:
[----:B----4-:R-:W4:Y:S02]  /*7bd0*/  LDG.E R4, [R4.64] ;  /* 0x0000002404047981 */ /* 0x010f24000c1e1900 */
[----:B----4-:R0:W4:Y:S02]  /*7be0*/  I2F.F64.U32 R24, R4 ;  /* 0x0000000400187312 */ /* 0x0101240000201800 */
.L_x_3069:
[----:B------:R-:W-:Y:S05]  /*7bf0*/  BSYNC B6 ;  /* 0x0000000000067941 */ /* 0x000fea0003800000 */
.L_x_3068:
[----:B------:R-:W4:Y:S01]  /*7c00*/  S2R R33, SR_TID.X ;  /* 0x0000000000217919 */ /* 0x000f220000002100 */
[----:B------:R-:W-:Y:S01]  /*7c10*/  IMAD.MOV.U32 R6, RZ, RZ, c[0x0][0x168] ;  /* 0x00005a00ff067624 */ /* 0x000fe200078e00ff */
[----:B------:R-:W-:Y:S01]  /*7c20*/  BSSY B6, `(.L_x_3133) ;  /* 0x000013d000067945 */ /* 0x000fe20003800000 */
[----:B0-----:R-:W-:-:S06]  /*7c30*/  IMAD.MOV.U32 R7, RZ, RZ, c[0x0][0x16c] ;  /* 0x00005b00ff077624 */ /* 0x001fcc00078e00ff */
[----:B------:R-:W-:Y:S01]  /*7c40*/  DADD R4, -R6, 1 ;  /* 0x3ff0000006047429 */ /* 0x000fe20000000100 */
[C---:B----4-:R-:W-:Y:S02]  /*7c50*/  ISETP.GE.AND P0, PT, R33.reuse, R2, PT ;  /* 0x000000022100720c */ /* 0x050fe40003f06270 */
[----:B------:R-:W-:-:S11]  /*7c60*/  IADD3 R11, R33, 0x100, RZ ;  /* 0x00000100210b7810 */ /* 0x000fd60007ffe0ff */
[----:B--2--5:R-:W0:-:S04]  /*7c70*/  @!P0 DADD R8, R30, -R34 ;  /* 0x000000001e088229 */ /* 0x024e080000000822 */
[----:B------:R-:W-:-:S04]  /*7c80*/  @!P0 DSETP.GEU.AND P2, PT, |R6|, 0.5, PT ;  /* 0x3fe000000600842a */ /* 0x000fc80003f4e200 */
[----:B0-----:R-:W-:-:S04]  /*7c90*/  @!P0 DFMA R34, R8, c[0x0][0x168], R34 ;  /* 0x00005a0008228a2b */ /* 0x001fc80000000022 */
[----:B------:R0:W2:Y:S02]  /*7ca0*/  @!P0 DFMA R8, -R4, R8, R30 ;  /* 0x000000080408822b */ /* 0x0000a4000000011e */
[----:B0-----:R-:W-:-:S04]  /*7cb0*/  IADD3 R31, R33, 0x80, RZ ;  /* 0x00000080211f7810 */ /* 0x001fc80007ffe0ff */
[----:B------:R-:W-:-:S04]  /*7cc0*/  ISETP.GE.AND P1, PT, R31, R2, PT ;  /* 0x000000021f00720c */ /* 0x000fc80003f26270 */
[----:B--2---:R-:W-:Y:S02]  /*7cd0*/  @!P0 FSEL R0, R8, R34, P2 ;  /* 0x0000002208008208 */ /* 0x004fe40001000000 */
[----:B------:R-:W-:Y:S02]  /*7ce0*/  @!P0 FSEL R3, R9, R35, P2 ;  /* 0x0000002309038208 */ /* 0x000fe40001000000 */
[----:B------:R-:W-:-:S05]  /*7cf0*/  ISETP.GE.AND P2, PT, R11, R2, PT ;  /* 0x000000020b00720c */ /* 0x000fca0003f46270 */
[----:B-1-3--:R-:W0:-:S04]  /*7d00*/  @!P1 DADD R8, R26, -R28 ;  /* 0x000000001a089229 */ /* 0x00ae08000000081c */
[----:B------:R-:W-:-:S04]  /*7d10*/  @!P1 DSETP.GEU.AND P4, PT, |R6|, 0.5, PT ;  /* 0x3fe000000600942a */ /* 0x000fc80003f8e200 */
[----:B0-----:R-:W-:-:S04]  /*7d20*/  @!P1 DFMA R28, R8, c[0x0][0x168], R28 ;  /* 0x00005a00081c9a2b */ /* 0x001fc8000000001c */
[----:B------:R0:W1:Y:S02]  /*7d30*/  @!P1 DFMA R26, -R4, R8, R26 ;  /* 0x00000008041a922b */ /* 0x000064000000011a */
[----:B0-----:R-:W-:Y:S02]  /*7d40*/  IADD3 R9, R33, 0x180, RZ ;  /* 0x0000018021097810 */ /* 0x001fe40007ffe0ff */
[----:B------:R-:W-:Y:S02]  /*7d50*/  @!P2 DSETP.GEU.AND P5, PT, |R6|, 0.5, PT ;  /* 0x3fe000000600a42a */ /* 0x000fe40003fae200 */
[----:B------:R-:W-:Y:S02]  /*7d60*/  ISETP.GE.AND P3, PT, R9, R2, PT ;  /* 0x000000020900720c */ /* 0x000fe40003f66270 */
[----:B------:R-:W0:Y:S02]  /*7d70*/  @!P2 DADD R8, R16, -R22 ;  /* 0x000000001008a229 */ /* 0x000e240000000816 */
[----:B-1----:R-:W-:-:S02]  /*7d80*/  @!P1 FSEL R28, R26, R28, P4 ;  /* 0x0000001c1a1c9208 */ /* 0x002fc40002000000 */
[----:B------:R-:W-:Y:S02]  /*7d90*/  @!P1 FSEL R29, R27, R29, P4 ;  /* 0x0000001d1b1d9208 */ /* 0x000fe40002000000 */
[----:B0-----:R-:W-:-:S04]  /*7da0*/  @!P2 DFMA R22, R8, c[0x0][0x168], R22 ;  /* 0x00005a000816aa2b */ /* 0x001fc80000000016 */
[----:B------:R-:W-:-:S04]  /*7db0*/  @!P2 DFMA R16, -R4, R8, R16 ;  /* 0x000000080410a22b */ /* 0x000fc80000000110 */
[----:B------:R-:W0:-:S04]  /*7dc0*/  @!P3 DADD R8, -R18, R24 ;  /* 0x000000001208b229 */ /* 0x000e080000000118 */
[----:B------:R-:W-:-:S04]  /*7dd0*/  @!P3 DSETP.GEU.AND P6, PT, |R6|, 0.5, PT ;  /* 0x3fe000000600b42a */ /* 0x000fc80003fce200 */
[----:B0-----:R0:W-:Y:S02]  /*7de0*/  @!P3 DFMA R4, -R4, R8, R24 ;  /* 0x000000080404b22b */ /* 0x0011e40000000118 */
[----:B0-----:R-:W-:Y:S02]  /*7df0*/  @!P2 FSEL R24, R16, R22, P5 ;  /* 0x000000161018a208 */ /* 0x001fe40002800000 */
[----:B------:R0:W1:Y:S01]  /*7e00*/  @!P3 DFMA R8, R8, c[0x0][0x168], R18 ;  /* 0x00005a000808ba2b */ /* 0x0000620000000012 */
[----:B------:R-:W-:Y:S01]  /*7e10*/  @!P2 FSEL R25, R17, R23, P5 ;  /* 0x000000171119a208 */ /* 0x000fe20002800000 */
[----:B0-----:R-:W0:Y:S08]  /*7e20*/  LDC.U8 R18, c[0x0][0x1a0] ;  /* 0x00006800ff127b82 */ /* 0x001e300000000000 */
[----:B-1----:R-:W-:Y:S01]  /*7e30*/  @!P3 FSEL R16, R4, R8, P6 ;  /* 0x000000080410b208 */ /* 0x002fe20003000000 */
[----:B------:R-:W-:Y:S01]  /*7e40*/  @!P0 IMAD.MOV.U32 R4, RZ, RZ, R0 ;  /* 0x000000ffff048224 */ /* 0x000fe200078e0000 */
[----:B------:R-:W-:Y:S01]  /*7e50*/  @!P3 FSEL R17, R5, R9, P6 ;  /* 0x000000090511b208 */ /* 0x000fe20003000000 */
[----:B------:R-:W-:Y:S01]  /*7e60*/  @!P0 IMAD.MOV.U32 R5, RZ, RZ, R3 ;  /* 0x000000ffff058224 */ /* 0x000fe200078e0003 */
        /* <DEDUP_REMOVED lines=16> */
[----:B------:R-:W0:Y:S01]  /*7f70*/  F2I.F64.TRUNC R5, R4 ;  /* 0x0000000400057311 */ /* 0x000e22000030d100 */
[----:B------:R-:W-:Y:S01]  /*7f80*/  IMAD.MOV.U32 R33, RZ, RZ, R31 ;  /* 0x000000ffff217224 */ /* 0x000fe200078e001f */
[----:B0-----:R0:W-:Y:S01]  /*7f90*/  STG.E.U8 [R8.64], R5 ;  /* 0x0000000508007986 */ /* 0x0011e2000c101124 */
[----:B------:R-:W-:Y:S05]  /*7fa0*/  BRA `(.L_x_3134) ;  /* 0x0000104000007947 */ /* 0x000fea0003800000 */
.L_x_3138:
[----:B------:R-:W0:Y:S01]  /*7fb0*/  F2I.S64.F64.TRUNC R4, R4 ;  /* 0x0000000400047311 */ /* 0x000e22000030d900 */
[----:B------:R-:W-:Y:S02]  /*7fc0*/  IMAD.MOV.U32 R33, RZ, RZ, R31 ;  /* 0x000000ffff217224 */ /* 0x000fe400078e001f */
[----:B0-----:R-:W-:-:S05]  /*7fd0*/  IMAD.MOV.U32 R3, RZ, RZ, R4 ;  /* 0x000000ffff037224 */ /* 0x001fca00078e0004 */
[----:B------:R0:W-:Y:S01]  /*7fe0*/  STG.E.U8 [R8.64], R3 ;  /* 0x0000000308007986 */ /* 0x0001e2000c101124 */
[----:B------:R-:W-:Y:S05]  /*7ff0*/  BRA `(.L_x_3134) ;  /* 0x00000ff000007947 */ /* 0x000fea0003800000 */
.L_x_3137:
[----:B------:R-:W-:-:S13]  /*8000*/  ISETP.NE.AND P0, PT, R0, 0x2, PT ;  /* 0x000000020000780c */ /* 0x000fda0003f05270 */
[----:B------:R-:W-:Y:S05]  /*8010*/  @!P0 BRA `(.L_x_3140) ;  /* 0x000000c000008947 */ /* 0x000fea0003800000 */
[----:B------:R-:W-:-:S13]  /*8020*/  ISETP.NE.AND P0, PT, R0, 0x3, PT ;  /* 0x000000030000780c */ /* 0x000fda0003f05270 */
[----:B------:R-:W-:Y:S05]  /*8030*/  @!P0 BRA `(.L_x_3141) ;  /* 0x0000006000008947 */ /* 0x000fea0003800000 */
[----:B------:R-:W-:-:S13]  /*8040*/  ISETP.NE.AND P0, PT, R0, 0x4, PT ;  /* 0x000000040000780c */ /* 0x000fda0003f05270 */
[----:B------:R-:W-:Y:S05]  /*8050*/  @P0 BRA `(.L_x_3139) ;  /* 0x00000dd000000947 */ /* 0x000fea0003800000 */
[----:B------:R-:W0:Y:S01]  /*8060*/  F2I.S64.F64.TRUNC R4, R4 ;  /* 0x0000000400047311 */ /* 0x000e22000030d900 */
[----:B------:R-:W-:Y:S01]  /*8070*/  IMAD.MOV.U32 R33, RZ, RZ, R31 ;  /* 0x000000ffff217224 */ /* 0x000fe200078e001f */
[----:B0-----:R0:W-:Y:S01]  /*8080*/  STG.E.64 [R8.64], R4 ;  /* 0x0000000408007986 */ /* 0x0011e2000c101b24 */
[----:B------:R-:W-:Y:S05]  /*8090*/  BRA `(.L_x_3134) ;  /* 0x00000f5000007947 */ /* 0x000fea0003800000 */
.L_x_3141:
[----:B------:R-:W0:Y:S01]  /*80a0*/  F2I.F64.TRUNC R5, R4 ;  /* 0x0000000400057311 */ /* 0x000e22000030d100 */
[----:B------:R-:W-:Y:S01]  /*80b0*/  IMAD.MOV.U32 R33, RZ, RZ, R31 ;  /* 0x000000ffff217224 */ /* 0x000fe200078e001f */
[----:B0-----:R0:W-:Y:S01]  /*80c0*/  STG.E [R8.64], R5 ;  /* 0x0000000508007986 */ /* 0x0011e2000c101924 */
[----:B------:R-:W-:Y:S05]  /*80d0*/  BRA `(.L_x_3134) ;  /* 0x00000f1000007947 */ /* 0x000fea0003800000 */
.L_x_3140:
[----:B------:R-:W0:Y:S01]  /*80e0*/  F2I.F64.TRUNC R5, R4 ;  /* 0x0000000400057311 */ /* 0x000e22000030d100 */
[----:B------:R-:W-:Y:S01]  /*80f0*/  IMAD.MOV.U32 R33, RZ, RZ, R31 ;  /* 0x000000ffff217224 */ /* 0x000fe200078e001f */
[----:B0-----:R0:W-:Y:S01]  /*8100*/  STG.E.U16 [R8.64], R5 ;  /* 0x0000000508007986 */ /* 0x0011e2000c101524 */
[----:B------:R-:W-:Y:S05]  /*8110*/  BRA `(.L_x_3134) ;  /* 0x00000ed000007947 */ /* 0x000fea0003800000 */
.L_x_3136:
[----:B------:R-:W-:-:S13]  /*8120*/  ISETP.GT.AND P0, PT, R0, 0x6, PT ;  /* 0x000000060000780c */ /* 0x000fda0003f04270 */
[----:B------:R-:W-:Y:S05]  /*8130*/  @P0 BRA `(.L_x_3142) ;  /* 0x0000011000000947 */ /* 0x000fea0003800000 */
[----:B------:R-:W-:-:S13]  /*8140*/  ISETP.NE.AND P0, PT, R0, 0x5, PT ;  /* 0x000000050000780c */ /* 0x000fda0003f05270 */
[----:B------:R-:W-:Y:S05]  /*8150*/  @!P0 BRA `(.L_x_3143) ;  /* 0x0000008000008947 */ /* 0x000fea0003800000 */
[----:B------:R-:W-:-:S13]  /*8160*/  ISETP.NE.AND P0, PT, R0, 0x6, PT ;  /* 0x000000060000780c */ /* 0x000fda0003f05270 */
[----:B------:R-:W-:Y:S05]  /*8170*/  @P0 BRA `(.L_x_3139) ;  /* 0x00000cb000000947 */ /* 0x000fea0003800000 */
[----:B------:R-:W0:Y:S01]  /*8180*/  F2F.F32.F64 R3, R4 ;  /* 0x0000000400037310 */ /* 0x000e220000301000 */
[----:B------:R-:W0:Y:S01]  /*8190*/  DSETP.GEU.AND P0, PT, |R4|, c[0x2][0x0], PT ;  /* 0x008000000400762a */ /* 0x000e220003f0e200 */
[----:B------:R-:W-:-:S13]  /*81a0*/  IMAD.MOV.U32 R33, RZ, RZ, R31 ;  /* 0x000000ffff217224 */ /* 0x000fda00078e001f */
[----:B0-----:R-:W-:-:S05]  /*81b0*/  @!P0 FMUL R3, R3, 1.175494350822287508e-38 ;  /* 0x0080000003038820 */ /* 0x001fca0000400000 */
[----:B------:R0:W-:Y:S01]  /*81c0*/  STG.E [R8.64], R3 ;  /* 0x0000000308007986 */ /* 0x0001e2000c101924 */
[----:B------:R-:W-:Y:S05]  /*81d0*/  BRA `(.L_x_3134) ;  /* 0x00000e1000007947 */ /* 0x000fea0003800000 */
.L_x_3143:
[----:B------:R-:W0:Y:S01]  /*81e0*/  F2F.F32.F64 R0, R4 ;  /* 0x0000000400007310 */ /* 0x000e220000301000 */
[----:B------:R-:W0:Y:S01]  /*81f0*/  DSETP.GEU.AND P0, PT, |R4|, c[0x2][0x0], PT ;  /* 0x008000000400762a */ /* 0x000e220003f0e200 */
[----:B------:R-:W-:-:S13]  /*8200*/  IMAD.MOV.U32 R33, RZ, RZ, R31 ;  /* 0x000000ffff217224 */ /* 0x000fda00078e001f */
[----:B0-----:R-:W-:-:S05]  /*8210*/  @!P0 FMUL R0, R0, 1.175494350822287508e-38 ;  /* 0x0080000000008820 */ /* 0x001fca0000400000 */
[----:B------:R-:W-:-:S05]  /*8220*/  F2FP.PACK_AB R0, RZ, R0 ;  /* 0x00000000ff00723e */ /* 0x000fca00000000ff */
[----:B------:R0:W-:Y:S01]  /*8230*/  STG.E.U16 [R8.64], R0 ;  /* 0x0000000008007986 */ /* 0x0001e2000c101524 */
[----:B------:R-:W-:Y:S05]  /*8240*/  BRA `(.L_x_3134) ;  /* 0x00000da000007947 */ /* 0x000fea0003800000 */
.L_x_3142:
        /* <DEDUP_REMOVED lines=8> */
[----:B------:R-:W-:Y:S02]  /*82d0*/  IMAD.MOV.U32 R7, RZ, RZ, RZ ;  /* 0x000000ffff077224 */ /* 0x000fe400078e00ff */
[----:B------:R-:W-:-:S11]  /*82e0*/  IMAD.MOV.U32 R33, RZ, RZ, R31 ;  /* 0x000000ffff217224 */ /* 0x000fd600078e001f */
[----:B0-----:R-:W-:-:S05]  /*82f0*/  @!P0 FMUL R6, R6, 1.175494350822287508e-38 ;  /* 0x0080000006068820 */ /* 0x001fca0000400000 */
[----:B------:R0:W-:Y:S01]  /*8300*/  STG.E.64 [R8.64], R6 ;  /* 0x0000000608007986 */ /* 0x0001e2000c101b24 */
[----:B------:R-:W-:Y:S05]  /*8310*/  BRA `(.L_x_3134) ;  /* 0x00000cd000007947 */ /* 0x000fea0003800000 */
.L_x_3145:
[----:B------:R-:W0:Y:S01]  /*8320*/  F2F.F32.F64 R0, R4 ;  /* 0x0000000400007310 */ /* 0x000e220000301000 */
[----:B------:R-:W0:Y:S01]  /*8330*/  DSETP.GEU.AND P0, PT, |R4|, c[0x2][0x0], PT ;  /* 0x008000000400762a */ /* 0x000e220003f0e200 */
[----:B------:R-:W-:-:S13]  /*8340*/  IMAD.MOV.U32 R33, RZ, RZ, R31 ;  /* 0x000000ffff217224 */ /* 0x000fda00078e001f */
[----:B0-----:R-:W-:-:S05]  /*8350*/  @!P0 FMUL R0, R0, 1.175494350822287508e-38 ;  /* 0x0080000000008820 */ /* 0x001fca0000400000 */
[----:B------:R-:W-:-:S04]  /*8360*/  F2FP.PACK_AB R3, RZ, R0 ;  /* 0x00000000ff03723e */ /* 0x000fc800000000ff */
[----:B------:R-:W-:-:S05]  /*8370*/  PRMT R3, R3, 0x5410, RZ ;  /* 0x0000541003037816 */ /* 0x000fca00000000ff */
[----:B------:R0:W-:Y:S01]  /*8380*/  STG.E [R8.64], R3 ;  /* 0x0000000308007986 */ /* 0x0001e2000c101924 */
[----:B------:R-:W-:Y:S05]  /*8390*/  BRA `(.L_x_3134) ;  /* 0x00000c5000007947 */ /* 0x000fea0003800000 */
.L_x_3144:
[----:B------:R0:W-:Y:S01]  /*83a0*/  STG.E.64 [R8.64], R4 ;  /* 0x0000000408007986 */ /* 0x0001e2000c101b24 */
[----:B------:R-:W-:Y:S01]  /*83b0*/  IMAD.MOV.U32 R33, RZ, RZ, R31 ;  /* 0x000000ffff217224 */ /* 0x000fe200078e001f */
[----:B------:R-:W-:Y:S05]  /*83c0*/  BRA `(.L_x_3134) ;  /* 0x00000c2000007947 */ /* 0x000fea0003800000 */
.L_x_3135:
        /* <DEDUP_REMOVED lines=8> */
[----:B------:R-:W0:Y:S01]  /*8450*/  DSETP.NEU.AND P0, PT, R4, RZ, PT ;  /* 0x000000ff0400722a */ /* 0x000e220003f0d000 */
[----:B------:R-:W-:-:S05]  /*8460*/  IMAD.MOV.U32 R33, RZ, RZ, R31 ;  /* 0x000000ffff217224 */ /* 0x000fca00078e001f */
[----:B0-----:R-:W-:-:S05]  /*8470*/  SEL R3, RZ, 0x1, !P0 ;  /* 0x00000001ff037807 */ /* 0x001fca0004000000 */
[----:B------:R0:W-:Y:S01]  /*8480*/  STG.E.U8 [R8.64], R3 ;  /* 0x0000000308007986 */ /* 0x0001e2000c101124 */
[----:B------:R-:W-:Y:S05]  /*8490*/  BRA `(.L_x_3134) ;  /* 0x00000b5000007947 */ /* 0x000fea0003800000 */
.L_x_3148:
[----:B------:R-:W-:Y:S01]  /*84a0*/  CS2R R6, SRZ ;  /* 0x0000000000067805 */ /* 0x000fe2000001ff00 */
[----:B------:R-:W-:-:S04]  /*84b0*/  IMAD.MOV.U32 R33, RZ, RZ, R31 ;  /* 0x000000ffff217224 */ /* 0x000fc800078e001f */
[----:B------:R0:W-:Y:S01]  /*84c0*/  STG.E.128 [R8.64], R4 ;  /* 0x0000000408007986 */ /* 0x0001e2000c101d24 */
[----:B------:R-:W-:Y:S05]  /*84d0*/  BRA `(.L_x_3134) ;  /* 0x00000b1000007947 */ /* 0x000fea0003800000 */
.L_x_3147:
        /* <DEDUP_REMOVED lines=23> */
.L_x_3152:
[----:B------:R-:W-:Y:S05]  /*8650*/  BSYNC B0 ;  /* 0x0000000000007941 */ /* 0x000fea0003800000 */
.L_x_3151:
[----:B------:R-:W-:Y:S01]  /*8660*/  LOP3.LUT R7, R0, R7, RZ, 0xfc, !PT ;  /* 0x0000000700077212 */ /* 0x000fe200078efcff */
[----:B------:R-:W-:-:S04]  /*8670*/  IMAD.MOV.U32 R33, RZ, RZ, R31 ;  /* 0x000000ffff217224 */ /* 0x000fc800078e001f */
[----:B------:R0:W-:Y:S01]  /*8680*/  STG.E.U8 [R8.64], R7 ;  /* 0x0000000708007986 */ /* 0x0001e2000c101124 */
[----:B------:R-:W-:Y:S05]  /*8690*/  BRA `(.L_x_3134) ;  /* 0x0000095000007947 */ /* 0x000fea0003800000 */
.L_x_3150:
        /* <DEDUP_REMOVED lines=15> */
.L_x_3154:
[----:B------:R-:W-:Y:S01]  /*8790*/  IMAD.MOV.U32 R0, RZ, RZ, 0x7f ;  /* 0x0000007fff007424 */ /* 0x000fe200078e00ff */
[----:B------:R-:W-:-:S04]  /*87a0*/  ISETP.GT.U32.AND P0, PT, R3, 0x7f800000, PT ;  /* 0x7f8000000300780c */ /* 0x000fc80003f04070 */
[----:B------:R-:W-:-:S04]  /*87b0*/  SEL R0, R0, 0x7c, P0 ;  /* 0x0000007c00007807 */ /* 0x000fc80000000000 */
.L_x_3155:
[----:B------:R-:W-:Y:S05]  /*87c0*/  BSYNC B0 ;  /* 0x0000000000007941 */ /* 0x000fea0003800000 */
.L_x_3153:
[----:B------:R-:W-:Y:S01]  /*87d0*/  LOP3.LUT R3, R7, 0x80000000, RZ, 0xc0, !PT ;  /* 0x8000000007037812 */ /* 0x000fe200078ec0ff */
[----:B------:R-:W-:-:S03]  /*87e0*/  IMAD.MOV.U32 R33, RZ, RZ, R31 ;  /* 0x000000ffff217224 */ /* 0x000fc600078e001f */
[----:B------:R-:W-:-:S04]  /*87f0*/  SHF.R.U32.HI R3, RZ, 0x18, R3 ;  /* 0x00000018ff037819 */ /* 0x000fc80000011603 */
[----:B------:R-:W-:-:S05]  /*8800*/  LOP3.LUT R3, R0, R3, RZ, 0xfc, !PT ;  /* 0x0000000300037212 */ /* 0x000fca00078efcff */
[----:B------:R0:W-:Y:S01]  /*8810*/  STG.E.U8 [R8.64], R3 ;  /* 0x0000000308007986 */ /* 0x0001e2000c101124 */
[----:B------:R-:W-:Y:S05]  /*8820*/  BRA `(.L_x_3134) ;  /* 0x000007c000007947 */ /* 0x000fea0003800000 */
.L_x_3149:
[----:B------:R-:W0:Y:S01]  /*8830*/  F2F.F32.F64 R0, R4 ;  /* 0x0000000400007310 */ /* 0x000e220000301000 */
[----:B------:R-:W0:Y:S01]  /*8840*/  DSETP.GEU.AND P0, PT, |R4|, c[0x2][0x0], PT ;  /* 0x008000000400762a */ /* 0x000e220003f0e200 */
[----:B------:R-:W-:-:S13]  /*8850*/  IMAD.MOV.U32 R33, RZ, RZ, R31 ;  /* 0x000000ffff217224 */ /* 0x000fda00078e001f */
[----:B0-----:R-:W-:-:S05]  /*8860*/  @!P0 FMUL R0, R0, 1.175494350822287508e-38 ;  /* 0x0080000000008820 */ /* 0x001fca0000400000 */
[----:B------:R-:W-:-:S05]  /*8870*/  F2FP.BF16.PACK_AB R0, RZ, R0 ;  /* 0x00000000ff00723e */ /* 0x000fca00000010ff */
[----:B------:R0:W-:Y:S01]  /*8880*/  STG.E.U16 [R8.64], R0 ;  /* 0x0000000008007986 */ /* 0x0001e2000c101524 */
[----:B------:R-:W-:Y:S05]  /*8890*/  BRA `(.L_x_3134) ;  /* 0x0000075000007947 */ /* 0x000fea0003800000 */
.L_x_3146:
        /* <DEDUP_REMOVED lines=8> */
[----:B------:R-:W0:Y:S01]  /*8920*/  F2I.U32.F64.TRUNC R5, R4 ;  /* 0x0000000400057311 */ /* 0x000e22000030d000 */
[----:B------:R-:W-:Y:S01]  /*8930*/  IMAD.MOV.U32 R33, RZ, RZ, R31 ;  /* 0x000000ffff217224 */ /* 0x000fe200078e001f */
[----:B0-----:R0:W-:Y:S01]  /*8940*/  STG.E.U16 [R8.64], R5 ;  /* 0x0000000508007986 */ /* 0x0011e2000c101524 */
[----:B------:R-:W-:Y:S05]  /*8950*/  BRA `(.L_x_3134) ;  /* 0x0000069000007947 */ /* 0x000fea0003800000 */
.L_x_3158:
        /* <DEDUP_REMOVED lines=19> */
.L_x_3161:
[----:B------:R-:W-:-:S04]  /*8a90*/  LOP3.LUT R0, R7, 0x80000000, RZ, 0xc0, !PT ;  /* 0x8000000007007812 */ /* 0x000fc800078ec0ff */
[----:B------:R-:W-:-:S04]  /*8aa0*/  SHF.R.U32.HI R0, RZ, 0x18, R0 ;  /* 0x00000018ff007819 */ /* 0x000fc80000011600 */
[----:B------:R-:W-:Y:S02]  /*8ab0*/  LOP3.LUT R0, R3, R0, RZ, 0xfc, !PT ;  /* 0x0000000003007212 */ /* 0x000fe400078efcff */
.L_x_3160:
[----:B------:R-:W-:Y:S05]  /*8ac0*/  BSYNC B0 ;  /* 0x0000000000007941 */ /* 0x000fea0003800000 */
.L_x_3159:
[----:B------:R0:W-:Y:S01]  /*8ad0*/  STG.E.U8 [R8.64], R0 ;  /* 0x0000000008007986 */ /* 0x0001e2000c101124 */
[----:B------:R-:W-:Y:S01]  /*8ae0*/  IMAD.MOV.U32 R33, RZ, RZ, R31 ;  /* 0x000000ffff217224 */ /* 0x000fe200078e001f */
[----:B------:R-:W-:Y:S05]  /*8af0*/  BRA `(.L_x_3134) ;  /* 0x000004f000007947 */ /* 0x000fea0003800000 */
.L_x_3157:
        /* <DEDUP_REMOVED lines=19> */
.L_x_3164:
[----:B------:R-:W-:-:S04]  /*8c30*/  LOP3.LUT R0, R7, 0x80000000, RZ, 0xc0, !PT ;  /* 0x8000000007007812 */ /* 0x000fc800078ec0ff */
[----:B------:R-:W-:-:S04]  /*8c40*/  SHF.R.U32.HI R0, RZ, 0x18, R0 ;  /* 0x00000018ff007819 */ /* 0x000fc80000011600 */
[----:B------:R-:W-:Y:S02]  /*8c50*/  LOP3.LUT R0, R3, R0, RZ, 0xfc, !PT ;  /* 0x0000000003007212 */ /* 0x000fe400078efcff */
.L_x_3163:
[----:B------:R-:W-:Y:S05]  /*8c60*/  BSYNC B0 ;  /* 0x0000000000007941 */ /* 0x000fea0003800000 */
.L_x_3162:
[----:B------:R0:W-:Y:S01]  /*8c70*/  STG.E.U8 [R8.64], R0 ;  /* 0x0000000008007986 */ /* 0x0001e2000c101124 */
[----:B------:R-:W-:Y:S01]  /*8c80*/  IMAD.MOV.U32 R33, RZ, RZ, R31 ;  /* 0x000000ffff217224 */ /* 0x000fe200078e001f */
[----:B------:R-:W-:Y:S05]  /*8c90*/  BRA `(.L_x_3134) ;  /* 0x0000035000007947 */ /* 0x000fea0003800000 */
.L_x_3156:
        /* <DEDUP_REMOVED lines=8> */
[----:B------:R-:W-:-:S13]  /*8d20*/  IMAD.MOV.U32 R33, RZ, RZ, R31 ;  /* 0x000000ffff217224 */ /* 0x000fda00078e001f */
        /* <DEDUP_REMOVED lines=16> */
.L_x_3139:
        /* <DEDUP_REMOVED lines=21> */
.L_x_3166:
[----:B------:R-:W0:Y:S01]  /*8f80*/  F2I.U64.F64.TRUNC R4, R4 ;  /* 0x0000000400047311 */ /* 0x000e22000030d800 */
[----:B------:R-:W-:Y:S01]  /*8f90*/  IMAD.MOV.U32 R33, RZ, RZ, R31 ;  /* 0x000000ffff217224 */ /* 0x000fe200078e001f */
[----:B0-----:R0:W-:Y:S01]  /*8fa0*/  STG.E.64 [R8.64], R4 ;  /* 0x0000000408007986 */ /* 0x0011e2000c101b24 */
[----:B------:R-:W-:Y:S05]  /*8fb0*/  BRA `(.L_x_3134) ;  /* 0x0000003000007947 */ /* 0x000fea0003800000 */
.L_x_3165:
[----:B------:R-:W0:Y:S01]  /*8fc0*/  F2I.U32.F64.TRUNC R5, R4 ;  /* 0x0000000400057311 */ /* 0x000e22000030d000 */
[----:B------:R-:W-:Y:S01]  /*8fd0*/  IMAD.MOV.U32 R33, RZ, RZ, R31 ;  /* 0x000000ffff217224 */ /* 0x000fe200078e001f */
[----:B0-----:R0:W-:Y:S06]  /*8fe0*/  STG.E [R8.64], R5 ;  /* 0x0000000508007986 */ /* 0x0011ec000c101924 */
.L_x_3134:
[----:B------:R-:W-:Y:S05]  /*8ff0*/  BSYNC B6 ;  /* 0x0000000000067941 */ /* 0x000fea0003800000 */
.L_x_3133:
[----:B------:R-:W-:Y:S01]  /*9000*/  ISETP.GE.AND P0, PT, R33, R2, PT ;  /* 0x000000022100720c */ /* 0x000fe20003f06270 */
[----:B------:R-:W-:-:S12]  /*9010*/  BSSY B6, `(.L_x_3167) ;  /* 0x000020a000067945 */ /* 0x000fd80003800000 */
        /* <DEDUP_REMOVED lines=20> */
.L_x_3172:
[----:B------:R-:W0:Y:S02]  /*9160*/  F2I.S64.F64.TRUNC R28, R28 ;  /* 0x0000001c001c7311 */ /* 0x000e24000030d900 */
[----:B0-----:R-:W-:-:S05]  /*9170*/  IMAD.MOV.U32 R3, RZ, RZ, R28 ;  /* 0x000000ffff037224 */ /* 0x001fca00078e001c */
[----:B------:R0:W-:Y:S01]  /*9180*/  STG.E.U8 [R4.64], R3 ;  /* 0x0000000304007986 */ /* 0x0001e2000c101124 */
[----:B------:R-:W-:Y:S05]  /*9190*/  BRA `(.L_x_3174) ;  /* 0x00000eb000007947 */ /* 0x000fea0003800000 */
.L_x_3171:
        /* <DEDUP_REMOVED lines=9> */
.L_x_3176:
[----:B------:R-:W0:Y:S02]  /*9230*/  F2I.F64.TRUNC R29, R28 ;  /* 0x0000001c001d7311 */ /* 0x000e24000030d100 */
[----:B0-----:R0:W-:Y:S01]  /*9240*/  STG.E [R4.64], R29 ;  /* 0x0000001d04007986 */ /* 0x0011e2000c101924 */
[----:B------:R-:W-:Y:S05]  /*9250*/  BRA `(.L_x_3174) ;  /* 0x00000df000007947 */ /* 0x000fea0003800000 */
.L_x_3175:
[----:B------:R-:W0:Y:S02]  /*9260*/  F2I.F64.TRUNC R29, R28 ;  /* 0x0000001c001d7311 */ /* 0x000e24000030d100 */
[----:B0-----:R0:W-:Y:S01]  /*9270*/  STG.E.U16 [R4.64], R29 ;  /* 0x0000001d04007986 */ /* 0x0011e2000c101524 */
[----:B------:R-:W-:Y:S05]  /*9280*/  BRA `(.L_x_3174) ;  /* 0x00000dc000007947 */ /* 0x000fea0003800000 */
.L_x_3170:
        /* <DEDUP_REMOVED lines=11> */
.L_x_3178:
[----:B------:R-:W0:Y:S01]  /*9340*/  F2F.F32.F64 R0, R28 ;  /* 0x0000001c00007310 */ /* 0x000e220000301000 */
[----:B------:R-:W0:-:S14]  /*9350*/  DSETP.GEU.AND P0, PT, |R28|, c[0x2][0x0], PT ;  /* 0x008000001c00762a */ /* 0x000e1c0003f0e200 */
[----:B0-----:R-:W-:-:S05]  /*9360*/  @!P0 FMUL R0, R0, 1.175494350822287508e-38 ;  /* 0x0080000000008820 */ /* 0x001fca0000400000 */
[----:B------:R-:W-:-:S05]  /*9370*/  F2FP.PACK_AB R0, RZ, R0 ;  /* 0x00000000ff00723e */ /* 0x000fca00000000ff */
[----:B------:R0:W-:Y:S01]  /*9380*/  STG.E.U16 [R4.64], R0 ;  /* 0x0000000004007986 */ /* 0x0001e2000c101524 */
[----:B------:R-:W-:Y:S05]  /*9390*/  BRA `(.L_x_3174) ;  /* 0x00000cb000007947 */ /* 0x000fea0003800000 */
.L_x_3177:
        /* <DEDUP_REMOVED lines=12> */
.L_x_3180:
[----:B------:R-:W0:Y:S01]  /*9460*/  F2F.F32.F64 R0, R28 ;  /* 0x0000001c00007310 */ /* 0x000e220000301000 */
[----:B------:R-:W0:-:S14]  /*9470*/  DSETP.GEU.AND P0, PT, |R28|, c[0x2][0x0], PT ;  /* 0x008000001c00762a */ /* 0x000e1c0003f0e200 */
[----:B0-----:R-:W-:-:S05]  /*9480*/  @!P0 FMUL R0, R0, 1.175494350822287508e-38 ;  /* 0x0080000000008820 */ /* 0x001fca0000400000 */
[----:B------:R-:W-:-:S04]  /*9490*/  F2FP.PACK_AB R3, RZ, R0 ;  /* 0x00000000ff03723e */ /* 0x000fc800000000ff */
[----:B------:R-:W-:-:S05]  /*94a0*/  PRMT R3, R3, 0x5410, RZ ;  /* 0x0000541003037816 */ /* 0x000fca00000000ff */
[----:B------:R0:W-:Y:S01]  /*94b0*/  STG.E [R4.64], R3 ;  /* 0x0000000304007986 */ /* 0x0001e2000c101924 */
[----:B------:R-:W-:Y:S05]  /*94c0*/  BRA `(.L_x_3174) ;  /* 0x00000b8000007947 */ /* 0x000fea0003800000 */
.L_x_3179:
[----:B------:R0:W-:Y:S01]  /*94d0*/  STG.E.64 [R4.64], R28 ;  /* 0x0000001c04007986 */ /* 0x0001e2000c101b24 */
[----:B------:R-:W-:Y:S05]  /*94e0*/  BRA `(.L_x_3174) ;  /* 0x00000b6000007947 */ /* 0x000fea0003800000 */
.L_x_3169:
        /* <DEDUP_REMOVED lines=12> */
.L_x_3183:
[----:B------:R-:W-:-:S05]  /*95b0*/  CS2R R30, SRZ ;  /* 0x00000000001e7805 */ /* 0x000fca000001ff00 */
[----:B------:R0:W-:Y:S01]  /*95c0*/  STG.E.128 [R4.64], R28 ;  /* 0x0000001c04007986 */ /* 0x0001e2000c101d24 */
[----:B------:R-:W-:Y:S05]  /*95d0*/  BRA `(.L_x_3174) ;  /* 0x00000a7000007947 */ /* 0x000fea0003800000 */
.L_x_3182:
        /* <DEDUP_REMOVED lines=23> */
.L_x_3187:
[----:B------:R-:W-:Y:S05]  /*9750*/  BSYNC B0 ;  /* 0x0000000000007941 */ /* 0x000fea0003800000 */
.L_x_3186:
[----:B------:R-:W-:-:S05]  /*9760*/  LOP3.LUT R7, R0, R7, RZ, 0xfc, !PT ;  /* 0x0000000700077212 */ /* 0x000fca00078efcff */
[----:B------:R0:W-:Y:S01]  /*9770*/  STG.E.U8 [R4.64], R7 ;  /* 0x0000000704007986 */ /* 0x0001e2000c101124 */
[----:B------:R-:W-:Y:S05]  /*9780*/  BRA `(.L_x_3174) ;  /* 0x000008c000007947 */ /* 0x000fea0003800000 */
.L_x_3185:
        /* <DEDUP_REMOVED lines=15> */
.L_x_3189:
[----:B------:R-:W-:Y:S01]  /*9880*/  IMAD.MOV.U32 R0, RZ, RZ, 0x7f ;  /* 0x0000007fff007424 */ /* 0x000fe200078e00ff */
[----:B------:R-:W-:-:S04]  /*9890*/  ISETP.GT.U32.AND P0, PT, R3, 0x7f800000, PT ;  /* 0x7f8000000300780c */ /* 0x000fc80003f04070 */
[----:B------:R-:W-:-:S04]  /*98a0*/  SEL R0, R0, 0x7c, P0 ;  /* 0x0000007c00007807 */ /* 0x000fc80000000000 */
.L_x_3190:
[----:B------:R-:W-:Y:S05]  /*98b0*/  BSYNC B0 ;  /* 0x0000000000007941 */ /* 0x000fea0003800000 */
.L_x_3188:
[----:B------:R-:W-:-:S04]  /*98c0*/  LOP3.LUT R3, R7, 0x80000000, RZ, 0xc0, !PT ;  /* 0x8000000007037812 */ /* 0x000fc800078ec0ff */
[----:B------:R-:W-:-:S04]  /*98d0*/  SHF.R.U32.HI R3, RZ, 0x18, R3 ;  /* 0x00000018ff037819 */ /* 0x000fc80000011603 */
[----:B------:R-:W-:-:S05]  /*98e0*/  LOP3.LUT R3, R0, R3, RZ, 0xfc, !PT ;  /* 0x0000000300037212 */ /* 0x000fca00078efcff */
[----:B------:R0:W-:Y:S01]  /*98f0*/  STG.E.U8 [R4.64], R3 ;  /* 0x0000000304007986 */ /* 0x0001e2000c101124 */
[----:B------:R-:W-:Y:S05]  /*9900*/  BRA `(.L_x_3174) ;  /* 0x0000074000007947 */ /* 0x000fea0003800000 */
.L_x_3184:
[----:B------:R-:W0:Y:S01]  /*9910*/  F2F.F32.F64 R0, R28 ;  /* 0x0000001c00007310 */ /* 0x000e220000301000 */
[----:B------:R-:W0:-:S14]  /*9920*/  DSETP.GEU.AND P0, PT, |R28|, c[0x2][0x0], PT ;  /* 0x008000001c00762a */ /* 0x000e1c0003f0e200 */
[----:B0-----:R-:W-:-:S05]  /*9930*/  @!P0 FMUL R0, R0, 1.175494350822287508e-38 ;  /* 0x0080000000008820 */ /* 0x001fca0000400000 */
[----:B------:R-:W-:-:S05]  /*9940*/  F2FP.BF16.PACK_AB R0, RZ, R0 ;  /* 0x00000000ff00723e */ /* 0x000fca00000010ff */
[----:B------:R0:W-:Y:S01]  /*9950*/  STG.E.U16 [R4.64], R0 ;  /* 0x0000000004007986 */ /* 0x0001e2000c101524 */
[----:B------:R-:W-:Y:S05]  /*9960*/  BRA `(.L_x_3174) ;  /* 0x000006e000007947 */ /* 0x000fea0003800000 */
.L_x_3181:
        /* <DEDUP_REMOVED lines=11> */
.L_x_3193:
        /* <DEDUP_REMOVED lines=19> */
.L_x_3196:
[----:B------:R-:W-:-:S04]  /*9b50*/  LOP3.LUT R0, R7, 0x80000000, RZ, 0xc0, !PT ;  /* 0x8000000007007812 */ /* 0x000fc800078ec0ff */
[----:B------:R-:W-:-:S04]  /*9b60*/  SHF.R.U32.HI R0, RZ, 0x18, R0 ;  /* 0x00000018ff007819 */ /* 0x000fc80000011600 */
[----:B------:R-:W-:Y:S02]  /*9b70*/  LOP3.LUT R0, R3, R0, RZ, 0xfc, !PT ;  /* 0x0000000003007212 */ /* 0x000fe400078efcff */
.L_x_3195:
[----:B------:R-:W-:Y:S05]  /*9b80*/  BSYNC B0 ;  /* 0x0000000000007941 */ /* 0x000fea0003800000 */
.L_x_3194:
[----:B------:R0:W-:Y:S01]  /*9b90*/  STG.E.U8 [R4.64], R0 ;  /* 0x0000000004007986 */ /* 0x0001e2000c101124 */
[----:B------:R-:W-:Y:S05]  /*9ba0*/  BRA `(.L_x_3174) ;  /* 0x000004a000007947 */ /* 0x000fea0003800000 */
.L_x_3192:
        /* <DEDUP_REMOVED lines=19> */
.L_x_3199:
[----:B------:R-:W-:-:S04]  /*9ce0*/  LOP3.LUT R0, R7, 0x80000000, RZ, 0xc0, !PT ;  /* 0x8000000007007812 */ /* 0x000fc800078ec0ff */
[----:B------:R-:W-:-:S04]  /*9cf0*/  SHF.R.U32.HI R0, RZ, 0x18, R0 ;  /* 0x00000018ff007819 */ /* 0x000fc80000011600 */
[----:B------:R-:W-:Y:S02]  /*9d00*/  LOP3.LUT R0, R3, R0, RZ, 0xfc, !PT ;  /* 0x0000000003007212 */ /* 0x000fe400078efcff */
.L_x_3198:
[----:B------:R-:W-:Y:S05]  /*9d10*/  BSYNC B0 ;  /* 0x0000000000007941 */ /* 0x000fea0003800000 */
.L_x_3197:
[----:B------:R0:W-:Y:S01]  /*9d20*/  STG.E.U8 [R4.64], R0 ;  /* 0x0000000004007986 */ /* 0x0001e2000c101124 */
[----:B------:R-:W-:Y:S05]  /*9d30*/  BRA `(.L_x_3174) ;  /* 0x0000031000007947 */ /* 0x000fea0003800000 */
.L_x_3191:
        /* <DEDUP_REMOVED lines=24> */
.L_x_3173:
        /* <DEDUP_REMOVED lines=20> */
.L_x_3201:
[----:B------:R-:W0:Y:S02]  /*a000*/  F2I.U64.F64.TRUNC R28, R28 ;  /* 0x0000001c001c7311 */ /* 0x000e24000030d800 */
[----:B0-----:R0:W-:Y:S01]  /*a010*/  STG.E.64 [R4.64], R28 ;  /* 0x0000001c04007986 */ /* 0x0011e2000c101b24 */
[----:B------:R-:W-:Y:S05]  /*a020*/  BRA `(.L_x_3174) ;  /* 0x0000002000007947 */ /* 0x000fea0003800000 */
.L_x_3200:
[----:B------:R-:W0:Y:S02]  /*a030*/  F2I.U32.F64.TRUNC R29, R28 ;  /* 0x0000001c001d7311 */ /* 0x000e24000030d000 */
[----:B0-----:R0:W-:Y:S02]  /*a040*/  STG.E [R4.64], R29 ;  /* 0x0000001d04007986 */ /* 0x0011e4000c101924 */
.L_x_3174:
        /* <DEDUP_REMOVED lines=22> */
.L_x_3205:
[----:B------:R-:W0:Y:S02]  /*a1b0*/  F2I.S64.F64.TRUNC R24, R24 ;  /* 0x0000001800187311 */ /* 0x000e24000030d900 */
[----:B0-----:R-:W-:-:S05]  /*a1c0*/  IMAD.MOV.U32 R3, RZ, RZ, R24 ;  /* 0x000000ffff037224 */ /* 0x001fca00078e0018 */
[----:B------:R0:W-:Y:S01]  /*a1d0*/  STG.E.U8 [R4.64], R3 ;  /* 0x0000000304007986 */ /* 0x0001e2000c101124 */
[----:B------:R-:W-:Y:S05]  /*a1e0*/  BRA `(.L_x_3207) ;  /* 0x00000eb000007947 */ /* 0x000fea0003800000 */
.L_x_3204:
        /* <DEDUP_REMOVED lines=9> */
.L_x_3209:
[----:B------:R-:W0:Y:S02]  /*a280*/  F2I.F64.TRUNC R25, R24 ;  /* 0x0000001800197311 */ /* 0x000e24000030d100 */
[----:B0-----:R0:W-:Y:S01]  /*a290*/  STG.E [R4.64], R25 ;  /* 0x0000001904007986 */ /* 0x0011e2000c101924 */
[----:B------:R-:W-:Y:S05]  /*a2a0*/  BRA `(.L_x_3207) ;  /* 0x00000df000007947 */ /* 0x000fea0003800000 */
.L_x_3208:
[----:B------:R-:W0:Y:S02]  /*a2b0*/  F2I.F64.TRUNC R25, R24 ;  /* 0x0000001800197311 */ /* 0x000e24000030d100 */
[----:B0-----:R0:W-:Y:S01]  /*a2c0*/  STG.E.U16 [R4.64], R25 ;  /* 0x0000001904007986 */ /* 0x0011e2000c101524 */
[----:B------:R-:W-:Y:S05]  /*a2d0*/  BRA `(.L_x_3207) ;  /* 0x00000dc000007947 */ /* 0x000fea0003800000 */
.L_x_3203:
        /* <DEDUP_REMOVED lines=11> */
.L_x_3211:
[----:B------:R-:W0:Y:S01]  /*a390*/  F2F.F32.F64 R0, R24 ;  /* 0x0000001800007310 */ /* 0x000e220000301000 */
[----:B------:R-:W0:-:S14]  /*a3a0*/  DSETP.GEU.AND P0, PT, |R24|, c[0x2][0x0], PT ;  /* 0x008000001800762a */ /* 0x000e1c0003f0e200 */
[----:B0-----:R-:W-:-:S05]  /*a3b0*/  @!P0 FMUL R0, R0, 1.175494350822287508e-38 ;  /* 0x0080000000008820 */ /* 0x001fca0000400000 */
[----:B------:R-:W-:-:S05]  /*a3c0*/  F2FP.PACK_AB R0, RZ, R0 ;  /* 0x00000000ff00723e */ /* 0x000fca00000000ff */
[----:B------:R0:W-:Y:S01]  /*a3d0*/  STG.E.U16 [R4.64], R0 ;  /* 0x0000000004007986 */ /* 0x0001e2000c101524 */
[----:B------:R-:W-:Y:S05]  /*a3e0*/  BRA `(.L_x_3207) ;  /* 0x00000cb000007947 */ /* 0x000fea0003800000 */
.L_x_3210:
        /* <DEDUP_REMOVED lines=12> */
.L_x_3213:
[----:B------:R-:W0:Y:S01]  /*a4b0*/  F2F.F32.F64 R0, R24 ;  /* 0x0000001800007310 */ /* 0x000e220000301000 */
[----:B------:R-:W0:-:S14]  /*a4c0*/  DSETP.GEU.AND P0, PT, |R24|, c[0x2][0x0], PT ;  /* 0x008000001800762a */ /* 0x000e1c0003f0e200 */
[----:B0-----:R-:W-:-:S05]  /*a4d0*/  @!P0 FMUL R0, R0, 1.175494350822287508e-38 ;  /* 0x0080000000008820 */ /* 0x001fca0000400000 */
[----:B------:R-:W-:-:S04]  /*a4e0*/  F2FP.PACK_AB R3, RZ, R0 ;  /* 0x00000000ff03723e */ /* 0x000fc800000000ff */
[----:B------:R-:W-:-:S05]  /*a4f0*/  PRMT R3, R3, 0x5410, RZ ;  /* 0x0000541003037816 */ /* 0x000fca00000000ff */
[----:B------:R0:W-:Y:S01]  /*a500*/  STG.E [R4.64], R3 ;  /* 0x0000000304007986 */ /* 0x0001e2000c101924 */
[----:B------:R-:W-:Y:S05]  /*a510*/  BRA `(.L_x_3207) ;  /* 0x00000b8000007947 */ /* 0x000fea0003800000 */
.L_x_3212:
[----:B------:R0:W-:Y:S01]  /*a520*/  STG.E.64 [R4.64], R24 ;  /* 0x0000001804007986 */ /* 0x0001e2000c101b24 */
[----:B------:R-:W-:Y:S05]  /*a530*/  BRA `(.L_x_3207) ;  /* 0x00000b6000007947 */ /* 0x000fea0003800000 */
.L_x_3202:
        /* <DEDUP_REMOVED lines=12> */
.L_x_3216:
[----:B------:R-:W-:-:S05]  /*a600*/  CS2R R26, SRZ ;  /* 0x00000000001a7805 */ /* 0x000fca000001ff00 */
[----:B------:R0:W-:Y:S01]  /*a610*/  STG.E.128 [R4.64], R24 ;  /* 0x0000001804007986 */ /* 0x0001e2000c101d24 */
[----:B------:R-:W-:Y:S05]  /*a620*/  BRA `(.L_x_3207) ;  /* 0x00000a7000007947 */ /* 0x000fea0003800000 */
.L_x_3215:
        /* <DEDUP_REMOVED lines=23> */
.L_x_3220:
[----:B------:R-:W-:Y:S05]  /*a7a0*/  BSYNC B0 ;  /* 0x0000000000007941 */ /* 0x000fea0003800000 */
.L_x_3219:
[----:B------:R-:W-:-:S05]  /*a7b0*/  LOP3.LUT R7, R0, R7, RZ, 0xfc, !PT ;  /* 0x0000000700077212 */ /* 0x000fca00078efcff */
[----:B------:R0:W-:Y:S01]  /*a7c0*/  STG.E.U8 [R4.64], R7 ;  /* 0x0000000704007986 */ /* 0x0001e2000c101124 */
[----:B------:R-:W-:Y:S05]  /*a7d0*/  BRA `(.L_x_3207) ;  /* 0x000008c000007947 */ /* 0x000fea0003800000 */
.L_x_3218:
        /* <DEDUP_REMOVED lines=15> */
.L_x_3222:
[----:B------:R-:W-:Y:S01]  /*a8d0*/  IMAD.MOV.U32 R0, RZ, RZ, 0x7f ;  /* 0x0000007fff007424 */ /* 0x000fe200078e00ff */
[----:B------:R-:W-:-:S04]  /*a8e0*/  ISETP.GT.U32.AND P0, PT, R3, 0x7f800000, PT ;  /* 0x7f8000000300780c */ /* 0x000fc80003f04070 */
[----:B------:R-:W-:-:S04]  /*a8f0*/  SEL R0, R0, 0x7c, P0 ;  /* 0x0000007c00007807 */ /* 0x000fc80000000000 */
.L_x_3223:
[----:B------:R-:W-:Y:S05]  /*a900*/  BSYNC B0 ;  /* 0x0000000000007941 */ /* 0x000fea0003800000 */
.L_x_3221:
[----:B------:R-:W-:-:S04]  /*a910*/  LOP3.LUT R3, R7, 0x80000000, RZ, 0xc0, !PT ;  /* 0x8000000007037812 */ /* 0x000fc800078ec0ff */
[----:B------:R-:W-:-:S04]  /*a920*/  SHF.R.U32.HI R3, RZ, 0x18, R3 ;  /* 0x00000018ff037819 */ /* 0x000fc80000011603 */
[----:B------:R-:W-:-:S05]  /*a930*/  LOP3.LUT R3, R0, R3, RZ, 0xfc, !PT ;  /* 0x0000000300037212 */ /* 0x000fca00078efcff */
[----:B------:R0:W-:Y:S01]  /*a940*/  STG.E.U8 [R4.64], R3 ;  /* 0x0000000304007986 */ /* 0x0001e2000c101124 */
[----:B------:R-:W-:Y:S05]  /*a950*/  BRA `(.L_x_3207) ;  /* 0x0000074000007947 */ /* 0x000fea0003800000 */
.L_x_3217:
[----:B------:R-:W0:Y:S01]  /*a960*/  F2F.F32.F64 R0, R24 ;  /* 0x0000001800007310 */ /* 0x000e220000301000 */
[----:B------:R-:W0:-:S14]  /*a970*/  DSETP.GEU.AND P0, PT, |R24|, c[0x2][0x0], PT ;  /* 0x008000001800762a */ /* 0x000e1c0003f0e200 */
[----:B0-----:R-:W-:-:S05]  /*a980*/  @!P0 FMUL R0, R0, 1.175494350822287508e-38 ;  /* 0x0080000000008820 */ /* 0x001fca0000400000 */
[----:B------:R-:W-:-:S05]  /*a990*/  F2FP.BF16.PACK_AB R0, RZ, R0 ;  /* 0x00000000ff00723e */ /* 0x000fca00000010ff */
[----:B------:R0:W-:Y:S01]  /*a9a0*/  STG.E.U16 [R4.64], R0 ;  /* 0x0000000004007986 */ /* 0x0001e2000c101524 */
[----:B------:R-:W-:Y:S05]  /*a9b0*/  BRA `(.L_x_3207) ;  /* 0x000006e000007947 */ /* 0x000fea0003800000 */
.L_x_3214:
        /* <DEDUP_REMOVED lines=11> */
.L_x_3226:
        /* <DEDUP_REMOVED lines=19> */
.L_x_3229:
[----:B------:R-:W-:-:S04]  /*aba0*/  LOP3.LUT R0, R7, 0x80000000, RZ, 0xc0, !PT ;  /* 0x8000000007007812 */ /* 0x000fc800078ec0ff */
[----:B------:R-:W-:-:S04]  /*abb0*/  SHF.R.U32.HI R0, RZ, 0x18, R0 ;  /* 0x00000018ff007819 */ /* 0x000fc80000011600 */
[----:B------:R-:W-:Y:S02]  /*abc0*/  LOP3.LUT R0, R3, R0, RZ, 0xfc, !PT ;  /* 0x0000000003007212 */ /* 0x000fe400078efcff */
.L_x_3228:
[----:B------:R-:W-:Y:S05]  /*abd0*/  BSYNC B0 ;  /* 0x0000000000007941 */ /* 0x000fea0003800000 */
.L_x_3227:
[----:B------:R0:W-:Y:S01]  /*abe0*/  STG.E.U8 [R4.64], R0 ;  /* 0x0000000004007986 */ /* 0x0001e2000c101124 */
[----:B------:R-:W-:Y:S05]  /*abf0*/  BRA `(.L_x_3207) ;  /* 0x000004a000007947 */ /* 0x000fea0003800000 */
.L_x_3225:
        /* <DEDUP_REMOVED lines=19> */
.L_x_3232:
[----:B------:R-:W-:-:S04]  /*ad30*/  LOP3.LUT R0, R7, 0x80000000, RZ, 0xc0, !PT ;  /* 0x8000000007007812 */ /* 0x000fc800078ec0ff */
[----:B------:R-:W-:-:S04]  /*ad40*/  SHF.R.U32.HI R0, RZ, 0x18, R0 ;  /* 0x00000018ff007819 */ /* 0x000fc80000011600 */
[----:B------:R-:W-:Y:S02]  /*ad50*/  LOP3.LUT R0, R3, R0, RZ, 0xfc, !PT ;  /* 0x0000000003007212 */ /* 0x000fe400078efcff */
.L_x_3231:
[----:B------:R-:W-:Y:S05]  /*ad60*/  BSYNC B0 ;  /* 0x0000000000007941 */ /* 0x000fea0003800000 */
.L_x_3230:
[----:B------:R0:W-:Y:S01]  /*ad70*/  STG.E.U8 [R4.64], R0 ;  /* 0x0000000004007986 */ /* 0x0001e2000c101124 */
[----:B------:R-:W-:Y:S05]  /*ad80*/  BRA `(.L_x_3207) ;  /* 0x0000031000007947 */ /* 0x000fea0003800000 */
.L_x_3224:
        /* <DEDUP_REMOVED lines=24> */
.L_x_3206:
        /* <DEDUP_REMOVED lines=20> */
.L_x_3234:
[----:B------:R-:W0:Y:S02]  /*b050*/  F2I.U64.F64.TRUNC R24, R24 ;  /* 0x0000001800187311 */ /* 0x000e24000030d800 */
[----:B0-----:R0:W-:Y:S01]  /*b060*/  STG.E.64 [R4.64], R24 ;  /* 0x0000001804007986 */ /* 0x0011e2000c101b24 */
[----:B------:R-:W-:Y:S05]  /*b070*/  BRA `(.L_x_3207) ;  /* 0x0000002000007947 */ /* 0x000fea0003800000 */
.L_x_3233:
[----:B------:R-:W0:Y:S02]  /*b080*/  F2I.U32.F64.TRUNC R25, R24 ;  /* 0x0000001800197311 */ /* 0x000e24000030d000 */
[----:B0-----:R0:W-:Y:S02]  /*b090*/  STG.E [R4.64], R25 ;  /* 0x0000001904007986 */ /* 0x0011e4000c101924 */
.L_x_3207:
[----:B------:R-:W-:Y:S02]  /*b0a0*/  IADD3 R33, R33, 0x80, RZ ;  /* 0x0000008021217810 */ /* 0x000fe40007ffe0ff */
.L_x_3168:
[----:B------:R-:W-:Y:S05]  /*b0b0*/  BSYNC B6 ;  /* 0x0000000000067941 */ /* 0x000fea0003800000 */
.L_x_3167:
        /* <DEDUP_REMOVED lines=20> */
.L_x_3238:
[----:B------:R-:W0:Y:S02]  /*b200*/  F2I.S64.F64.TRUNC R16, R16 ;  /* 0x0000001000107311 */ /* 0x000e24000030d900 */
[----:B0-----:R-:W-:-:S05]  /*b210*/  IMAD.MOV.U32 R5, RZ, RZ, R16 ;  /* 0x000000ffff057224 */ /* 0x001fca00078e0010 */
[----:B------:R-:W-:Y:S01]  /*b220*/  STG.E.U8 [R2.64], R5 ;  /* 0x0000000502007986 */ /* 0x000fe2000c101124 */
[----:B------:R-:W-:Y:S05]  /*b230*/  EXIT ;  /* 0x000000000000794d */ /* 0x000fea0003800000 */
.L_x_3237:
        /* <DEDUP_REMOVED lines=9> */
.L_x_3241:
[----:B------:R-:W0:Y:S02]  /*b2d0*/  F2I.F64.TRUNC R17, R16 ;  /* 0x0000001000117311 */ /* 0x000e24000030d100 */
[----:B0-----:R-:W-:Y:S01]  /*b2e0*/  STG.E [R2.64], R17 ;  /* 0x0000001102007986 */ /* 0x001fe2000c101924 */
[----:B------:R-:W-:Y:S05]  /*b2f0*/  EXIT ;  /* 0x000000000000794d */ /* 0x000fea0003800000 */
.L_x_3240:
[----:B------:R-:W0:Y:S02]  /*b300*/  F2I.F64.TRUNC R17, R16 ;  /* 0x0000001000117311 */ /* 0x000e24000030d100 */
[----:B0-----:R-:W-:Y:S01]  /*b310*/  STG.E.U16 [R2.64], R17 ;  /* 0x0000001102007986 */ /* 0x001fe2000c101524 */
[----:B------:R-:W-:Y:S05]  /*b320*/  EXIT ;  /* 0x000000000000794d */ /* 0x000fea0003800000 */
.L_x_3236:
        /* <DEDUP_REMOVED lines=11> */
.L_x_3243:
[----:B------:R-:W0:Y:S01]  /*b3e0*/  F2F.F32.F64 R0, R16 ;  /* 0x0000001000007310 */ /* 0x000e220000301000 */
[----:B------:R-:W0:-:S14]  /*b3f0*/  DSETP.GEU.AND P0, PT, |R16|, c[0x2][0x0], PT ;  /* 0x008000001000762a */ /* 0x000e1c0003f0e200 */
[----:B0-----:R-:W-:-:S05]  /*b400*/  @!P0 FMUL R0, R0, 1.175494350822287508e-38 ;  /* 0x0080000000008820 */ /* 0x001fca0000400000 */
[----:B------:R-:W-:-:S05]  /*b410*/  F2FP.PACK_AB R0, RZ, R0 ;  /* 0x00000000ff00723e */ /* 0x000fca00000000ff */
[----:B------:R-:W-:Y:S01]  /*b420*/  STG.E.U16 [R2.64], R0 ;  /* 0x0000000002007986 */ /* 0x000fe2000c101524 */
[----:B------:R-:W-:Y:S05]  /*b430*/  EXIT ;  /* 0x000000000000794d */ /* 0x000fea0003800000 */
.L_x_3242:
        /* <DEDUP_REMOVED lines=12> */
.L_x_3245:
[----:B------:R-:W0:Y:S01]  /*b500*/  F2F.F32.F64 R0, R16 ;  /* 0x0000001000007310 */ /* 0x000e220000301000 */
[----:B------:R-:W0:-:S14]  /*b510*/  DSETP.GEU.AND P0, PT, |R16|, c[0x2][0x0], PT ;  /* 0x008000001000762a */ /* 0x000e1c0003f0e200 */
[----:B0-----:R-:W-:-:S05]  /*b520*/  @!P0 FMUL R0, R0, 1.175494350822287508e-38 ;  /* 0x0080000000008820 */ /* 0x001fca0000400000 */
[----:B------:R-:W-:-:S04]  /*b530*/  F2FP.PACK_AB R5, RZ, R0 ;  /* 0x00000000ff05723e */ /* 0x000fc800000000ff */
[----:B------:R-:W-:-:S05]  /*b540*/  PRMT R5, R5, 0x5410, RZ ;  /* 0x0000541005057816 */ /* 0x000fca00000000ff */
[----:B------:R-:W-:Y:S01]  /*b550*/  STG.E [R2.64], R5 ;  /* 0x0000000502007986 */ /* 0x000fe2000c101924 */
[----:B------:R-:W-:Y:S05]  /*b560*/  EXIT ;  /* 0x000000000000794d */ /* 0x000fea0003800000 */
.L_x_3244:
[----:B------:R-:W-:Y:S01]  /*b570*/  STG.E.64 [R2.64], R16 ;  /* 0x0000001002007986 */ /* 0x000fe2000c101b24 */
[----:B------:R-:W-:Y:S05]  /*b580*/  EXIT ;  /* 0x000000000000794d */ /* 0x000fea0003800000 */
.L_x_3235:
        /* <DEDUP_REMOVED lines=12> */
.L_x_3248:
[----:B------:R-:W-:-:S05]  /*b650*/  CS2R R18, SRZ ;  /* 0x0000000000127805 */ /* 0x000fca000001ff00 */
[----:B------:R-:W-:Y:S01]  /*b660*/  STG.E.128 [R2.64], R16 ;  /* 0x0000001002007986 */ /* 0x000fe2000c101d24 */
[----:B------:R-:W-:Y:S05]  /*b670*/  EXIT ;  /* 0x000000000000794d */ /* 0x000fea0003800000 */
.L_x_3247:
        /* <DEDUP_REMOVED lines=23> */
.L_x_3252:
[----:B------:R-:W-:Y:S05]  /*b7f0*/  BSYNC B0 ;  /* 0x0000000000007941 */ /* 0x000fea0003800000 */
.L_x_3251:
[----:B------:R-:W-:-:S05]  /*b800*/  LOP3.LUT R5, R0, R5, RZ, 0xfc, !PT ;  /* 0x0000000500057212 */ /* 0x000fca00078efcff */
[----:B------:R-:W-:Y:S01]  /*b810*/  STG.E.U8 [R2.64], R5 ;  /* 0x0000000502007986 */ /* 0x000fe2000c101124 */
[----:B------:R-:W-:Y:S05]  /*b820*/  EXIT ;  /* 0x000000000000794d */ /* 0x000fea0003800000 */
.L_x_3250:
        /* <DEDUP_REMOVED lines=15> */
.L_x_3254:
[----:B------:R-:W-:Y:S01]  /*b920*/  IMAD.MOV.U32 R0, RZ, RZ, 0x7f ;  /* 0x0000007fff007424 */ /* 0x000fe200078e00ff */
[----:B------:R-:W-:-:S04]  /*b930*/  ISETP.GT.U32.AND P0, PT, R4, 0x7f800000, PT ;  /* 0x7f8000000400780c */ /* 0x000fc80003f04070 */
[----:B------:R-:W-:-:S04]  /*b940*/  SEL R0, R0, 0x7c, P0 ;  /* 0x0000007c00007807 */ /* 0x000fc80000000000 */
.L_x_3255:
[----:B------:R-:W-:Y:S05]  /*b950*/  BSYNC B0 ;  /* 0x0000000000007941 */ /* 0x000fea0003800000 */
.L_x_3253:
[----:B------:R-:W-:-:S04]  /*b960*/  LOP3.LUT R4, R5, 0x80000000, RZ, 0xc0, !PT ;  /* 0x8000000005047812 */ /* 0x000fc800078ec0ff */
[----:B------:R-:W-:-:S04]  /*b970*/  SHF.R.U32.HI R5, RZ, 0x18, R4 ;  /* 0x00000018ff057819 */ /* 0x000fc80000011604 */
[----:B------:R-:W-:-:S05]  /*b980*/  LOP3.LUT R5, R0, R5, RZ, 0xfc, !PT ;  /* 0x0000000500057212 */ /* 0x000fca00078efcff */
[----:B------:R-:W-:Y:S01]  /*b990*/  STG.E.U8 [R2.64], R5 ;  /* 0x0000000502007986 */ /* 0x000fe2000c101124 */
[----:B------:R-:W-:Y:S05]  /*b9a0*/  EXIT ;  /* 0x000000000000794d */ /* 0x000fea0003800000 */
.L_x_3249:
[----:B------:R-:W0:Y:S01]  /*b9b0*/  F2F.F32.F64 R0, R16 ;  /* 0x0000001000007310 */ /* 0x000e220000301000 */
[----:B------:R-:W0:-:S14]  /*b9c0*/  DSETP.GEU.AND P0, PT, |R16|, c[0x2][0x0], PT ;  /* 0x008000001000762a */ /* 0x000e1c0003f0e200 */
[----:B0-----:R-:W-:-:S05]  /*b9d0*/  @!P0 FMUL R0, R0, 1.175494350822287508e-38 ;  /* 0x0080000000008820 */ /* 0x001fca0000400000 */
[----:B------:R-:W-:-:S05]  /*b9e0*/  F2FP.BF16.PACK_AB R0, RZ, R0 ;  /* 0x00000000ff00723e */ /* 0x000fca00000010ff */
[----:B------:R-:W-:Y:S01]  /*b9f0*/  STG.E.U16 [R2.64], R0 ;  /* 0x0000000002007986 */ /* 0x000fe2000c101524 */
[----:B------:R-:W-:Y:S05]  /*ba00*/  EXIT ;  /* 0x000000000000794d */ /* 0x000fea0003800000 */
.L_x_3246:
        /* <DEDUP_REMOVED lines=11> */
.L_x_3258:
        /* <DEDUP_REMOVED lines=19> */
.L_x_3261:
[----:B------:R-:W-:-:S04]  /*bbf0*/  LOP3.LUT R0, R7, 0x80000000, RZ, 0xc0, !PT ;  /* 0x8000000007007812 */ /* 0x000fc800078ec0ff */
[----:B------:R-:W-:-:S04]  /*bc00*/  SHF.R.U32.HI R5, RZ, 0x18, R0 ;  /* 0x00000018ff057819 */ /* 0x000fc80000011600 */
[----:B------:R-:W-:-:S04]  /*bc10*/  LOP3.LUT R4, R4, R5, RZ, 0xfc, !PT ;  /* 0x0000000504047212 */ /* 0x000fc800078efcff */
[----:B------:R-:W-:Y:S02]  /*bc20*/  PRMT R0, R4, 0x7610, R0 ;  /* 0x0000761004007816 */ /* 0x000fe40000000000 */
.L_x_3260:
[----:B------:R-:W-:Y:S05]  /*bc30*/  BSYNC B0 ;  /* 0x0000000000007941 */ /* 0x000fea0003800000 */
.L_x_3259:
[----:B------:R-:W-:Y:S01]  /*bc40*/  STG.E.U8 [R2.64], R0 ;  /* 0x0000000002007986 */ /* 0x000fe2000c101124 */
[----:B------:R-:W-:Y:S05]  /*bc50*/  EXIT ;  /* 0x000000000000794d */ /* 0x000fea0003800000 */
.L_x_3257:
        /* <DEDUP_REMOVED lines=19> */
.L_x_3264:
[----:B------:R-:W-:-:S04]  /*bd90*/  LOP3.LUT R0, R7, 0x80000000, RZ, 0xc0, !PT ;  /* 0x8000000007007812 */ /* 0x000fc800078ec0ff */
[----:B------:R-:W-:-:S04]  /*bda0*/  SHF.R.U32.HI R5, RZ, 0x18, R0 ;  /* 0x00000018ff057819 */ /* 0x000fc80000011600 */
[----:B------:R-:W-:-:S04]  /*bdb0*/  LOP3.LUT R4, R4, R5, RZ, 0xfc, !PT ;  /* 0x0000000504047212 */ /* 0x000fc800078efcff */
[----:B------:R-:W-:Y:S02]  /*bdc0*/  PRMT R0, R4, 0x7610, R0 ;  /* 0x0000761004007816 */ /* 0x000fe40000000000 */
.L_x_3263:
[----:B------:R-:W-:Y:S05]  /*bdd0*/  BSYNC B0 ;  /* 0x0000000000007941 */ /* 0x000fea0003800000 */
.L_x_3262:
[----:B------:R-:W-:Y:S01]  /*bde0*/  STG.E.U8 [R2.64], R0 ;  /* 0x0000000002007986 */ /* 0x000fe2000c101124 */
[----:B------:R-:W-:Y:S05]  /*bdf0*/  EXIT ;  /* 0x000000000000794d */ /* 0x000fea0003800000 */
.L_x_3256:
        /* <DEDUP_REMOVED lines=24> */
.L_x_3239:
[----:B------:R-:W-:Y:S01]  /*bf80*/  MOV R0, 0x0 ;  /* 0x0000000000007802 */ /* 0x000fe20000000f00 */
[----:B------:R-:W-:Y:S02]  /*bf90*/  IMAD.MOV.U32 R4, RZ, RZ, c[0x4][0x128] ;  /* 0x01004a00ff047624 */ /* 0x000fe400078e00ff */
[----:B------:R-:W-:Y:S01]  /*bfa0*/  IMAD.MOV.U32 R5, RZ, RZ, c[0x4][0x12c] ;  /* 0x01004b00ff057624 */ /* 0x000fe200078e00ff */
[----:B------:R0:W1:Y:S01]  /*bfb0*/  LDC.64 R2, c[0x4][R0] ;  /* 0x0100000000027b82 */ /* 0x0000620000000a00 */
[----:B------:R-:W-:Y:S02]  /*bfc0*/  IMAD.MOV.U32 R6, RZ, RZ, c[0x4][0x130] ;  /* 0x01004c00ff067624 */ /* 0x000fe400078e00ff */
[----:B------:R-:W-:Y:S02]  /*bfd0*/  IMAD.MOV.U32 R7, RZ, RZ, c[0x4][0x134] ;  /* 0x01004d00ff077624 */ /* 0x000fe400078e00ff */
[----:B------:R-:W-:-:S02]  /*bfe0*/  IMAD.MOV.U32 R8, RZ, RZ, 0x65 ;  /* 0x00000065ff087424 */ /* 0x000fc400078e00ff */
[----:B------:R-:W-:Y:S02]  /*bff0*/  IMAD.MOV.U32 R10, RZ, RZ, c[0x4][0x10] ;  /* 0x01000400ff0a7624 */ /* 0x000fe400078e00ff */
[----:B------:R-:W-:Y:S02]  /*c000*/  IMAD.MOV.U32 R11, RZ, RZ, c[0x4][0x14] ;  /* 0x01000500ff0b7624 */ /* 0x000fe400078e00ff */
[----:B------:R-:W-:Y:S02]  /*c010*/  IMAD.MOV.U32 R12, RZ, RZ, 0x1 ;  /* 0x00000001ff0c7424 */ /* 0x000fe400078e00ff */
[----:B------:R-:W-:Y:S02]  /*c020*/  IMAD.MOV.U32 R13, RZ, RZ, RZ ;  /* 0x000000ffff0d7224 */ /* 0x000fe400078e00ff */
[----:B0-----:R-:W-:Y:S01]  /*c030*/  LEPC R14 ;  /* 0x00000000000e734e */ /* 0x001fe20000000000 */
[----:B------:R-:W-:Y:S02]  /*c040*/  MOV R9, 0xc0b0 ;  /* 0x0000c0b000097802 */ /* 0x000fe40000000f00 */
[----:B------:R-:W-:Y:S02]  /*c050*/  MOV R20, 0xc030 ;  /* 0x0000c03000147802 */ /* 0x000fe40000000f00 */
[----:B------:R-:W-:-:S02]  /*c060*/  MOV R21, 0x0 ;  /* 0x0000000000157802 */ /* 0x000fc40000000f00 */
[----:B------:R-:W-:Y:S02]  /*c070*/  MOV R0, 0x0 ;  /* 0x0000000000007802 */ /* 0x000fe40000000f00 */
[----:B------:R-:W-:-:S04]  /*c080*/  IADD3 R20, P0, P1, -R20, R9, R14 ;  /* 0x0000000914147210 */ /* 0x000fc8000791e10e */
[----:B------:R-:W-:-:S04]  /*c090*/  IADD3.X R21, ~R0, R21, R15, P0, P1 ;  /* 0x0000001500157210 */ /* 0x000fc800007e250f */
[----:B-1----:R-:W-:Y:S05]  /*c0a0*/  CALL.ABS.NOINC R2 ;  /* 0x0000000002007343 */ /* 0x002fea0003c00000 */
[----:B------:R-:W-:Y:S05]  /*c0b0*/  EXIT ;  /* 0x000000000000794d */ /* 0x000fea0003800000 */
.L_x_3266:
[----:B------:R-:W0:Y:S02]  /*c0c0*/  F2I.U64.F64.TRUNC R16, R16 ;  /* 0x0000001000107311 */ /* 0x000e24000030d800 */
[----:B0-----:R-:W-:Y:S01]  /*c0d0*/  STG.E.64 [R2.64], R16 ;  /* 0x0000001002007986 */ /* 0x001fe2000c101b24 */
[----:B------:R-:W-:Y:S05]  /*c0e0*/  EXIT ;  /* 0x000000000000794d */ /* 0x000fea0003800000 */
.L_x_3265:
[----:B------:R-:W0:Y:S02]  /*c0f0*/  F2I.U32.F64.TRUNC R17, R16 ;  /* 0x0000001000117311 */ /* 0x000e24000030d000 */
[----:B0-----:R-:W-:Y:S01]  /*c100*/  STG.E [R2.64], R17 ;  /* 0x0000001102007986 */ /* 0x001fe2000c101924 */
[----:B------:R-:W-:Y:S05]  /*c110*/  EXIT ;  /* 0x000000000000794d */ /* 0x000fea0003800000 */
.L_x_3267:
        /* <DEDUP_REMOVED lines=14> */
.L_x_7612:


//--------------------- .text._ZN2at6native18elementwise_kernelILi128ELi2EZNS0_22gpu_kernel_impl_nocastIZZZNS0_44_GLOBAL__N__40a83637_7_Lerp_cu_1520ed90_301318lerp_scalar_kernelERNS_18TensorIteratorBaseERKN3c106ScalarEENKUlvE0_clEvENKUlvE_clEvEUlddE_EEvS5_RKT_EUliE_EEviT1_ --------------------------
	.section	.text._ZN2at6native18elementwise_kernelILi128ELi2EZNS0_22gpu_kernel_impl_nocastIZZZNS0_44_GLOBAL__N__40a83637_7_Lerp_cu_1520ed90_301318lerp_scalar_kernelERNS_18TensorIteratorBaseERKN3c106ScalarEENKUlvE0_clEvENKUlvE_clEvEUlddE_EEvS5_RKT_EUliE_EEviT1_,"ax",@progbits
	.sectioninfo	@"SHI_REGISTERS=18"
	.align	128
        .global         _ZN2at6native18elementwise_kernelILi128ELi2EZNS0_22gpu_kernel_impl_nocastIZZZNS0_44_GLOBAL__N__40a83637_7_Lerp_cu_1520ed90_301318lerp_scalar_kernelERNS_18TensorIteratorBaseERKN3c106ScalarEENKUlvE0_clEvENKUlvE_clEvEUlddE_EEvS5_RKT_EUliE_EEviT1_
        .type           _ZN2at6native18elementwise_kernelILi128ELi2EZNS0_22gpu_kernel_impl_nocastIZZZNS0_44_GLOBAL__N__40a83637_7_Lerp_cu_1520ed90_301318lerp_scalar_kernelERNS_18TensorIteratorBaseERKN3c106ScalarEENKUlvE0_clEvENKUlvE_clEvEUlddE_EEvS5_RKT_EUliE_EEviT1_,@function
        .size           _ZN2at6native18elementwise_kernelILi128ELi2EZNS0_22gpu_kernel_impl_nocastIZZZNS0_44_GLOBAL__N__40a83637_7_Lerp_cu_1520ed90_301318lerp_scalar_kernelERNS_18TensorIteratorBaseERKN3c106ScalarEENKUlvE0_clEvENKUlvE_clEvEUlddE_EEvS5_RKT_EUliE_EEviT1_,(.L_x_7613 - _ZN2at6native18elementwise_kernelILi128ELi2EZNS0_22gpu_kernel_impl_nocastIZZZNS0_44_GLOBAL__N__40a83637_7_Lerp_cu_1520ed90_301318lerp_scalar_kernelERNS_18TensorIteratorBaseERKN3c106ScalarEENKUlvE0_clEvENKUlvE_clEvEUlddE_EEvS5_RKT_EUliE_EEviT1_)
        .other          _ZN2at6native18elementwise_kernelILi128ELi2EZNS0_22gpu_kernel_impl_nocastIZZZNS0_44_GLOBAL__N__40a83637_7_Lerp_cu_1520ed90_301318lerp_scalar_kernelERNS_18TensorIteratorBaseERKN3c106ScalarEENKUlvE0_clEvENKUlvE_clEvEUlddE_EEvS5_RKT_EUliE_EEviT1_,@"STO_CUDA_ENTRY STV_DEFAULT"
_ZN2at6native18elementwise_kernelILi128ELi2EZNS0_22gpu_kernel_impl_nocastIZZZNS0_44_GLOBAL__N__40a83637_7_Lerp_cu_1520ed90_301318lerp_scalar_kernelERNS_18TensorIteratorBaseERKN3c106ScalarEENKUlvE0_clEvENKUlvE_clEvEUlddE_EEvS5_RKT_EUliE_EEviT1_:
.text._ZN2at6native18elementwise_kernelILi128ELi2EZNS0_22gpu_kernel_impl_nocastIZZZNS0_44_GLOBAL__N__40a83637_7_Lerp_cu_1520ed90_301318lerp_scalar_kernelERNS_18TensorIteratorBaseERKN3c106ScalarEENKUlvE0_clEvENKUlvE_clEvEUlddE_EEvS5_RKT_EUliE_EEviT1_:
        /* <DEDUP_REMOVED lines=261> */
[----:B------:R-:W-:-:S05]  /*1050*/  @P0 IMAD R4, R9, c[0x0][0x3c0], R4 ;  /* 0x0000f00009040a24 */ /* 0x000fca00078e0204 */
.L_x_3270:
[----:B------:R-:W-:Y:S02]  /*1060*/  IADD3 R4, P1, R4, c[0x0][0x3d8], RZ ;  /* 0x0000f60004047a10 */ /* 0x000fe40007f3e0ff */
[----:B------:R-:W-:Y:S02]  /*1070*/  IADD3 R12, P0, R3, c[0x0][0x3d0], RZ ;  /* 0x0000f400030c7a10 */ /* 0x000fe40007f1e0ff */
[----:B------:R-:W-:Y:S02]  /*1080*/  IADD3.X R5, RZ, c[0x0][0x3dc], RZ, P1, !PT ;  /* 0x0000f700ff057a10 */ /* 0x000fe40000ffe4ff */
[----:B------:R-:W-:-:S04]  /*1090*/  IADD3.X R13, RZ, c[0x0][0x3d4], RZ, P0, !PT ;  /* 0x0000f500ff0d7a10 */ /* 0x000fc800007fe4ff */
[----:B------:R-:W2:Y:S04]  /*10a0*/  LDG.E.64 R4, [R4.64] ;  /* 0x0000000404047981 */ /* 0x000ea8000c1e1b00 */
[----:B------:R-:W2:Y:S01]  /*10b0*/  LDG.E.64 R6, [R12.64] ;  /* 0x000000040c067981 */ /* 0x000ea2000c1e1b00 */
[----:B------:R-:W-:Y:S02]  /*10c0*/  MOV R14, c[0x0][0x3e0] ;  /* 0x0000f800000e7a02 */ /* 0x000fe40000000f00 */
[----:B------:R-:W-:-:S06]  /*10d0*/  MOV R15, c[0x0][0x3e4] ;  /* 0x0000f900000f7a02 */ /* 0x000fcc0000000f00 */
[----:B------:R-:W-:-:S04]  /*10e0*/  DADD R10, -R14, 1 ;  /* 0x3ff000000e0a7429 */ /* 0x000fc80000000100 */
[----:B------:R-:W-:-:S04]  /*10f0*/  DSETP.GEU.AND P0, PT, |R14|, 0.5, PT ;  /* 0x3fe000000e00742a */ /* 0x000fc80003f0e200 */
[----:B--2---:R-:W0:-:S06]  /*1100*/  DADD R8, R4, -R6 ;  /* 0x0000000004087229 */ /* 0x004e0c0000000806 */
[----:B0-----:R-:W-:-:S04]  /*1110*/  DFMA R10, -R8, R10, R4 ;  /* 0x0000000a080a722b */ /* 0x001fc80000000104 */
[----:B------:R0:W1:Y:S02]  /*1120*/  DFMA R6, R8, c[0x0][0x3e0], R6 ;  /* 0x0000f80008067a2b */ /* 0x0000640000000006 */
[----:B0-----:R-:W-:-:S04]  /*1130*/  IADD3 R8, P1, R2, c[0x0][0x3c8], RZ ;  /* 0x0000f20002087a10 */ /* 0x001fc80007f3e0ff */
[----:B------:R-:W-:-:S04]  /*1140*/  IADD3.X R9, RZ, c[0x0][0x3cc], RZ, P1, !PT ;  /* 0x0000f300ff097a10 */ /* 0x000fc80000ffe4ff */
[----:B-1----:R-:W-:Y:S02]  /*1150*/  FSEL R2, R10, R6, P0 ;  /* 0x000000060a027208 */ /* 0x002fe40000000000 */
[----:B------:R-:W-:Y:S02]  /*1160*/  FSEL R3, R11, R7, P0 ;  /* 0x000000070b037208 */ /* 0x000fe40000000000 */
[----:B------:R-:W-:-:S03]  /*1170*/  IADD3 R11, R0, 0x80, RZ ;  /* 0x00000080000b7810 */ /* 0x000fc60007ffe0ff */
[----:B------:R0:W-:Y:S04]  /*1180*/  STG.E.64 [R8.64], R2 ;  /* 0x0000000208007986 */ /* 0x0001e8000c101b04 */
.L_x_3269:
[----:B------:R-:W-:Y:S05]  /*1190*/  BSYNC B0 ;  /* 0x0000000000007941 */ /* 0x000fea0003800000 */
.L_x_3268:
[----:B------:R-:W-:-:S13]  /*11a0*/  ISETP.GE.AND P0, PT, R11, c[0x0][0x160], PT ;  /* 0x000058000b007a0c */ /* 0x000fda0003f06270 */
[----:B------:R-:W-:Y:S05]  /*11b0*/  @P0 EXIT ;  /* 0x000000000000094d */ /* 0x000fea0003800000 */
[----:B------:R-:W-:Y:S01]  /*11c0*/  ISETP.NE.AND P0, PT, RZ, c[0x0][0x168], PT ;  /* 0x00005a00ff007a0c */ /* 0x000fe20003f05270 */
[----:B0-----:R-:W-:Y:S01]  /*11d0*/  CS2R R2, SRZ ;  /* 0x0000000000027805 */ /* 0x001fe2000001ff00 */
[----:B------:R-:W-:-:S11]  /*11e0*/  MOV R0, RZ ;  /* 0x000000ff00007202 */ /* 0x000fd60000000f00 */
[----:B------:R-:W-:Y:S05]  /*11f0*/  @!P0 BRA `(.L_x_3271) ;  /* 0x00000f9000008947 */ /* 0x000fea0003800000 */
[----:B------:R-:W-:Y:S01]  /*1200*/  HFMA2.MMA R2, -RZ, RZ, 0, 0 ;  /* 0x00000000ff027435 */ /* 0x000fe200000001ff */
[----:B------:R-:W-:Y:S02]  /*1210*/  MOV R3, R11 ;  /* 0x0000000b00037202 */ /* 0x000fe40000000f00 */
[----:B------:R-:W-:-:S04]  /*1220*/  MOV R8, c[0x0][0x168] ;  /* 0x00005a0000087a02 */ /* 0x000fc80000000f00 */
[----:B------:R-:W-:-:S03]  /*1230*/  ISETP.NE.AND P0, PT, R8, 0x1, PT ;  /* 0x000000010800780c */ /* 0x000fc60003f05270 */
[----:B------:R-:W-:-:S05]  /*1240*/  IMAD.HI.U32 R4, R11, c[0x0][0x170], R2 ;  /* 0x00005c000b047a27 */ /* 0x000fca00078e0002 */
        /* <DEDUP_REMOVED lines=243> */
[----:B------:R-:W-:-:S05]  /*2180*/  @P0 IMAD R3, R7, c[0x0][0x3c0], R3 ;  /* 0x0000f00007030a24 */ /* 0x000fca00078e0203 */
.L_x_3271:
[----:B------:R-:W-:Y:S02]  /*2190*/  IADD3 R8, P1, R3, c[0x0][0x3d8], RZ ;  /* 0x0000f60003087a10 */ /* 0x000fe40007f3e0ff */
[----:B------:R-:W-:Y:S02]  /*21a0*/  IADD3 R10, P0, R2, c[0x0][0x3d0], RZ ;  /* 0x0000f400020a7a10 */ /* 0x000fe40007f1e0ff */
[----:B------:R-:W-:Y:S02]  /*21b0*/  IADD3.X R9, RZ, c[0x0][0x3dc], RZ, P1, !PT ;  /* 0x0000f700ff097a10 */ /* 0x000fe40000ffe4ff */
[----:B------:R-:W-:-:S03]  /*21c0*/  IADD3.X R11, RZ, c[0x0][0x3d4], RZ, P0, !PT ;  /* 0x0000f500ff0b7a10 */ /* 0x000fc600007fe4ff */
[----:B------:R-:W2:Y:S04]  /*21d0*/  LDG.E.64 R2, [R8.64] ;  /* 0x0000000408027981 */ /* 0x000ea8000c1e1b00 */
[----:B------:R-:W2:Y:S01]  /*21e0*/  LDG.E.64 R4, [R10.64] ;  /* 0x000000040a047981 */ /* 0x000ea2000c1e1b00 */
[----:B------:R-:W-:Y:S02]  /*21f0*/  MOV R12, c[0x0][0x3e0] ;  /* 0x0000f800000c7a02 */ /* 0x000fe40000000f00 */
[----:B------:R-:W-:-:S06]  /*2200*/  MOV R13, c[0x0][0x3e4] ;  /* 0x0000f900000d7a02 */ /* 0x000fcc0000000f00 */
[----:B------:R-:W-:-:S04]  /*2210*/  DADD R14, -R12, 1 ;  /* 0x3ff000000c0e7429 */ /* 0x000fc80000000100 */
[----:B------:R-:W-:-:S04]  /*2220*/  DSETP.GEU.AND P1, PT, |R12|, 0.5, PT ;  /* 0x3fe000000c00742a */ /* 0x000fc80003f2e200 */
[----:B--2---:R-:W0:-:S06]  /*2230*/  DADD R6, R2, -R4 ;  /* 0x0000000002067229 */ /* 0x004e0c0000000804 */
[----:B0-----:R-:W-:-:S04]  /*2240*/  DFMA R2, R14, -R6, R2 ;  /* 0x800000060e02722b */ /* 0x001fc80000000002 */
[----:B------:R0:W1:Y:S02]  /*2250*/  DFMA R4, R6, c[0x0][0x3e0], R4 ;  /* 0x0000f80006047a2b */ /* 0x0000640000000004 */
[----:B0-----:R-:W-:-:S04]  /*2260*/  IADD3 R6, P0, R0, c[0x0][0x3c8], RZ ;  /* 0x0000f20000067a10 */ /* 0x001fc80007f1e0ff */
[----:B------:R-:W-:-:S04]  /*2270*/  IADD3.X R7, RZ, c[0x0][0x3cc], RZ, P0, !PT ;  /* 0x0000f300ff077a10 */ /* 0x000fc800007fe4ff */
[----:B-1----:R-:W-:Y:S02]  /*2280*/  FSEL R2, R2, R4, P1 ;  /* 0x0000000402027208 */ /* 0x002fe40000800000 */
[----:B------:R-:W-:-:S05]  /*2290*/  FSEL R3, R3, R5, P1 ;  /* 0x0000000503037208 */ /* 0x000fca0000800000 */
[----:B------:R-:W-:Y:S01]  /*22a0*/  STG.E.64 [R6.64], R2 ;  /* 0x0000000206007986 */ /* 0x000fe2000c101b04 */
[----:B------:R-:W-:Y:S05]  /*22b0*/  EXIT ;  /* 0x000000000000794d */ /* 0x000fea0003800000 */
.L_x_3272:
        /* <DEDUP_REMOVED lines=12> */
.L_x_7613:


//--------------------- .text._ZN2at6native27unrolled_elementwise_kernelIZZZNS0_44_GLOBAL__N__40a83637_7_Lerp_cu_1520ed90_301318lerp_scalar_kernelERNS_18TensorIteratorBaseERKN3c106ScalarEENKUlvE0_clEvENKUlvE_clEvEUlddE_St5arrayIPcLm3EELi4E23TrivialOffsetCalculatorILi2EjESF_ILi1EjENS0_6memory15LoadWithoutCastENSI_16StoreWithoutCastEEEviT_T0_T2_T3_T4_T5_ --------------------------
	.section	.text._ZN2at6native27unrolled_elementwise_kernelIZZZNS0_44_GLOBAL__N__40a83637_7_Lerp_cu_1520ed90_301318lerp_scalar_kernelERNS_18TensorIteratorBaseERKN3c106ScalarEENKUlvE0_clEvENKUlvE_clEvEUlddE_St5arrayIPcLm3EELi4E23TrivialOffsetCalculatorILi2EjESF_ILi1EjENS0_6memory15LoadWithoutCastENSI_16StoreWithoutCastEEEviT_T0_T2_T3_T4_T5_,"ax",@progbits
	.sectioninfo	@"SHI_REGISTERS=32"
	.align	128
        .global         _ZN2at6native27unrolled_elementwise_kernelIZZZNS0_44_GLOBAL__N__40a83637_7_Lerp_cu_1520ed90_301318lerp_scalar_kernelERNS_18TensorIteratorBaseERKN3c106ScalarEENKUlvE0_clEvENKUlvE_clEvEUlddE_St5arrayIPcLm3EELi4E23TrivialOffsetCalculatorILi2EjESF_ILi1EjENS0_6memory15LoadWithoutCastENSI_16StoreWithoutCastEEEviT_T0_T2_T3_T4_T5_
        .type           _ZN2at6native27unrolled_elementwise_kernelIZZZNS0_44_GLOBAL__N__40a83637_7_Lerp_cu_1520ed90_301318lerp_scalar_kernelERNS_18TensorIteratorBaseERKN3c106ScalarEENKUlvE0_clEvENKUlvE_clEvEUlddE_St5arrayIPcLm3EELi4E23TrivialOffsetCalculatorILi2EjESF_ILi1EjENS0_6memory15LoadWithoutCastENSI_16StoreWithoutCastEEEviT_T0_T2_T3_T4_T5_,@function
        .size           _ZN2at6native27unrolled_elementwise_kernelIZZZNS0_44_GLOBAL__N__40a83637_7_Lerp_cu_1520ed90_301318lerp_scalar_kernelERNS_18TensorIteratorBaseERKN3c106ScalarEENKUlvE0_clEvENKUlvE_clEvEUlddE_St5arrayIPcLm3EELi4E23TrivialOffsetCalculatorILi2EjESF_ILi1EjENS0_6memory15LoadWithoutCastENSI_16StoreWithoutCastEEEviT_T0_T2_T3_T4_T5_,(.L_x_7614 - _ZN2at6native27unrolled_elementwise_kernelIZZZNS0_44_GLOBAL__N__40a83637_7_Lerp_cu_1520ed90_301318lerp_scalar_kernelERNS_18TensorIteratorBaseERKN3c106ScalarEENKUlvE0_clEvENKUlvE_clEvEUlddE_St5arrayIPcLm3EELi4E23TrivialOffsetCalculatorILi2EjESF_ILi1EjENS0_6memory15LoadWithoutCastENSI_16StoreWithoutCastEEEviT_T0_T2_T3_T4_T5_)
        .other          _ZN2at6native27unrolled_elementwise_kernelIZZZNS0_44_GLOBAL__N__40a83637_7_Lerp_cu_1520ed90_301318lerp_scalar_kernelERNS_18TensorIteratorBaseERKN3c106ScalarEENKUlvE0_clEvENKUlvE_clEvEUlddE_St5arrayIPcLm3EELi4E23TrivialOffsetCalculatorILi2EjESF_ILi1EjENS0_6memory15LoadWithoutCastENSI_16StoreWithoutCastEEEviT_T0_T2_T3_T4_T5_,@"STO_CUDA_ENTRY STV_DEFAULT"
_ZN2at6native27unrolled_elementwise_kernelIZZZNS0_44_GLOBAL__N__40a83637_7_Lerp_cu_1520ed90_301318lerp_scalar_kernelERNS_18TensorIteratorBaseERKN3c106ScalarEENKUlvE0_clEvENKUlvE_clEvEUlddE_St5arrayIPcLm3EELi4E23TrivialOffsetCalculatorILi2EjESF_ILi1EjENS0_6memory15LoadWithoutCastENSI_16StoreWithoutCastEEEviT_T0_T2_T3_T4_T5_:
.text._ZN2at6native27unrolled_elementwise_kernelIZZZNS0_44_GLOBAL__N__40a83637_7_Lerp_cu_1520ed90_301318lerp_scalar_kernelERNS_18TensorIteratorBaseERKN3c106ScalarEENKUlvE0_clEvENKUlvE_clEvEUlddE_St5arrayIPcLm3EELi4E23TrivialOffsetCalculatorILi2EjESF_ILi1EjENS0_6memory15LoadWithoutCastENSI_16StoreWithoutCastEEEviT_T0_T2_T3_T4_T5_:
[----:B------:R-:W-:Y:S02]  /*0000*/  IMAD.MOV.U32 R1, RZ, RZ, c[0x0][0x28] ;  /* 0x00000a00ff017624 */ /* 0x000fe400078e00ff */
[----:B------:R-:W0:Y:S01]  /*0010*/  S2R R3, SR_CTAID.X ;  /* 0x0000000000037919 */ /* 0x000e220000002500 */
[----:B------:R-:W-:Y:S01]  /*0020*/  IMAD.MOV.U32 R0, RZ, RZ, -0x200 ;  /* 0xfffffe00ff007424 */ /* 0x000fe200078e00ff */
[----:B------:R-:W-:Y:S01]  /*0030*/  CS2R R22, SRZ ;  /* 0x0000000000167805 */ /* 0x000fe2000001ff00 */
[----:B------:R-:W-:Y:S01]  /*0040*/  CS2R R16, SRZ ;  /* 0x0000000000107805 */ /* 0x000fe2000001ff00 */
[----:B------:R-:W1:Y:S01]  /*0050*/  S2R R2, SR_TID.X ;  /* 0x0000000000027919 */ /* 0x000e620000002100 */
[----:B------:R-:W-:Y:S01]  /*0060*/  ULDC.64 UR4, c[0x0][0x118] ;  /* 0x0000460000047ab9 */ /* 0x000fe20000000a00 */
[----:B0-----:R-:W-:Y:S02]  /*0070*/  IMAD R5, R3, R0, c[0x0][0x160] ;  /* 0x0000580003057624 */ /* 0x001fe400078e0200 */
[----:B-1----:R-:W-:-:S03]  /*0080*/  IMAD.MOV.U32 R0, RZ, RZ, R2 ;  /* 0x000000ffff007224 */ /* 0x002fc600078e0002 */
[----:B------:R-:W-:-:S13]  /*0090*/  ISETP.GE.AND P0, PT, R2, R5, PT ;  /* 0x000000050200720c */ /* 0x000fda0003f06270 */
[----:B------:R-:W-:Y:S01]  /*00a0*/  @!P0 LEA R8, R3, R0, 0x9 ;  /* 0x0000000003088211 */ /* 0x000fe200078e48ff */
[----:B------:R-:W-:-:S04]  /*00b0*/  @!P0 IMAD.MOV.U32 R9, RZ, RZ, 0x8 ;  /* 0x00000008ff098424 */ /* 0x000fc800078e00ff */
[----:B------:R-:W-:-:S04]  /*00c0*/  @!P0 IMAD.WIDE.U32 R6, R8, R9, c[0x0][0x180] ;  /* 0x0000600008068625 */ /* 0x000fc800078e0009 */
[----:B------:R-:W-:Y:S01]  /*00d0*/  @!P0 IMAD.WIDE.U32 R8, R8, R9, c[0x0][0x188] ;  /* 0x0000620008088625 */ /* 0x000fe200078e0009 */
[----:B------:R0:W2:Y:S04]  /*00e0*/  @!P0 LDG.E.64 R22, [R6.64] ;  /* 0x0000000406168981 */ /* 0x0000a8000c1e1b00 */
[----:B------:R1:W2:Y:S01]  /*00f0*/  @!P0 LDG.E.64 R16, [R8.64] ;  /* 0x0000000408108981 */ /* 0x0002a2000c1e1b00 */
[----:B------:R-:W-:Y:S01]  /*0100*/  @!P0 IADD3 R0, R0, 0x80, RZ ;  /* 0x0000008000008810 */ /* 0x000fe20007ffe0ff */
[----:B------:R-:W-:Y:S01]  /*0110*/  CS2R R14, SRZ ;  /* 0x00000000000e7805 */ /* 0x000fe2000001ff00 */
[----:B------:R-:W-:Y:S02]  /*0120*/  CS2R R24, SRZ ;  /* 0x0000000000187805 */ /* 0x000fe4000001ff00 */
[----:B------:R-:W-:-:S13]  /*0130*/  ISETP.GE.AND P1, PT, R0, R5, PT ;  /* 0x000000050000720c */ /* 0x000fda0003f26270 */
[----:B------:R-:W-:Y:S01]  /*0140*/  @!P1 IMAD R4, R3, 0x200, R0 ;  /* 0x0000020003049824 */ /* 0x000fe200078e0200 */
[----:B------:R-:W-:Y:S02]  /*0150*/  @!P1 IADD3 R0, R0, 0x80, RZ ;  /* 0x0000008000009810 */ /* 0x000fe40007ffe0ff */
[----:B------:R-:W-:Y:S02]  /*0160*/  @!P1 MOV R11, 0x8 ;  /* 0x00000008000b9802 */ /* 0x000fe40000000f00 */
[----:B------:R-:W-:-:S03]  /*0170*/  ISETP.GE.AND P2, PT, R0, R5, PT ;  /* 0x000000050000720c */ /* 0x000fc60003f46270 */
[----:B------:R-:W-:-:S04]  /*0180*/  @!P1 IMAD.WIDE.U32 R18, R4, R11, c[0x0][0x180] ;  /* 0x0000600004129625 */ /* 0x000fc800078e000b */
[----:B0-----:R-:W-:Y:S01]  /*0190*/  @!P1 IMAD.WIDE.U32 R6, R4, R11, c[0x0][0x188] ;  /* 0x0000620004069625 */ /* 0x001fe200078e000b */
[----:B------:R2:W3:Y:S04]  /*01a0*/  @!P1 LDG.E.64 R14, [R18.64] ;  /* 0x00000004120e9981 */ /* 0x0004e8000c1e1b00 */
[----:B------:R0:W3:Y:S01]  /*01b0*/  @!P1 LDG.E.64 R24, [R6.64] ;  /* 0x0000000406189981 */ /* 0x0000e2000c1e1b00 */
[----:B------:R-:W-:Y:S02]  /*01c0*/  @!P2 IMAD R26, R3, 0x200, R0 ;  /* 0x00000200031aa824 */ /* 0x000fe400078e0200 */
[----:B------:R-:W-:Y:S01]  /*01d0*/  @!P2 IMAD.MOV.U32 R27, RZ, RZ, 0x8 ;  /* 0x00000008ff1ba424 */ /* 0x000fe200078e00ff */
[----:B------:R-:W-:Y:S01]  /*01e0*/  CS2R R12, SRZ ;  /* 0x00000000000c7805 */ /* 0x000fe2000001ff00 */
[----:B------:R-:W-:Y:S01]  /*01f0*/  CS2R R10, SRZ ;  /* 0x00000000000a7805 */ /* 0x000fe2000001ff00 */
[----:B------:R-:W-:Y:S01]  /*0200*/  @!P2 IADD3 R0, R0, 0x80, RZ ;  /* 0x000000800000a810 */ /* 0x000fe20007ffe0ff */
[----:B------:R-:W-:-:S04]  /*0210*/  @!P2 IMAD.WIDE.U32 R28, R26, R27, c[0x0][0x180] ;  /* 0x000060001a1ca625 */ /* 0x000fc800078e001b */
[----:B------:R-:W-:Y:S01]  /*0220*/  @!P2 IMAD.WIDE.U32 R26, R26, R27, c[0x0][0x188] ;  /* 0x000062001a1aa625 */ /* 0x000fe200078e001b */
[----:B------:R4:W5:Y:S04]  /*0230*/  @!P2 LDG.E.64 R12, [R28.64] ;  /* 0x000000041c0ca981 */ /* 0x000968000c1e1b00 */
[----:B------:R1:W5:Y:S01]  /*0240*/  @!P2 LDG.E.64 R10, [R26.64] ;  /* 0x000000041a0aa981 */ /* 0x000362000c1e1b00 */
[----:B------:R-:W-:Y:S01]  /*0250*/  ISETP.GE.AND P1, PT, R0, R5, PT ;  /* 0x000000050000720c */ /* 0x000fe20003f26270 */
[----:B------:R-:W-:Y:S01]  /*0260*/  @!P0 IMAD.MOV.U32 R20, RZ, RZ, c[0x0][0x168] ;  /* 0x00005a00ff148624 */ /* 0x000fe200078e00ff */
[----:B------:R-:W-:-:S06]  /*0270*/  @!P0 MOV R21, c[0x0][0x16c] ;  /* 0x00005b0000158a02 */ /* 0x000fcc0000000f00 */
[----:B0-----:R-:W-:-:S05]  /*0280*/  @!P0 DADD R6, -R20, 1 ;  /* 0x3ff0000014068429 */ /* 0x001fca0000000100 */
[----:B-1----:R-:W-:Y:S01]  /*0290*/  @!P1 MOV R9, 0x8 ;  /* 0x0000000800099802 */ /* 0x002fe20000000f00 */
[----:B------:R-:W-:-:S04]  /*02a0*/  @!P1 IMAD R0, R3, 0x200, R0 ;  /* 0x0000020003009824 */ /* 0x000fc800078e0200 */
[----:B------:R-:W-:-:S04]  /*02b0*/  @!P1 IMAD.WIDE.U32 R26, R0, R9, c[0x0][0x180] ;  /* 0x00006000001a9625 */ /* 0x000fc800078e0009 */
[----:B----4-:R-:W-:Y:S02]  /*02c0*/  @!P1 IMAD.WIDE.U32 R28, R0, R9, c[0x0][0x188] ;  /* 0x00006200001c9625 */ /* 0x010fe400078e0009 */
[----:B------:R-:W-:-:S06]  /*02d0*/  CS2R R8, SRZ ;  /* 0x0000000000087805 */ /* 0x000fcc000001ff00 */
[----:B------:R-:W4:Y:S01]  /*02e0*/  @!P1 LDG.E.64 R8, [R28.64] ;  /* 0x000000041c089981 */ /* 0x000f22000c1e1b00 */
[----:B--2---:R-:W0:-:S06]  /*02f0*/  @!P0 DADD R18, R16, -R22 ;  /* 0x0000000010128229 */ /* 0x004e0c0000000816 */
[----:B0-----:R0:W-:Y:S02]  /*0300*/  @!P0 DFMA R16, R18, -R6, R16 ;  /* 0x800000061210822b */ /* 0x0011e40000000010 */
[----:B0-----:R-:W-:-:S06]  /*0310*/  CS2R R6, SRZ ;  /* 0x0000000000067805 */ /* 0x001fcc000001ff00 */
[----:B------:R0:W4:Y:S01]  /*0320*/  @!P1 LDG.E.64 R6, [R26.64] ;  /* 0x000000041a069981 */ /* 0x000122000c1e1b00 */
[----:B------:R-:W-:-:S05]  /*0330*/  IMAD.MOV.U32 R0, RZ, RZ, R2 ;  /* 0x000000ffff007224 */ /* 0x000fca00078e0002 */
[----:B------:R-:W-:-:S04]  /*0340*/  IADD3 R4, R0, 0x80, RZ ;  /* 0x0000008000047810 */ /* 0x000fc80007ffe0ff */
[-C--:B------:R-:W-:Y:S01]  /*0350*/  ISETP.GE.AND P2, PT, R4, R5.reuse, PT ;  /* 0x000000050400720c */ /* 0x080fe20003f46270 */
[----:B------:R1:W-:Y:S02]  /*0360*/  @!P0 DFMA R18, R18, c[0x0][0x168], R22 ;  /* 0x00005a0012128a2b */ /* 0x0003e40000000016 */
[----:B-1----:R-:W-:Y:S02]  /*0370*/  IADD3 R22, R0, 0x100, RZ ;  /* 0x0000010000167810 */ /* 0x002fe40007ffe0ff */
[----:B------:R1:W2:Y:S02]  /*0380*/  @!P0 DSETP.GEU.AND P1, PT, |R20|, 0.5, PT ;  /* 0x3fe000001400842a */ /* 0x0002a40003f2e200 */
[----:B------:R-:W-:-:S06]  /*0390*/  ISETP.GE.AND P3, PT, R22, R5, PT ;  /* 0x000000051600720c */ /* 0x000fcc0003f66270 */
[----:B-1----:R-:W-:Y:S01]  /*03a0*/  @!P2 IMAD.MOV.U32 R20, RZ, RZ, c[0x0][0x168] ;  /* 0x00005a00ff14a624 */ /* 0x002fe200078e00ff */
[----:B------:R-:W-:Y:S02]  /*03b0*/  @!P2 MOV R21, c[0x0][0x16c] ;  /* 0x00005b000015aa02 */ /* 0x000fe40000000f00 */
[----:B--2---:R-:W-:Y:S02]  /*03c0*/  @!P0 FSEL R16, R16, R18, P1 ;  /* 0x0000001210108208 */ /* 0x004fe40000800000 */
[----:B------:R-:W-:Y:S01]  /*03d0*/  @!P0 FSEL R17, R17, R19, P1 ;  /* 0x0000001311118208 */ /* 0x000fe20000800000 */
[----:B---3--:R-:W-:-:S04]  /*03e0*/  @!P2 DADD R18, R24, -R14 ;  /* 0x000000001812a229 */ /* 0x008fc8000000080e */
[----:B------:R-:W1:-:S04]  /*03f0*/  @!P2 DADD R22, -R20, 1 ;  /* 0x3ff000001416a429 */ /* 0x000e480000000100 */
[----:B------:R-:W-:-:S04]  /*0400*/  @!P2 DSETP.GEU.AND P5, PT, |R20|, 0.5, PT ;  /* 0x3fe000001400a42a */ /* 0x000fc80003fae200 */
[----:B-1----:R1:W-:Y:S02]  /*0410*/  @!P2 DFMA R20, -R22, R18, R24 ;  /* 0x000000121614a22b */ /* 0x0023e40000000118 */
[----:B-1----:R-:W-:Y:S02]  /*0420*/  @!P3 IMAD.MOV.U32 R22, RZ, RZ, c[0x0][0x168] ;  /* 0x00005a00ff16b624 */ /* 0x002fe400078e00ff */
[----:B------:R-:W-:Y:S01]  /*0430*/  @!P3 IMAD.MOV.U32 R23, RZ, RZ, c[0x0][0x16c] ;  /* 0x00005b00ff17b624 */ /* 0x000fe200078e00ff */
[----:B------:R-:W1:Y:S01]  /*0440*/  @!P2 DFMA R14, R18, c[0x0][0x168], R14 ;  /* 0x00005a00120eaa2b */ /* 0x000e62000000000e */
[----:B0-----:R-:W-:Y:S01]  /*0450*/  IADD3 R26, R0, 0x180, RZ ;  /* 0x00000180001a7810 */ /* 0x001fe20007ffe0ff */
[----:B------:R-:W-:Y:S02]  /*0460*/  @!P0 IMAD.MOV.U32 R0, RZ, RZ, R4 ;  /* 0x000000ffff008224 */ /* 0x000fe400078e0004 */
[----:B-----5:R-:W0:-:S04]  /*0470*/  @!P3 DADD R24, R10, -R12 ;  /* 0x000000000a18b229 */ /* 0x020e08000000080c */
[----:B------:R-:W-:Y:S01]  /*0480*/  @!P3 DSETP.GEU.AND P6, PT, |R22|, 0.5, PT ;  /* 0x3fe000001600b42a */ /* 0x000fe20003fce200 */
[----:B------:R-:W-:-:S03]  /*0490*/  @!P0 LEA R4, R3, R2, 0x9 ;  /* 0x0000000203048211 */ /* 0x000fc600078e48ff */
[----:B------:R-:W2:Y:S01]  /*04a0*/  @!P3 DADD R22, -R22, 1 ;  /* 0x3ff000001616b429 */ /* 0x000ea20000000100 */
[----:B------:R-:W-:Y:S01]  /*04b0*/  @!P0 IMAD.MOV.U32 R27, RZ, RZ, 0x8 ;  /* 0x00000008ff1b8424 */ /* 0x000fe200078e00ff */
[----:B-1----:R-:W-:Y:S02]  /*04c0*/  @!P2 FSEL R2, R20, R14, P5 ;  /* 0x0000000e1402a208 */ /* 0x002fe40002800000 */
[----:B0-----:R-:W-:-:S04]  /*04d0*/  @!P3 DFMA R12, R24, c[0x0][0x168], R12 ;  /* 0x00005a00180cba2b */ /* 0x001fc8000000000c */
[----:B--2---:R0:W1:Y:S02]  /*04e0*/  @!P3 DFMA R22, -R22, R24, R10 ;  /* 0x000000181616b22b */ /* 0x004064000000010a */
[----:B0-----:R-:W-:Y:S01]  /*04f0*/  @!P2 FSEL R25, R21, R15, P5 ;  /* 0x0000000f1519a208 */ /* 0x001fe20002800000 */
[----:B------:R-:W-:Y:S01]  /*0500*/  @!P0 IMAD.WIDE.U32 R20, R4, R27, c[0x0][0x178] ;  /* 0x00005e0004148625 */ /* 0x000fe200078e001b */
[----:B------:R-:W-:-:S04]  /*0510*/  ISETP.GE.AND P1, PT, R26, R5, PT ;  /* 0x000000051a00720c */ /* 0x000fc80003f26270 */
[----:B------:R0:W-:Y:S01]  /*0520*/  @!P0 STG.E.64 [R20.64], R16 ;  /* 0x0000001014008986 */ /* 0x0001e2000c101b04 */
[----:B------:R-:W-:Y:S01]  /*0530*/  ISETP.GE.AND P4, PT, R0, R5, PT ;  /* 0x000000050000720c */ /* 0x000fe20003f86270 */
[----:B------:R-:W-:Y:S07]  /*0540*/  BSSY B0, `(.L_x_3273) ;  /* 0x0000014000007945 */ /* 0x000fee0003800000 */
[----:B------:R-:W-:Y:S01]  /*0550*/  @!P1 MOV R10, c[0x0][0x168] ;  /* 0x00005a00000a9a02 */ /* 0x000fe20000000f00 */
[----:B------:R-:W-:Y:S01]  /*0560*/  @!P1 IMAD.MOV.U32 R11, RZ, RZ, c[0x0][0x16c] ;  /* 0x00005b00ff0b9624 */ /* 0x000fe200078e00ff */
[----:B-1----:R-:W-:-:S02]  /*0570*/  @!P3 FSEL R4, R22, R12, P6 ;  /* 0x0000000c1604b208 */ /* 0x002fc40003000000 */
[----:B------:R-:W-:-:S03]  /*0580*/  @!P3 FSEL R23, R23, R13, P6 ;  /* 0x0000000d1717b208 */ /* 0x000fc60003000000 */
[----:B------:R0:W1:-:S04]  /*0590*/  @!P1 DADD R18, -R10, 1 ;  /* 0x3ff000000a129429 */ /* 0x0000480000000100 */
[----:B----4-:R0:W2:Y:S01]  /*05a0*/  @!P1 DADD R14, R8, -R6 ;  /* 0x00000000080e9229 */ /* 0x0100a20000000806 */
[----:B------:R-:W-:Y:S05]  /*05b0*/  @P4 BRA `(.L_x_3274) ;  /* 0x000000c000004947 */ /* 0x000fea0003800000 */
[----:B01----:R-:W-:Y:S01]  /*05c0*/  IMAD R16, R3, 0x200, R0 ;  /* 0x0000020003107824 */ /* 0x003fe200078e0200 */
[----:B------:R-:W-:Y:S01]  /*05d0*/  IADD3 R0, R0, 0x80, RZ ;  /* 0x0000008000007810 */ /* 0x000fe20007ffe0ff */
[----:B------:R-:W-:Y:S01]  /*05e0*/  IMAD.MOV.U32 R24, RZ, RZ, R2 ;  /* 0x000000ffff187224 */ /* 0x000fe200078e0002 */
[----:B------:R-:W-:Y:S02]  /*05f0*/  MOV R13, 0x8 ;  /* 0x00000008000d7802 */ /* 0x000fe40000000f00 */
[----:B------:R-:W-:-:S03]  /*0600*/  ISETP.GE.AND P0, PT, R0, R5, PT ;  /* 0x000000050000720c */ /* 0x000fc60003f06270 */
[----:B------:R-:W-:-:S05]  /*0610*/  IMAD.WIDE.U32 R16, R16, R13, c[0x0][0x178] ;  /* 0x00005e0010107625 */ /* 0x000fca00078e000d */
[----:B------:R0:W-:Y:S05]  /*0620*/  STG.E.64 [R16.64], R24 ;  /* 0x0000001810007986 */ /* 0x0001ea000c101b04 */
[----:B------:R-:W-:Y:S01]  /*0630*/  @!P0 IMAD R12, R3, 0x200, R0 ;  /* 0x00000200030c8824 */ /* 0x000fe200078e0200 */
[----:B------:R-:W-:Y:S02]  /*0640*/  @!P0 MOV R22, R4 ;  /* 0x0000000400168202 */ /* 0x000fe40000000f00 */
[----:B------:R-:W-:Y:S01]  /*0650*/  @!P0 IADD3 R0, R0, 0x80, RZ ;  /* 0x0000008000008810 */ /* 0x000fe20007ffe0ff */
[----:B------:R-:W-:-:S05]  /*0660*/  @!P0 IMAD.WIDE.U32 R12, R12, R13, c[0x0][0x178] ;  /* 0x00005e000c0c8625 */ /* 0x000fca00078e000d */
[----:B------:R0:W-:Y:S02]  /*0670*/  @!P0 STG.E.64 [R12.64], R22 ;  /* 0x000000160c008986 */ /* 0x0001e4000c101b04 */
.L_x_3274:
[----:B-1----:R-:W-:Y:S05]  /*0680*/  BSYNC B0 ;  /* 0x0000000000007941 */ /* 0x002fea0003800000 */
.L_x_3273:
[----:B------:R-:W-:Y:S01]  /*0690*/  ISETP.GE.AND P0, PT, R0, R5, PT ;  /* 0x000000050000720c */ /* 0x000fe20003f06270 */
[----:B------:R1:W3:-:S04]  /*06a0*/  @!P1 DSETP.GEU.AND P2, PT, |R10|, 0.5, PT ;  /* 0x3fe000000a00942a */ /* 0x0002c80003f4e200 */
[----:B--2---:R1:W2:-:S04]  /*06b0*/  @!P1 DFMA R18, -R18, R14, R8 ;  /* 0x0000000e1212922b */ /* 0x0042880000000108 */
[----:B0-----:R1:W0:-:S04]  /*06c0*/  @!P1 DFMA R6, R14, c[0x0][0x168], R6 ;  /* 0x00005a000e069a2b */ /* 0x0012080000000006 */
[----:B------:R-:W-:Y:S07]  /*06d0*/  @P0 EXIT ;  /* 0x000000000000094d */ /* 0x000fee0003800000 */
[----:B0123--:R-:W-:Y:S01]  /*06e0*/  MOV R2, 0x8 ;  /* 0x0000000800027802 */ /* 0x00ffe20000000f00 */
[----:B------:R-:W-:Y:S01]  /*06f0*/  IMAD R3, R3, 0x200, R0 ;  /* 0x0000020003037824 */ /* 0x000fe200078e0200 */
[----:B------:R-:W-:Y:S02]  /*0700*/  @!P1 FSEL R4, R18, R6, P2 ;  /* 0x0000000612049208 */ /* 0x000fe40001000000 */
[----:B------:R-:W-:Y:S01]  /*0710*/  @!P1 FSEL R5, R19, R7, P2 ;  /* 0x0000000713059208 */ /* 0x000fe20001000000 */
[----:B------:R-:W-:-:S05]  /*0720*/  IMAD.WIDE.U32 R2, R3, R2, c[0x0][0x178] ;  /* 0x00005e0003027625 */ /* 0x000fca00078e0002 */
[----:B------:R-:W-:Y:S01]  /*0730*/  STG.E.64 [R2.64], R4 ;  /* 0x0000000402007986 */ /* 0x000fe2000c101b04 */
[----:B------:R-:W-:Y:S05]  /*0740*/  EXIT ;  /* 0x000000000000794d */ /* 0x000fea0003800000 */
.L_x_3275:
        /* <DEDUP_REMOVED lines=11> */
.L_x_7614:


//--------------------- .text._ZN2at6native29vectorized_elementwise_kernelILi2EZZZNS0_44_GLOBAL__N__40a83637_7_Lerp_cu_1520ed90_301318lerp_scalar_kernelERNS_18TensorIteratorBaseERKN3c106ScalarEENKUlvE0_clEvENKUlvE_clEvEUlddE_St5arrayIPcLm3EEEEviT0_T1_ --------------------------
	.section	.text._ZN2at6native29vectorized_elementwise_kernelILi2EZZZNS0_44_GLOBAL__N__40a83637_7_Lerp_cu_1520ed90_301318lerp_scalar_kernelERNS_18TensorIteratorBaseERKN3c106ScalarEENKUlvE0_clEvENKUlvE_clEvEUlddE_St5arrayIPcLm3EEEEviT0_T1_,"ax",@progbits
	.sectioninfo	@"SHI_REGISTERS=48"
	.align	128
        .global         _ZN2at6native29vectorized_elementwise_kernelILi2EZZZNS0_44_GLOBAL__N__40a83637_7_Lerp_cu_1520ed90_301318lerp_scalar_kernelERNS_18TensorIteratorBaseERKN3c106ScalarEENKUlvE0_clEvENKUlvE_clEvEUlddE_St5arrayIPcLm3EEEEviT0_T1_
        .type           _ZN2at6native29vectorized_elementwise_kernelILi2EZZZNS0_44_GLOBAL__N__40a83637_7_Lerp_cu_1520ed90_301318lerp_scalar_kernelERNS_18TensorIteratorBaseERKN3c106ScalarEENKUlvE0_clEvENKUlvE_clEvEUlddE_St5arrayIPcLm3EEEEviT0_T1_,@function
        .size           _ZN2at6native29vectorized_elementwise_kernelILi2EZZZNS0_44_GLOBAL__N__40a83637_7_Lerp_cu_1520ed90_301318lerp_scalar_kernelERNS_18TensorIteratorBaseERKN3c106ScalarEENKUlvE0_clEvENKUlvE_clEvEUlddE_St5arrayIPcLm3EEEEviT0_T1_,(.L_x_7615 - _ZN2at6native29vectorized_elementwise_kernelILi2EZZZNS0_44_GLOBAL__N__40a83637_7_Lerp_cu_1520ed90_301318lerp_scalar_kernelERNS_18TensorIteratorBaseERKN3c106ScalarEENKUlvE0_clEvENKUlvE_clEvEUlddE_St5arrayIPcLm3EEEEviT0_T1_)
        .other          _ZN2at6native29vectorized_elementwise_kernelILi2EZZZNS0_44_GLOBAL__N__40a83637_7_Lerp_cu_1520ed90_301318lerp_scalar_kernelERNS_18TensorIteratorBaseERKN3c106ScalarEENKUlvE0_clEvENKUlvE_clEvEUlddE_St5arrayIPcLm3EEEEviT0_T1_,@"STO_CUDA_ENTRY STV_DEFAULT"
_ZN2at6native29vectorized_elementwise_kernelILi2EZZZNS0_44_GLOBAL__N__40a83637_7_Lerp_cu_1520ed90_301318lerp_scalar_kernelERNS_18TensorIteratorBaseERKN3c106ScalarEENKUlvE0_clEvENKUlvE_clEvEUlddE_St5arrayIPcLm3EEEEviT0_T1_:
.text._ZN2at6native29vectorized_elementwise_kernelILi2EZZZNS0_44_GLOBAL__N__40a83637_7_Lerp_cu_1520ed90_301318lerp_scalar_kernelERNS_18TensorIteratorBaseERKN3c106ScalarEENKUlvE0_clEvENKUlvE_clEvEUlddE_St5arrayIPcLm3EEEEviT0_T1_:
        /* <DEDUP_REMOVED lines=13> */
[----:B------:R0:W5:Y:S04]  /*00d0*/  LDG.E.128 R12, [R36.64+0x800] ;  /* 0x00080004240c7981 */ /* 0x000168000c1e1d00 */
[----:B------:R-:W2:Y:S04]  /*00e0*/  LDG.E.128 R4, [R36.64] ;  /* 0x0000000424047981 */ /* 0x000ea8000c1e1d00 */
[----:B------:R-:W2:Y:S04]  /*00f0*/  LDG.E.128 R8, [R40.64] ;  /* 0x0000000428087981 */ /* 0x000ea8000c1e1d00 */
[----:B------:R0:W5:Y:S04]  /*0100*/  LDG.E.128 R16, [R36.64+0x1000] ;  /* 0x0010000424107981 */ /* 0x000168000c1e1d00 */
[----:B------:R0:W5:Y:S04]  /*0110*/  LDG.E.128 R20, [R36.64+0x1800] ;  /* 0x0018000424147981 */ /* 0x000168000c1e1d00 */
[----:B------:R0:W5:Y:S04]  /*0120*/  LDG.E.128 R24, [R40.64+0x800] ;  /* 0x0008000428187981 */ /* 0x000168000c1e1d00 */
[----:B------:R0:W5:Y:S04]  /*0130*/  LDG.E.128 R28, [R40.64+0x1000] ;  /* 0x00100004281c7981 */ /* 0x000168000c1e1d00 */
[----:B------:R0:W5:Y:S01]  /*0140*/  LDG.E.128 R32, [R40.64+0x1800] ;  /* 0x0018000428207981 */ /* 0x000162000c1e1d00 */
[----:B------:R-:W-:Y:S01]  /*0150*/  MOV R42, c[0x0][0x168] ;  /* 0x00005a00002a7a02 */ /* 0x000fe20000000f00 */
[----:B------:R-:W-:-:S06]  /*0160*/  IMAD.MOV.U32 R43, RZ, RZ, c[0x0][0x16c] ;  /* 0x00005b00ff2b7624 */ /* 0x000fcc00078e00ff */
[----:B------:R-:W1:-:S04]  /*0170*/  DSETP.GEU.AND P0, PT, |R42|, 0.5, PT ;  /* 0x3fe000002a00742a */ /* 0x000e480003f0e200 */
[----:B--2---:R0:W2:-:S10]  /*0180*/  DADD R38, -R4, R8 ;  /* 0x0000000004267229 */ /* 0x0040940000000108 */
[----:B-1----:R-:W-:Y:S05]  /*0190*/  @P0 BRA `(.L_x_3277) ;  /* 0x0000010000000947 */ /* 0x002fea0003800000 */
[----:B------:R-:W1:-:S04]  /*01a0*/  DADD R10, -R6, R10 ;  /* 0x00000000060a7229 */ /* 0x000e48000000010a */
[----:B-----5:R-:W3:-:S04]  /*01b0*/  DADD R24, -R12, R24 ;  /* 0x000000000c187229 */ /* 0x020ec80000000118 */
[----:B------:R-:W4:-:S04]  /*01c0*/  DADD R26, -R14, R26 ;  /* 0x000000000e1a7229 */ /* 0x000f08000000011a */
[----:B------:R-:W0:-:S04]  /*01d0*/  DADD R28, -R16, R28 ;  /* 0x00000000101c7229 */ /* 0x000e08000000011c */
[----:B------:R-:W2:-:S04]  /*01e0*/  DADD R30, -R18, R30 ;  /* 0x00000000121e7229 */ /* 0x000e88000000011e */
[----:B------:R-:W0:-:S04]  /*01f0*/  DADD R32, -R20, R32 ;  /* 0x0000000014207229 */ /* 0x000e080000000120 */
[----:B------:R-:W0:-:S04]  /*0200*/  DADD R34, -R22, R34 ;  /* 0x0000000016227229 */ /* 0x000e080000000122 */
[----:B0-2---:R0:W2:-:S04]  /*0210*/  DFMA R4, R38, c[0x0][0x168], R4 ;  /* 0x00005a0026047a2b */ /* 0x0050880000000004 */
[----:B-1----:R0:W1:-:S04]  /*0220*/  DFMA R6, R10, c[0x0][0x168], R6 ;  /* 0x00005a000a067a2b */ /* 0x0020480000000006 */
[----:B---3--:R0:W3:-:S04]  /*0230*/  DFMA R12, R24, c[0x0][0x168], R12 ;  /* 0x00005a00180c7a2b */ /* 0x0080c8000000000c */
[----:B----4-:R0:W4:-:S04]  /*0240*/  DFMA R14, R26, c[0x0][0x168], R14 ;  /* 0x00005a001a0e7a2b */ /* 0x010108000000000e */
[----:B------:R0:W0:-:S04]  /*0250*/  DFMA R16, R28, c[0x0][0x168], R16 ;  /* 0x00005a001c107a2b */ /* 0x0000080000000010 */
[----:B------:R0:W0:-:S04]  /*0260*/  DFMA R18, R30, c[0x0][0x168], R18 ;  /* 0x00005a001e127a2b */ /* 0x0000080000000012 */
[----:B------:R0:W0:-:S04]  /*0270*/  DFMA R20, R32, c[0x0][0x168], R20 ;  /* 0x00005a0020147a2b */ /* 0x0000080000000014 */
[----:B------:R0:W0:Y:S01]  /*0280*/  DFMA R22, R34, c[0x0][0x168], R22 ;  /* 0x00005a0022167a2b */ /* 0x0000220000000016 */
[----:B------:R-:W-:Y:S05]  /*0290*/  BRA `(.L_x_3278) ;  /* 0x0000010000007947 */ /* 0x000fea0003800000 */
.L_x_3277:
[----:B------:R-:W-:-:S04]  /*02a0*/  DADD R6, -R6, R10 ;  /* 0x0000000006067229 */ /* 0x000fc8000000010a */
[----:B0-----:R-:W0:-:S04]  /*02b0*/  DADD R36, -R42, 1 ;  /* 0x3ff000002a247429 */ /* 0x001e080000000100 */
[----:B-----5:R-:W1:-:S04]  /*02c0*/  DADD R12, -R12, R24 ;  /* 0x000000000c0c7229 */ /* 0x020e480000000118 */
[----:B------:R-:W3:-:S04]  /*02d0*/  DADD R14, -R14, R26 ;  /* 0x000000000e0e7229 */ /* 0x000ec8000000011a */
[----:B------:R-:W4:-:S04]  /*02e0*/  DADD R16, -R16, R28 ;  /* 0x0000000010107229 */ /* 0x000f08000000011c */
[----:B------:R-:W2:-:S04]  /*02f0*/  DADD R18, -R18, R30 ;  /* 0x0000000012127229 */ /* 0x000e88000000011e */
[----:B------:R-:W0:-:S04]  /*0300*/  DADD R20, -R20, R32 ;  /* 0x0000000014147229 */ /* 0x000e080000000120 */
[----:B------:R-:W0:-:S04]  /*0310*/  DADD R22, -R22, R34 ;  /* 0x0000000016167229 */ /* 0x000e080000000122 */
[----:B0-2---:R0:W2:-:S04]  /*0320*/  DFMA R4, R38, -R36, R8 ;  /* 0x800000242604722b */ /* 0x0050880000000008 */
[----:B------:R0:W0:-:S04]  /*0330*/  DFMA R6, -R36, R6, R10 ;  /* 0x000000062406722b */ /* 0x000008000000010a */
[----:B-1----:R1:W0:-:S04]  /*0340*/  DFMA R12, -R36, R12, R24 ;  /* 0x0000000c240c722b */ /* 0x0022080000000118 */
[----:B---3--:R1:W3:-:S04]  /*0350*/  DFMA R14, -R36, R14, R26 ;  /* 0x0000000e240e722b */ /* 0x0082c8000000011a */
[----:B----4-:R1:W4:-:S04]  /*0360*/  DFMA R16, -R36, R16, R28 ;  /* 0x000000102410722b */ /* 0x010308000000011c */
[----:B------:R1:W0:-:S04]  /*0370*/  DFMA R18, -R36, R18, R30 ;  /* 0x000000122412722b */ /* 0x000208000000011e */
[----:B------:R1:W0:-:S04]  /*0380*/  DFMA R20, -R36, R20, R32 ;  /* 0x000000142414722b */ /* 0x0002080000000120 */
[----:B------:R1:W0:-:S04]  /*0390*/  DFMA R22, -R36, R22, R34 ;  /* 0x000000162416722b */ /* 0x0002080000000122 */
.L_x_3278:
[----:B01234-:R-:W-:-:S06]  /*03a0*/  IMAD.WIDE.U32 R8, R3, R0, c[0x0][0x178] ;  /* 0x00005e0003087625 */ /* 0x01ffcc00078e0000 */
[----:B------:R-:W-:-:S05]  /*03b0*/  IMAD.WIDE R8, R2, 0x10, R8 ;  /* 0x0000001002087825 */ /* 0x000fca00078e0208 */
[----:B------:R-:W-:Y:S04]  /*03c0*/  STG.E.128 [R8.64], R4 ;  /* 0x0000000408007986 */ /* 0x000fe8000c101d04 */
[----:B------:R-:W-:Y:S04]  /*03d0*/  STG.E.128 [R8.64+0x800], R12 ;  /* 0x0008000c08007986 */ /* 0x000fe8000c101d04 */
[----:B------:R-:W-:Y:S04]  /*03e0*/  STG.E.128 [R8.64+0x1000], R16 ;  /* 0x0010001008007986 */ /* 0x000fe8000c101d04 */
[----:B------:R-:W-:Y:S01]  /*03f0*/  STG.E.128 [R8.64+0x1800], R20 ;  /* 0x0018001408007986 */ /* 0x000fe2000c101d04 */
[----:B------:R-:W-:Y:S05]  /*0400*/  EXIT ;  /* 0x000000000000794d */ /* 0x000fea0003800000 */
.L_x_3276:
[----:B------:R-:W0:Y:S01]  /*0410*/  S2R R2, SR_TID.X ;  /* 0x0000000000027919 */ /* 0x000e220000002100 */
[----:B------:R-:W-:Y:S01]  /*0420*/  CS2R R34, SRZ ;  /* 0x0000000000227805 */ /* 0x000fe2000001ff00 */
[----:B------:R-:W-:Y:S01]  /*0430*/  CS2R R38, SRZ ;  /* 0x0000000000267805 */ /* 0x000fe2000001ff00 */
[----:B0-----:R-:W-:Y:S01]  /*0440*/  ISETP.GE.AND P4, PT, R2, R0, PT ;  /* 0x000000000200720c */ /* 0x001fe20003f86270 */
[----:B------:R-:W-:-:S12]  /*0450*/  IMAD.MOV.U32 R28, RZ, RZ, R2 ;  /* 0x000000ffff1c7224 */ /* 0x000fd800078e0002 */
[----:B------:R-:W-:Y:S01]  /*0460*/  @!P4 IMAD.IADD R10, R3, 0x1, R28 ;  /* 0x00000001030ac824 */ /* 0x000fe200078e021c */
[----:B------:R-:W-:Y:S01]  /*0470*/  @!P4 IADD3 R28, R28, 0x80, RZ ;  /* 0x000000801c1cc810 */ /* 0x000fe20007ffe0ff */
[----:B------:R-:W-:-:S03]  /*0480*/  @!P4 IMAD.MOV.U32 R11, RZ, RZ, 0x8 ;  /* 0x00000008ff0bc424 */ /* 0x000fc600078e00ff */
[----:B------:R-:W-:Y:S01]  /*0490*/  ISETP.GE.AND P0, PT, R28, R0, PT ;  /* 0x000000001c00720c */ /* 0x000fe20003f06270 */
[----:B------:R-:W-:-:S04]  /*04a0*/  @!P4 IMAD.WIDE.U32 R8, R10, R11, c[0x0][0x180] ;  /* 0x000060000a08c625 */ /* 0x000fc800078e000b */
[----:B------:R-:W-:Y:S01]  /*04b0*/  @!P4 IMAD.WIDE.U32 R10, R10, R11, c[0x0][0x188] ;  /* 0x000062000a0ac625 */ /* 0x000fe200078e000b */
[----:B------:R-:W-:Y:S01]  /*04c0*/  CS2R R4, SRZ ;  /* 0x0000000000047805 */ /* 0x000fe2000001ff00 */
[----:B------:R-:W-:Y:S01]  /*04d0*/  CS2R R6, SRZ ;  /* 0x0000000000067805 */ /* 0x000fe2000001ff00 */
[----:B------:R0:W2:Y:S04]  /*04e0*/  @!P4 LDG.E.64 R34, [R8.64] ;  /* 0x000000040822c981 */ /* 0x0000a8000c1e1b00 */
[----:B------:R1:W2:Y:S01]  /*04f0*/  @!P4 LDG.E.64 R38, [R10.64] ;  /* 0x000000040a26c981 */ /* 0x0002a2000c1e1b00 */
[----:B------:R-:W-:Y:S02]  /*0500*/  @!P0 IADD3 R14, R3, R28, RZ ;  /* 0x0000001c030e8210 */ /* 0x000fe40007ffe0ff */
[----:B------:R-:W-:-:S04]  /*0510*/  @!P0 IADD3 R28, R28, 0x80, RZ ;  /* 0x000000801c1c8810 */ /* 0x000fc80007ffe0ff */
[----:B------:R-:W-:Y:S01]  /*0520*/  ISETP.GE.AND P1, PT, R28, R0, PT ;  /* 0x000000001c00720c */ /* 0x000fe20003f26270 */
[----:B------:R-:W-:-:S12]  /*0530*/  @!P0 IMAD.MOV.U32 R15, RZ, RZ, 0x8 ;  /* 0x00000008ff0f8424 */ /* 0x000fd800078e00ff */
[----:B------:R-:W-:Y:S01]  /*0540*/  @!P1 IMAD.IADD R18, R3, 0x1, R28 ;  /* 0x0000000103129824 */ /* 0x000fe200078e021c */
[----:B------:R-:W-:-:S04]  /*0550*/  @!P1 IADD3 R28, R28, 0x80, RZ ;  /* 0x000000801c1c9810 */ /* 0x000fc80007ffe0ff */
[----:B------:R-:W-:Y:S01]  /*0560*/  ISETP.GE.AND P2, PT, R28, R0, PT ;  /* 0x000000001c00720c */ /* 0x000fe20003f46270 */
[----:B------:R-:W-:-:S04]  /*0570*/  @!P0 IMAD.WIDE.U32 R12, R14, R15, c[0x0][0x180] ;  /* 0x000060000e0c8625 */ /* 0x000fc800078e000f */
[----:B------:R-:W-:Y:S01]  /*0580*/  @!P0 IMAD.WIDE.U32 R14, R14, R15, c[0x0][0x188] ;  /* 0x000062000e0e8625 */ /* 0x000fe200078e000f */
[----:B------:R3:W4:Y:S04]  /*0590*/  @!P0 LDG.E.64 R4, [R12.64] ;  /* 0x000000040c048981 */ /* 0x000728000c1e1b00 */
[----:B------:R5:W4:Y:S03]  /*05a0*/  @!P0 LDG.E.64 R6, [R14.64] ;  /* 0x000000040e068981 */ /* 0x000b26000c1e1b00 */
[----:B------:R-:W-:Y:S02]  /*05b0*/  @!P2 IADD3 R22, R3, R28, RZ ;  /* 0x0000001c0316a210 */ /* 0x000fe40007ffe0ff */
[----:B------:R-:W-:-:S04]  /*05c0*/  @!P2 IADD3 R28, R28, 0x80, RZ ;  /* 0x000000801c1ca810 */ /* 0x000fc80007ffe0ff */
[----:B------:R-:W-:Y:S01]  /*05d0*/  ISETP.GE.AND P0, PT, R28, R0, PT ;  /* 0x000000001c00720c */ /* 0x000fe20003f06270 */
[----:B------:R-:W-:Y:S01]  /*05e0*/  @!P1 IMAD.MOV.U32 R19, RZ, RZ, 0x8 ;  /* 0x00000008ff139424 */ /* 0x000fe200078e00ff */
[----:B0-----:R-:W-:Y:S01]  /*05f0*/  CS2R R8, SRZ ;  /* 0x0000000000087805 */ /* 0x001fe2000001ff00 */
[----:B-1----:R-:W-:Y:S02]  /*0600*/  CS2R R10, SRZ ;  /* 0x00000000000a7805 */ /* 0x002fe4000001ff00 */
[----:B------:R-:W-:-:S04]  /*0610*/  @!P1 IMAD.WIDE.U32 R16, R18, R19, c[0x0][0x180] ;  /* 0x0000600012109625 */ /* 0x000fc800078e0013 */
[----:B------:R-:W-:Y:S01]  /*0620*/  @!P1 IMAD.WIDE.U32 R18, R18, R19, c[0x0][0x188] ;  /* 0x0000620012129625 */ /* 0x000fe200078e0013 */
[----:B------:R0:W4:Y:S03]  /*0630*/  @!P1 LDG.E.64 R8, [R16.64] ;  /* 0x0000000410089981 */ /* 0x000126000c1e1b00 */
[----:B------:R-:W-:Y:S01]  /*0640*/  @!P0 IMAD.IADD R26, R3, 0x1, R28 ;  /* 0x00000001031a8824 */ /* 0x000fe200078e021c */
[----:B------:R-:W-:Y:S01]  /*0650*/  @!P0 IADD3 R28, R28, 0x80, RZ ;  /* 0x000000801c1c8810 */ /* 0x000fe20007ffe0ff */
[----:B------:R1:W4:Y:S03]  /*0660*/  @!P1 LDG.E.64 R10, [R18.64] ;  /* 0x00000004120a9981 */ /* 0x000326000c1e1b00 */
[----:B------:R-:W-:Y:S01]  /*0670*/  ISETP.GE.AND P1, PT, R28, R0, PT ;  /* 0x000000001c00720c */ /* 0x000fe20003f26270 */
[----:B------:R-:W-:Y:S01]  /*0680*/  @!P2 IMAD.MOV.U32 R23, RZ, RZ, 0x8 ;  /* 0x00000008ff17a424 */ /* 0x000fe200078e00ff */
[----:B---3--:R-:W-:Y:S01]  /*0690*/  CS2R R12, SRZ ;  /* 0x00000000000c7805 */ /* 0x008fe2000001ff00 */
[----:B-----5:R-:W-:-:S02]  /*06a0*/  CS2R R14, SRZ ;  /* 0x00000000000e7805 */ /* 0x020fc4000001ff00 */
[----:B------:R-:W-:-:S04]  /*06b0*/  @!P2 IMAD.WIDE.U32 R20, R22, R23, c[0x0][0x180] ;  /* 0x000060001614a625 */ /* 0x000fc800078e0017 */
[----:B------:R-:W-:Y:S01]  /*06c0*/  @!P2 IMAD.WIDE.U32 R22, R22, R23, c[0x0][0x188] ;  /* 0x000062001616a625 */ /* 0x000fe200078e0017 */
[----:B------:R3:W5:Y:S03]  /*06d0*/  @!P2 LDG.E.64 R12, [R20.64] ;  /* 0x00000004140ca981 */ /* 0x000766000c1e1b00 */
[----:B------:R-:W-:Y:S01]  /*06e0*/  @!P1 IMAD.IADD R36, R3, 0x1, R28 ;  /* 0x0000000103249824 */ /* 0x000fe200078e021c */
[----:B------:R-:W-:Y:S01]  /*06f0*/  @!P1 IADD3 R28, R28, 0x80, RZ ;  /* 0x000000801c1c9810 */ /* 0x000fe20007ffe0ff */
[----:B------:R3:W5:Y:S01]  /*0700*/  @!P2 LDG.E.64 R14, [R22.64] ;  /* 0x00000004160ea981 */ /* 0x000762000c1e1b00 */
[----:B------:R-:W-:Y:S02]  /*0710*/  @!P0 MOV R27, 0x8 ;  /* 0x00000008001b8802 */ /* 0x000fe40000000f00 */
[----:B------:R-:W-:Y:S01]  /*0720*/  ISETP.GE.AND P2, PT, R28, R0, PT ;  /* 0x000000001c00720c */ /* 0x000fe20003f46270 */
[----:B0-----:R-:W-:Y:S01]  /*0730*/  CS2R R16, SRZ ;  /* 0x0000000000107805 */ /* 0x001fe2000001ff00 */
[----:B-1----:R-:W-:Y:S01]  /*0740*/  CS2R R18, SRZ ;  /* 0x0000000000127805 */ /* 0x002fe2000001ff00 */
[----:B------:R-:W-:-:S04]  /*0750*/  @!P0 IMAD.WIDE.U32 R24, R26, R27, c[0x0][0x180] ;  /* 0x000060001a188625 */ /* 0x000fc800078e001b */
[----:B------:R-:W-:Y:S01]  /*0760*/  @!P0 IMAD.WIDE.U32 R26, R26, R27, c[0x0][0x188] ;  /* 0x000062001a1a8625 */ /* 0x000fe200078e001b */
[----:B------:R0:W5:Y:S04]  /*0770*/  @!P0 LDG.E.64 R16, [R24.64] ;  /* 0x0000000418108981 */ /* 0x000168000c1e1b00 */
[----:B------:R1:W5:Y:S01]  /*0780*/  @!P0 LDG.E.64 R18, [R26.64] ;  /* 0x000000041a128981 */ /* 0x000362000c1e1b00 */
[----:B------:R-:W-:Y:S01]  /*0790*/  @!P2 IMAD.IADD R29, R3, 0x1, R28 ;  /* 0x00000001031da824 */ /* 0x000fe200078e021c */
[----:B------:R-:W-:Y:S01]  /*07a0*/  @!P2 IADD3 R28, R28, 0x80, RZ ;  /* 0x000000801c1ca810 */ /* 0x000fe20007ffe0ff */
[----:B------:R-:W-:Y:S01]  /*07b0*/  @!P1 IMAD.MOV.U32 R37, RZ, RZ, 0x8 ;  /* 0x00000008ff259424 */ /* 0x000fe200078e00ff */
[----:B---3--:R-:W-:Y:S02]  /*07c0*/  CS2R R20, SRZ ;  /* 0x0000000000147805 */ /* 0x008fe4000001ff00 */
[----:B------:R-:W-:Y:S01]  /*07d0*/  ISETP.GE.AND P0, PT, R28, R0, PT ;  /* 0x000000001c00720c */ /* 0x000fe20003f06270 */
[----:B------:R-:W-:Y:S01]  /*07e0*/  CS2R R22, SRZ ;  /* 0x0000000000167805 */ /* 0x000fe2000001ff00 */
[----:B------:R-:W-:-:S04]  /*07f0*/  @!P1 IMAD.WIDE.U32 R30, R36, R37, c[0x0][0x180] ;  /* 0x00006000241e9625 */ /* 0x000fc800078e0025 */
[----:B------:R-:W-:Y:S01]  /*0800*/  @!P1 IMAD.WIDE.U32 R36, R36, R37, c[0x0][0x188] ;  /* 0x0000620024249625 */ /* 0x000fe200078e0025 */
[----:B------:R3:W5:Y:S01]  /*0810*/  @!P1 LDG.E.64 R20, [R30.64] ;  /* 0x000000041e149981 */ /* 0x000762000c1e1b00 */
[----:B------:R-:W-:-:S03]  /*0820*/  @!P2 MOV R40, 0x8 ;  /* 0x000000080028a802 */ /* 0x000fc60000000f00 */
[----:B------:R1:W5:Y:S02]  /*0830*/  @!P1 LDG.E.64 R22, [R36.64] ;  /* 0x0000000424169981 */ /* 0x000364000c1e1b00 */
[----:B------:R-:W-:Y:S02]  /*0840*/  @!P0 IMAD.IADD R44, R3, 0x1, R28 ;  /* 0x00000001032c8824 */ /* 0x000fe400078e021c */
[----:B------:R-:W-:Y:S02]  /*0850*/  @!P0 IMAD.MOV.U32 R45, RZ, RZ, 0x8 ;  /* 0x00000008ff2d8424 */ /* 0x000fe400078e00ff */
[CC--:B------:R-:W-:Y:S01]  /*0860*/  @!P2 IMAD.WIDE.U32 R32, R29.reuse, R40.reuse, c[0x0][0x180] ;  /* 0x000060001d20a625 */ /* 0x0c0fe200078e0028 */
[----:B---3--:R-:W-:Y:S01]  /*0870*/  CS2R R30, SRZ ;  /* 0x00000000001e7805 */ /* 0x008fe2000001ff00 */
[----:B0-----:R-:W-:Y:S02]  /*0880*/  CS2R R24, SRZ ;  /* 0x0000000000187805 */ /* 0x001fe4000001ff00 */
[----:B-1----:R-:W-:Y:S01]  /*0890*/  @!P2 IMAD.WIDE.U32 R36, R29, R40, c[0x0][0x188] ;  /* 0x000062001d24a625 */ /* 0x002fe200078e0028 */
[----:B------:R-:W-:Y:S01]  /*08a0*/  CS2R R26, SRZ ;  /* 0x00000000001a7805 */ /* 0x000fe2000001ff00 */
[----:B------:R-:W-:-:S02]  /*08b0*/  CS2R R28, SRZ ;  /* 0x00000000001c7805 */ /* 0x000fc4000001ff00 */
[CC--:B------:R-:W-:Y:S01]  /*08c0*/  @!P0 IMAD.WIDE.U32 R42, R44.reuse, R45.reuse, c[0x0][0x180] ;  /* 0x000060002c2a8625 */ /* 0x0c0fe200078e002d */
[----:B------:R0:W3:Y:S03]  /*08d0*/  @!P2 LDG.E.64 R24, [R32.64] ;  /* 0x000000042018a981 */ /* 0x0000e6000c1e1b00 */
[----:B------:R-:W-:Y:S01]  /*08e0*/  @!P0 IMAD.WIDE.U32 R44, R44, R45, c[0x0][0x188] ;  /* 0x000062002c2c8625 */ /* 0x000fe200078e002d */
[----:B------:R-:W3:Y:S04]  /*08f0*/  @!P0 LDG.E.64 R28, [R42.64] ;  /* 0x000000042a1c8981 */ /* 0x000ee8000c1e1b00 */
[----:B------:R-:W3:Y:S04]  /*0900*/  @!P0 LDG.E.64 R30, [R44.64] ;  /* 0x000000042c1e8981 */ /* 0x000ee8000c1e1b00 */
[----:B------:R2:W3:Y:S01]  /*0910*/  @!P2 LDG.E.64 R26, [R36.64] ;  /* 0x00000004241aa981 */ /* 0x0004e2000c1e1b00 */
[----:B------:R-:W-:Y:S01]  /*0920*/  IADD3 R41, R2, 0x80, RZ ;  /* 0x0000008002297810 */ /* 0x000fe20007ffe0ff */
[----:B0-----:R-:W-:Y:S01]  /*0930*/  @!P4 IMAD.MOV.U32 R32, RZ, RZ, c[0x0][0x168] ;  /* 0x00005a00ff20c624 */ /* 0x001fe200078e00ff */
[----:B------:R-:W-:-:S02]  /*0940*/  @!P4 MOV R33, c[0x0][0x16c] ;  /* 0x00005b000021ca02 */ /* 0x000fc40000000f00 */
[----:B------:R-:W-:-:S04]  /*0950*/  ISETP.GE.AND P0, PT, R41, R0, PT ;  /* 0x000000002900720c */ /* 0x000fc80003f06270 */
[----:B------:R-:W-:-:S04]  /*0960*/  @!P4 DSETP.GEU.AND P2, PT, |R32|, 0.5, PT ;  /* 0x3fe000002000c42a */ /* 0x000fc80003f4e200 */
[----:B------:R-:W-:Y:S01]  /*0970*/  @!P4 DADD R32, -R32, 1 ;  /* 0x3ff000002020c429 */ /* 0x000fe20000000100 */
[----:B------:R-:W-:Y:S01]  /*0980*/  BSSY B0, `(.L_x_3279) ;  /* 0x0000082000007945 */ /* 0x000fe20003800000 */
[----:B------:R-:W-:Y:S02]  /*0990*/  BSSY B1, `(.L_x_3280) ;  /* 0x000007a000017945 */ /* 0x000fe40003800000 */
[----:B--2---:R-:W0:-:S06]  /*09a0*/  @!P4 DADD R36, R38, -R34 ;  /* 0x000000002624c229 */ /* 0x004e0c0000000822 */
[C---:B0-----:R0:W-:Y:S02]  /*09b0*/  @!P4 DFMA R32, R36.reuse, -R32, R38 ;  /* 0x800000202420c22b */ /* 0x0411e40000000026 */
[----:B0-----:R-:W-:Y:S02]  /*09c0*/  IADD3 R39, R2, 0x100, RZ ;  /* 0x0000010002277810 */ /* 0x001fe40007ffe0ff */
[----:B------:R0:W-:Y:S02]  /*09d0*/  @!P4 DFMA R34, R36, c[0x0][0x168], R34 ;  /* 0x00005a002422ca2b */ /* 0x0001e40000000022 */
[----:B0-----:R-:W-:Y:S02]  /*09e0*/  @!P0 IMAD.MOV.U32 R36, RZ, RZ, c[0x0][0x168] ;  /* 0x00005a00ff248624 */ /* 0x001fe400078e00ff */
[----:B------:R-:W-:Y:S01]  /*09f0*/  @!P0 IMAD.MOV.U32 R37, RZ, RZ, c[0x0][0x16c] ;  /* 0x00005b00ff258624 */ /* 0x000fe200078e00ff */
[----:B------:R-:W-:-:S05]  /*0a00*/  ISETP.GE.AND P1, PT, R39, R0, PT ;  /* 0x000000002700720c */ /* 0x000fca0003f26270 */
[----:B------:R-:W-:-:S04]  /*0a10*/  @!P0 DSETP.GEU.AND P6, PT, |R36|, 0.5, PT ;  /* 0x3fe000002400842a */ /* 0x000fc80003fce200 */
[----:B------:R-:W-:-:S04]  /*0a20*/  @!P0 DADD R36, -R36, 1 ;  /* 0x3ff0000024248429 */ /* 0x000fc80000000100 */
[----:B----4-:R-:W0:-:S06]  /*0a30*/  @!P0 DADD R38, R6, -R4 ;  /* 0x0000000006268229 */ /* 0x010e0c0000000804 */
[----:B0-----:R-:W-:-:S04]  /*0a40*/  @!P0 DFMA R36, R38, -R36, R6 ;  /* 0x800000242624822b */ /* 0x001fc80000000006 */
[----:B------:R0:W-:Y:S02]  /*0a50*/  @!P0 DFMA R4, R38, c[0x0][0x168], R4 ;  /* 0x00005a0026048a2b */ /* 0x0001e40000000004 */
[----:B0-----:R-:W-:Y:S01]  /*0a60*/  IADD3 R39, R2, 0x180, RZ ;  /* 0x0000018002277810 */ /* 0x001fe20007ffe0ff */
[----:B------:R-:W-:Y:S01]  /*0a70*/  @!P1 IMAD.MOV.U32 R6, RZ, RZ, c[0x0][0x168] ;  /* 0x00005a00ff069624 */ /* 0x000fe200078e00ff */
[----:B------:R-:W-:Y:S02]  /*0a80*/  @!P1 MOV R7, c[0x0][0x16c] ;  /* 0x00005b0000079a02 */ /* 0x000fe40000000f00 */
[----:B------:R-:W-:Y:S02]  /*0a90*/  ISETP.GE.AND P5, PT, R39, R0, PT ;  /* 0x000000002700720c */ /* 0x000fe40003fa6270 */
[----:B------:R-:W-:Y:S02]  /*0aa0*/  @!P4 FSEL R32, R32, R34, P2 ;  /* 0x000000222020c208 */ /* 0x000fe40001000000 */
[----:B------:R-:W-:Y:S01]  /*0ab0*/  @!P4 FSEL R33, R33, R35, P2 ;  /* 0x000000232121c208 */ /* 0x000fe20001000000 */
[----:B------:R-:W-:Y:S01]  /*0ac0*/  @!P1 DSETP.GEU.AND P3, PT, |R6|, 0.5, PT ;  /* 0x3fe000000600942a */ /* 0x000fe20003f6e200 */
[----:B------:R-:W-:-:S03]  /*0ad0*/  IADD3 R39, R2, 0x200, RZ ;  /* 0x0000020002277810 */ /* 0x000fc60007ffe0ff */
[----:B------:R-:W-:Y:S01]  /*0ae0*/  @!P1 DADD R34, -R6, 1 ;  /* 0x3ff0000006229429 */ /* 0x000fe20000000100 */
[----:B------:R-:W-:-:S03]  /*0af0*/  ISETP.GE.AND P2, PT, R39, R0, PT ;  /* 0x000000002700720c */ /* 0x000fc60003f46270 */
[----:B------:R-:W0:-:S06]  /*0b00*/  @!P1 DADD R6, R10, -R8 ;  /* 0x000000000a069229 */ /* 0x000e0c0000000808 */
[C---:B0-----:R0:W-:Y:S02]  /*0b10*/  @!P1 DFMA R34, R6.reuse, -R34, R10 ;  /* 0x800000220622922b */ /* 0x0411e4000000000a */
[----:B0-----:R-:W-:Y:S02]  /*0b20*/  @!P5 IMAD.MOV.U32 R10, RZ, RZ, c[0x0][0x168] ;  /* 0x00005a00ff0ad624 */ /* 0x001fe400078e00ff */
[----:B------:R-:W-:Y:S01]  /*0b30*/  @!P5 IMAD.MOV.U32 R11, RZ, RZ, c[0x0][0x16c] ;  /* 0x00005b00ff0bd624 */ /* 0x000fe200078e00ff */
[----:B------:R0:W-:Y:S01]  /*0b40*/  @!P1 DFMA R6, R6, c[0x0][0x168], R8 ;  /* 0x00005a0006069a2b */ /* 0x0001e20000000008 */
[----:B------:R-:W-:Y:S02]  /*0b50*/  @!P0 FSEL R4, R36, R4, P6 ;  /* 0x0000000424048208 */ /* 0x000fe40003000000 */
[----:B------:R-:W-:Y:S02]  /*0b60*/  @!P0 FSEL R5, R37, R5, P6 ;  /* 0x0000000525058208 */ /* 0x000fe40003000000 */
[----:B------:R-:W-:Y:S01]  /*0b70*/  @!P5 DSETP.GEU.AND P6, PT, |R10|, 0.5, PT ;  /* 0x3fe000000a00d42a */ /* 0x000fe20003fce200 */
[----:B------:R-:W-:-:S03]  /*0b80*/  IADD3 R39, R2, 0x280, RZ ;  /* 0x0000028002277810 */ /* 0x000fc60007ffe0ff */
[----:B------:R-:W-:Y:S01]  /*0b90*/  @!P5 DADD R36, -R10, 1 ;  /* 0x3ff000000a24d429 */ /* 0x000fe20000000100 */
[----:B0-----:R-:W-:Y:S01]  /*0ba0*/  @!P2 IMAD.MOV.U32 R8, RZ, RZ, c[0x0][0x168] ;  /* 0x00005a00ff08a624 */ /* 0x001fe200078e00ff */
[----:B------:R-:W-:Y:S02]  /*0bb0*/  @!P2 MOV R9, c[0x0][0x16c] ;  /* 0x00005b000009aa02 */ /* 0x000fe40000000f00 */
[----:B-----5:R-:W0:Y:S01]  /*0bc0*/  @!P5 DADD R10, R14, -R12 ;  /* 0x000000000e0ad229 */ /* 0x020e22000000080c */
[----:B------:R-:W-:-:S05]  /*0bd0*/  ISETP.GE.AND P0, PT, R39, R0, PT ;  /* 0x000000002700720c */ /* 0x000fca0003f06270 */
[C---:B0-----:R0:W-:Y:S02]  /*0be0*/  @!P5 DFMA R36, R10.reuse, -R36, R14 ;  /* 0x800000240a24d22b */ /* 0x0411e4000000000e */
[----:B0-----:R-:W-:Y:S02]  /*0bf0*/  @!P1 FSEL R14, R34, R6, P3 ;  /* 0x00000006220e9208 */ /* 0x001fe40001800000 */
[----:B------:R-:W-:Y:S01]  /*0c00*/  @!P1 FSEL R15, R35, R7, P3 ;  /* 0x00000007230f9208 */ /* 0x000fe20001800000 */
[----:B------:R0:W-:-:S04]  /*0c10*/  @!P5 DFMA R10, R10, c[0x0][0x168], R12 ;  /* 0x00005a000a0ada2b */ /* 0x0001c8000000000c */
[----:B------:R-:W-:-:S04]  /*0c20*/  @!P2 DSETP.GEU.AND P3, PT, |R8|, 0.5, PT ;  /* 0x3fe000000800a42a */ /* 0x000fc80003f6e200 */
[----:B------:R-:W-:-:S04]  /*0c30*/  @!P2 DADD R8, -R8, 1 ;  /* 0x3ff000000808a429 */ /* 0x000fc80000000100 */
[----:B------:R-:W1:Y:S01]  /*0c40*/  @!P2 DADD R6, R18, -R16 ;  /* 0x000000001206a229 */ /* 0x000e620000000810 */
[C---:B0-----:R-:W-:Y:S02]  /*0c50*/  IADD3 R13, R2.reuse, 0x300, RZ ;  /* 0x00000300020d7810 */ /* 0x041fe40007ffe0ff */
[----:B------:R-:W-:-:S03]  /*0c60*/  IADD3 R35, R2, 0x380, RZ ;  /* 0x0000038002237810 */ /* 0x000fc60007ffe0ff */
[C---:B-1----:R0:W-:Y:S02]  /*0c70*/  @!P2 DFMA R18, R6.reuse, -R8, R18 ;  /* 0x800000080612a22b */ /* 0x0421e40000000012 */
[----:B0-----:R-:W-:Y:S02]  /*0c80*/  @!P0 IMAD.MOV.U32 R8, RZ, RZ, c[0x0][0x168] ;  /* 0x00005a00ff088624 */ /* 0x001fe400078e00ff */
[----:B------:R-:W-:Y:S01]  /*0c90*/  @!P0 IMAD.MOV.U32 R9, RZ, RZ, c[0x0][0x16c] ;  /* 0x00005b00ff098624 */ /* 0x000fe200078e00ff */
[----:B------:R0:W-:Y:S02]  /*0ca0*/  @!P2 DFMA R6, R6, c[0x0][0x168], R16 ;  /* 0x00005a000606aa2b */ /* 0x0001e40000000010 */
[----:B0-----:R-:W-:Y:S02]  /*0cb0*/  @!P5 FSEL R16, R36, R10, P6 ;  /* 0x0000000a2410d208 */ /* 0x001fe40003000000 */
[----:B------:R-:W-:Y:S02]  /*0cc0*/  @!P5 FSEL R17, R37, R11, P6 ;  /* 0x0000000b2511d208 */ /* 0x000fe40003000000 */
[----:B------:R-:W-:-:S02]  /*0cd0*/  ISETP.GE.AND P6, PT, R13, R0, PT ;  /* 0x000000000d00720c */ /* 0x000fc40003fc6270 */
[----:B------:R-:W-:Y:S01]  /*0ce0*/  ISETP.GE.AND P5, PT, R35, R0, PT ;  /* 0x000000002300720c */ /* 0x000fe20003fa6270 */
[----:B------:R-:W-:Y:S01]  /*0cf0*/  @!P0 DSETP.GEU.AND P1, PT, |R8|, 0.5, PT ;  /* 0x3fe000000800842a */ /* 0x000fe20003f2e200 */
[----:B------:R-:W-:-:S03]  /*0d00*/  @!P4 MOV R13, 0x8 ;  /* 0x00000008000dc802 */ /* 0x000fc60000000f00 */
[----:B------:R-:W-:Y:S01]  /*0d10*/  @!P0 DADD R10, -R8, 1 ;  /* 0x3ff00000080a8429 */ /* 0x000fe20000000100 */
[----:B------:R-:W-:-:S03]  /*0d20*/  @!P4 IMAD.IADD R12, R3, 0x1, R2 ;  /* 0x00000001030cc824 */ /* 0x000fc600078e0202 */
[----:B------:R-:W0:-:S06]  /*0d30*/  @!P0 DADD R8, R22, -R20 ;  /* 0x0000000016088229 */ /* 0x000e0c0000000814 */
[C---:B0-----:R0:W-:Y:S02]  /*0d40*/  @!P0 DFMA R22, R8.reuse, -R10, R22 ;  /* 0x8000000a0816822b */ /* 0x0411e40000000016 */
[----:B0-----:R-:W-:Y:S02]  /*0d50*/  @!P4 IMAD.WIDE.U32 R10, R12, R13, c[0x0][0x178] ;  /* 0x00005e000c0ac625 */ /* 0x001fe400078e000d */
[----:B------:R0:W-:Y:S02]  /*0d60*/  @!P0 DFMA R8, R8, c[0x0][0x168], R20 ;  /* 0x00005a0008088a2b */ /* 0x0001e40000000014 */
[----:B------:R-:W-:Y:S01]  /*0d70*/  @!P6 IMAD.MOV.U32 R12, RZ, RZ, c[0x0][0x168] ;  /* 0x00005a00ff0ce624 */ /* 0x000fe200078e00ff */
[----:B0-----:R-:W-:Y:S01]  /*0d80*/  @!P5 MOV R21, c[0x0][0x16c] ;  /* 0x00005b000015da02 */ /* 0x001fe20000000f00 */
[----:B------:R-:W-:Y:S02]  /*0d90*/  @!P6 IMAD.MOV.U32 R13, RZ, RZ, c[0x0][0x16c] ;  /* 0x00005b00ff0de624 */ /* 0x000fe400078e00ff */
[----:B------:R-:W-:Y:S01]  /*0da0*/  @!P5 IMAD.MOV.U32 R20, RZ, RZ, c[0x0][0x168] ;  /* 0x00005a00ff14d624 */ /* 0x000fe200078e00ff */
[----:B------:R0:W-:Y:S01]  /*0db0*/  @!P4 STG.E.64 [R10.64], R32 ;  /* 0x000000200a00c986 */ /* 0x0001e2000c101b04 */
[----:B------:R-:W-:-:S02]  /*0dc0*/  @!P4 IMAD.MOV.U32 R2, RZ, RZ, R41 ;  /* 0x000000ffff02c224 */ /* 0x000fc400078e0029 */
[----:B------:R-:W-:Y:S01]  /*0dd0*/  @!P6 DSETP.GEU.AND P4, PT, |R12|, 0.5, PT ;  /* 0x3fe000000c00e42a */ /* 0x000fe20003f8e200 */
[----:B------:R-:W-:-:S03]  /*0de0*/  @!P2 FSEL R6, R18, R6, P3 ;  /* 0x000000061206a208 */ /* 0x000fc60001800000 */
[----:B------:R-:W-:Y:S01]  /*0df0*/  @!P6 DADD R38, -R12, 1 ;  /* 0x3ff000000c26e429 */ /* 0x000fe20000000100 */
[----:B------:R-:W-:-:S03]  /*0e00*/  @!P2 FSEL R7, R19, R7, P3 ;  /* 0x000000071307a208 */ /* 0x000fc60001800000 */
[----:B------:R-:W-:Y:S01]  /*0e10*/  @!P5 DADD R34, -R20, 1 ;  /* 0x3ff000001422d429 */ /* 0x000fe20000000100 */
[----:B------:R-:W-:-:S03]  /*0e20*/  ISETP.GE.AND P2, PT, R2, R0, PT ;  /* 0x000000000200720c */ /* 0x000fc60003f46270 */
[----:B---3--:R-:W1:-:S04]  /*0e30*/  @!P5 DADD R12, R30, -R28 ;  /* 0x000000001e0cd229 */ /* 0x008e48000000081c */
[----:B------:R-:W2:-:S04]  /*0e40*/  @!P6 DADD R36, R26, -R24 ;  /* 0x000000001a24e229 */ /* 0x000e880000000818 */
[----:B-1----:R-:W-:-:S04]  /*0e50*/  @!P5 DFMA R34, R12, -R34, R30 ;  /* 0x800000220c22d22b */ /* 0x002fc8000000001e */
[----:B--2---:R-:W-:-:S04]  /*0e60*/  @!P6 DFMA R26, R36, -R38, R26 ;  /* 0x80000026241ae22b */ /* 0x004fc8000000001a */
[----:B------:R-:W1:-:S04]  /*0e70*/  @!P6 DFMA R24, R36, c[0x0][0x168], R24 ;  /* 0x00005a002418ea2b */ /* 0x000e480000000018 */
[----:B------:R-:W-:-:S04]  /*0e80*/  @!P5 DFMA R12, R12, c[0x0][0x168], R28 ;  /* 0x00005a000c0cda2b */ /* 0x000fc8000000001c */
[----:B------:R-:W0:Y:S01]  /*0e90*/  @!P5 DSETP.GEU.AND P3, PT, |R20|, 0.5, PT ;  /* 0x3fe000001400d42a */ /* 0x000e220003f6e200 */
[----:B------:R-:W-:Y:S02]  /*0ea0*/  @!P0 FSEL R8, R22, R8, P1 ;  /* 0x0000000816088208 */ /* 0x000fe40000800000 */
[----:B------:R-:W-:Y:S02]  /*0eb0*/  @!P0 FSEL R9, R23, R9, P1 ;  /* 0x0000000917098208 */ /* 0x000fe40000800000 */
[----:B-1----:R-:W-:Y:S02]  /*0ec0*/  @!P6 FSEL R18, R26, R24, P4 ;  /* 0x000000181a12e208 */ /* 0x002fe40002000000 */
[----:B------:R-:W-:Y:S02]  /*0ed0*/  @!P6 FSEL R19, R27, R25, P4 ;  /* 0x000000191b13e208 */ /* 0x000fe40002000000 */
[----:B0-----:R-:W-:Y:S02]  /*0ee0*/  @!P5 FSEL R10, R34, R12, P3 ;  /* 0x0000000c220ad208 */ /* 0x001fe40001800000 */
[----:B------:R-:W-:Y:S01]  /*0ef0*/  @!P5 FSEL R11, R35, R13, P3 ;  /* 0x0000000d230bd208 */ /* 0x000fe20001800000 */
[----:B------:R-:W-:Y:S05]  /*0f00*/  @P2 BRA `(.L_x_3281) ;  /* 0x000000c000002947 */ /* 0x000fea0003800000 */
[----:B------:R-:W-:Y:S01]  /*0f10*/  IMAD.IADD R12, R3, 0x1, R2 ;  /* 0x00000001030c7824 */ /* 0x000fe200078e0202 */
[----:B------:R-:W-:Y:S01]  /*0f20*/  IADD3 R2, R2, 0x80, RZ ;  /* 0x0000008002027810 */ /* 0x000fe20007ffe0ff */
[----:B------:R-:W-:-:S03]  /*0f30*/  IMAD.MOV.U32 R13, RZ, RZ, 0x8 ;  /* 0x00000008ff0d7424 */ /* 0x000fc600078e00ff */
[----:B------:R-:W-:Y:S01]  /*0f40*/  ISETP.GE.AND P0, PT, R2, R0, PT ;  /* 0x000000000200720c */ /* 0x000fe20003f06270 */
[----:B------:R-:W-:-:S05]  /*0f50*/  IMAD.WIDE.U32 R12, R12, R13, c[0x0][0x178] ;  /* 0x00005e000c0c7625 */ /* 0x000fca00078e000d */
[----:B------:R0:W-:Y:S07]  /*0f60*/  STG.E.64 [R12.64], R4 ;  /* 0x000000040c007986 */ /* 0x0001ee000c101b04 */
[----:B------:R-:W-:Y:S05]  /*0f70*/  @P0 BRA `(.L_x_3282) ;  /* 0x000000c000000947 */ /* 0x000fea0003800000 */
[----:B0-----:R-:W-:Y:S01]  /*0f80*/  IADD3 R4, R3, R2, RZ ;  /* 0x0000000203047210 */ /* 0x001fe20007ffe0ff */
[----:B------:R-:W-:Y:S01]  /*0f90*/  IMAD.MOV.U32 R5, RZ, RZ, 0x8 ;  /* 0x00000008ff057424 */ /* 0x000fe200078e00ff */
[----:B------:R-:W-:-:S03]  /*0fa0*/  IADD3 R2, R2, 0x80, RZ ;  /* 0x0000008002027810 */ /* 0x000fc60007ffe0ff */
[----:B------:R-:W-:-:S05]  /*0fb0*/  IMAD.WIDE.U32 R4, R4, R5, c[0x0][0x178] ;  /* 0x00005e0004047625 */ /* 0x000fca00078e0005 */
[----:B------:R0:W-:Y:S02]  /*0fc0*/  STG.E.64 [R4.64], R14 ;  /* 0x0000000e04007986 */ /* 0x0001e4000c101b04 */
.L_x_3281:
[----:B------:R-:W-:-:S13]  /*0fd0*/  ISETP.GE.AND P0, PT, R2, R0, PT ;  /* 0x000000000200720c */ /* 0x000fda0003f06270 */
[----:B------:R-:W-:Y:S05]  /*0fe0*/  @P0 BRA `(.L_x_3283) ;  /* 0x000000c000000947 */ /* 0x000fea0003800000 */
[----:B0-----:R-:W-:Y:S01]  /*0ff0*/  IMAD.IADD R4, R3, 0x1, R2 ;  /* 0x0000000103047824 */ /* 0x001fe200078e0202 */
[----:B------:R-:W-:Y:S01]  /*1000*/  IADD3 R2, R2, 0x80, RZ ;  /* 0x0000008002027810 */ /* 0x000fe20007ffe0ff */
[----:B------:R-:W-:-:S04]  /*1010*/  IMAD.MOV.U32 R5, RZ, RZ, 0x8 ;  /* 0x00000008ff057424 */ /* 0x000fc800078e00ff */
[----:B------:R-:W-:-:S05]  /*1020*/  IMAD.WIDE.U32 R4, R4, R5, c[0x0][0x178] ;  /* 0x00005e0004047625 */ /* 0x000fca00078e0005 */
[----:B------:R0:W-:Y:S02]  /*1030*/  STG.E.64 [R4.64], R16 ;  /* 0x0000001004007986 */ /* 0x0001e4000c101b04 */
.L_x_3282:
[----:B------:R-:W-:-:S13]  /*1040*/  ISETP.GE.AND P0, PT, R2, R0, PT ;  /* 0x000000000200720c */ /* 0x000fda0003f06270 */
[----:B------:R-:W-:Y:S05]  /*1050*/  @P0 BRA `(.L_x_3284) ;  /* 0x000000d000000947 */ /* 0x000fea0003800000 */
[----:B0-----:R-:W-:Y:S01]  /*1060*/  IADD3 R4, R3, R2, RZ ;  /* 0x0000000203047210 */ /* 0x001fe20007ffe0ff */
[----:B------:R-:W-:Y:S01]  /*1070*/  IMAD.MOV.U32 R5, RZ, RZ, 0x8 ;  /* 0x00000008ff057424 */ /* 0x000fe200078e00ff */
[----:B------:R-:W-:-:S03]  /*1080*/  IADD3 R2, R2, 0x80, RZ ;  /* 0x0000008002027810 */ /* 0x000fc60007ffe0ff */
[----:B------:R-:W-:-:S05]  /*1090*/  IMAD.WIDE.U32 R4, R4, R5, c[0x0][0x178] ;  /* 0x00005e0004047625 */ /* 0x000fca00078e0005 */
[----:B------:R0:W-:Y:S02]  /*10a0*/  STG.E.64 [R4.64], R6 ;  /* 0x0000000604007986 */ /* 0x0001e4000c101b04 */
.L_x_3283:
[----:B------:R-:W-:-:S13]  /*10b0*/  ISETP.GE.AND P0, PT, R2, R0, PT ;  /* 0x000000000200720c */ /* 0x000fda0003f06270 */
[----:B------:R-:W-:Y:S01]  /*10c0*/  @P0 BREAK B1 ;  /* 0x0000000000010942 */ /* 0x000fe20003800000 */
[----:B------:R-:W-:Y:S05]  /*10d0*/  @P0 BRA `(.L_x_3285) ;  /* 0x000000c000000947 */ /* 0x000fea0003800000 */
[----:B0-----:R-:W-:Y:S01]  /*10e0*/  MOV R5, 0x8 ;  /* 0x0000000800057802 */ /* 0x001fe20000000f00 */
[----:B------:R-:W-:Y:S01]  /*10f0*/  IMAD.IADD R4, R3, 0x1, R2 ;  /* 0x0000000103047824 */ /* 0x000fe200078e0202 */
[----:B------:R-:W-:-:S03]  /*1100*/  IADD3 R2, R2, 0x80, RZ ;  /* 0x0000008002027810 */ /* 0x000fc60007ffe0ff */
[----:B------:R-:W-:-:S05]  /*1110*/  IMAD.WIDE.U32 R4, R4, R5, c[0x0][0x178] ;  /* 0x00005e0004047625 */ /* 0x000fca00078e0005 */
[----:B------:R0:W-:Y:S02]  /*1120*/  STG.E.64 [R4.64], R8 ;  /* 0x0000000804007986 */ /* 0x0001e4000c101b04 */
.L_x_3284:
[----:B------:R-:W-:Y:S05]  /*1130*/  BSYNC B1 ;  /* 0x0000000000017941 */ /* 0x000fea0003800000 */
.L_x_3280:
[----:B------:R-:W-:-:S13]  /*1140*/  ISETP.GE.AND P0, PT, R2, R0, PT ;  /* 0x000000000200720c */ /* 0x000fda0003f06270 */
[----:B0-----:R-:W-:Y:S01]  /*1150*/  @!P0 IMAD.IADD R4, R3, 0x1, R2 ;  /* 0x0000000103048824 */ /* 0x001fe200078e0202 */
[----:B------:R-:W-:Y:S01]  /*1160*/  @!P0 IADD3 R2, R2, 0x80, RZ ;  /* 0x0000008002028810 */ /* 0x000fe20007ffe0ff */
[----:B------:R-:W-:-:S04]  /*1170*/  @!P0 IMAD.MOV.U32 R5, RZ, RZ, 0x8 ;  /* 0x00000008ff058424 */ /* 0x000fc800078e00ff */
[----:B------:R-:W-:-:S05]  /*1180*/  @!P0 IMAD.WIDE.U32 R4, R4, R5, c[0x0][0x178] ;  /* 0x00005e0004048625 */ /* 0x000fca00078e0005 */
[----:B------:R0:W-:Y:S02]  /*1190*/  @!P0 STG.E.64 [R4.64], R18 ;  /* 0x0000001204008986 */ /* 0x0001e4000c101b04 */
.L_x_3285:
[----:B------:R-:W-:Y:S05]  /*11a0*/  BSYNC B0 ;  /* 0x0000000000007941 */ /* 0x000fea0003800000 */
.L_x_3279:
[----:B------:R-:W-:Y:S01]  /*11b0*/  WARPSYNC 0xffffffff ;  /* 0xffffffff00007948 */ /* 0x000fe20003800000 */
[----:B------:R-:W-:-:S13]  /*11c0*/  ISETP.GE.AND P0, PT, R2, R0, PT ;  /* 0x000000000200720c */ /* 0x000fda0003f06270 */
[----:B------:R-:W-:Y:S05]  /*11d0*/  @P0 EXIT ;  /* 0x000000000000094d */ /* 0x000fea0003800000 */
[----:B------:R-:W-:Y:S01]  /*11e0*/  IADD3 R2, R3, R2, RZ ;  /* 0x0000000203027210 */ /* 0x000fe20007ffe0ff */
[----:B------:R-:W-:-:S04]  /*11f0*/  IMAD.MOV.U32 R3, RZ, RZ, 0x8 ;  /* 0x00000008ff037424 */ /* 0x000fc800078e00ff */
[----:B------:R-:W-:-:S05]  /*1200*/  IMAD.WIDE.U32 R2, R2, R3, c[0x0][0x178] ;  /* 0x00005e0002027625 */ /* 0x000fca00078e0003 */
[----:B------:R-:W-:Y:S01]  /*1210*/  STG.E.64 [R2.64], R10 ;  /* 0x0000000a02007986 */ /* 0x000fe2000c101b04 */
[----:B------:R-:W-:Y:S05]  /*1220*/  EXIT ;  /* 0x000000000000794d */ /* 0x000fea0003800000 */
.L_x_3286:
        /* <DEDUP_REMOVED lines=13> */
.L_x_7615:


//--------------------- .text._ZN2at6native29vectorized_elementwise_kernelILi4EZZZNS0_44_GLOBAL__N__40a83637_7_Lerp_cu_1520ed90_301318lerp_scalar_kernelERNS_18TensorIteratorBaseERKN3c106ScalarEENKUlvE0_clEvENKUlvE_clEvEUlddE_St5arrayIPcLm3EEEEviT0_T1_ --------------------------
	.section	.text._ZN2at6native29vectorized_elementwise_kernelILi4EZZZNS0_44_GLOBAL__N__40a83637_7_Lerp_cu_1520ed90_301318lerp_scalar_kernelERNS_18TensorIteratorBaseERKN3c106ScalarEENKUlvE0_clEvENKUlvE_clEvEUlddE_St5arrayIPcLm3EEEEviT0_T1_,"ax",@progbits
	.sectioninfo	@"SHI_REGISTERS=48"
	.align	128
        .global         _ZN2at6native29vectorized_elementwise_kernelILi4EZZZNS0_44_GLOBAL__N__40a83637_7_Lerp_cu_1520ed90_301318lerp_scalar_kernelERNS_18TensorIteratorBaseERKN3c106ScalarEENKUlvE0_clEvENKUlvE_clEvEUlddE_St5arrayIPcLm3EEEEviT0_T1_
        .type           _ZN2at6native29vectorized_elementwise_kernelILi4EZZZNS0_44_GLOBAL__N__40a83637_7_Lerp_cu_1520ed90_301318lerp_scalar_kernelERNS_18TensorIteratorBaseERKN3c106ScalarEENKUlvE0_clEvENKUlvE_clEvEUlddE_St5arrayIPcLm3EEEEviT0_T1_,@function
        .size           _ZN2at6native29vectorized_elementwise_kernelILi4EZZZNS0_44_GLOBAL__N__40a83637_7_Lerp_cu_1520ed90_301318lerp_scalar_kernelERNS_18TensorIteratorBaseERKN3c106ScalarEENKUlvE0_clEvENKUlvE_clEvEUlddE_St5arrayIPcLm3EEEEviT0_T1_,(.L_x_7616 - _ZN2at6native29vectorized_elementwise_kernelILi4EZZZNS0_44_GLOBAL__N__40a83637_7_Lerp_cu_1520ed90_301318lerp_scalar_kernelERNS_18TensorIteratorBaseERKN3c106ScalarEENKUlvE0_clEvENKUlvE_clEvEUlddE_St5arrayIPcLm3EEEEviT0_T1_)
        .other          _ZN2at6native29vectorized_elementwise_kernelILi4EZZZNS0_44_GLOBAL__N__40a83637_7_Lerp_cu_1520ed90_301318lerp_scalar_kernelERNS_18TensorIteratorBaseERKN3c106ScalarEENKUlvE0_clEvENKUlvE_clEvEUlddE_St5arrayIPcLm3EEEEviT0_T1_,@"STO_CUDA_ENTRY STV_DEFAULT"
_ZN2at6native29vectorized_elementwise_kernelILi4EZZZNS0_44_GLOBAL__N__40a83637_7_Lerp_cu_1520ed90_301318lerp_scalar_kernelERNS_18TensorIteratorBaseERKN3c106ScalarEENKUlvE0_clEvENKUlvE_clEvEUlddE_St5arrayIPcLm3EEEEviT0_T1_:
.text._ZN2at6native29vectorized_elementwise_kernelILi4EZZZNS0_44_GLOBAL__N__40a83637_7_Lerp_cu_1520ed90_301318lerp_scalar_kernelERNS_18TensorIteratorBaseERKN3c106ScalarEENKUlvE0_clEvENKUlvE_clEvEUlddE_St5arrayIPcLm3EEEEviT0_T1_:
        /* <DEDUP_REMOVED lines=42> */
.L_x_3288:
        /* <DEDUP_REMOVED lines=16> */
.L_x_3289:
[----:B01234-:R-:W-:-:S06]  /*03a0*/  IMAD.WIDE.U32 R8, R3, R0, c[0x0][0x178] ;  /* 0x00005e0003087625 */ /* 0x01ffcc00078e0000 */
[----:B------:R-:W-:-:S05]  /*03b0*/  IMAD.WIDE R8, R2, 0x20, R8 ;  /* 0x0000002002087825 */ /* 0x000fca00078e0208 */
[----:B------:R-:W-:Y:S04]  /*03c0*/  STG.E.128 [R8.64], R4 ;  /* 0x0000000408007986 */ /* 0x000fe8000c101d04 */
[----:B------:R-:W-:Y:S04]  /*03d0*/  STG.E.128 [R8.64+0x10], R12 ;  /* 0x0000100c08007986 */ /* 0x000fe8000c101d04 */
[----:B------:R-:W-:Y:S04]  /*03e0*/  STG.E.128 [R8.64+0x1000], R16 ;  /* 0x0010001008007986 */ /* 0x000fe8000c101d04 */
[----:B------:R-:W-:Y:S01]  /*03f0*/  STG.E.128 [R8.64+0x1010], R20 ;  /* 0x0010101408007986 */ /* 0x000fe2000c101d04 */
[----:B------:R-:W-:Y:S05]  /*0400*/  EXIT ;  /* 0x000000000000794d */ /* 0x000fea0003800000 */
.L_x_3287:
        /* <DEDUP_REMOVED lines=188> */
.L_x_3292:
[----:B------:R-:W-:-:S13]  /*0fd0*/  ISETP.GE.AND P0, PT, R2, R0, PT ;  /* 0x000000000200720c */ /* 0x000fda0003f06270 */
[----:B------:R-:W-:Y:S05]  /*0fe0*/  @P0 BRA `(.L_x_3294) ;  /* 0x000000c000000947 */ /* 0x000fea0003800000 */
[----:B0-----:R-:W-:Y:S01]  /*0ff0*/  IMAD.IADD R4, R3, 0x1, R2 ;  /* 0x0000000103047824 */ /* 0x001fe200078e0202 */
[----:B------:R-:W-:Y:S01]  /*1000*/  IADD3 R2, R2, 0x80, RZ ;  /* 0x0000008002027810 */ /* 0x000fe20007ffe0ff */
[----:B------:R-:W-:-:S04]  /*1010*/  IMAD.MOV.U32 R5, RZ, RZ, 0x8 ;  /* 0x00000008ff057424 */ /* 0x000fc800078e00ff */
[----:B------:R-:W-:-:S05]  /*1020*/  IMAD.WIDE.U32 R4, R4, R5, c[0x0][0x178] ;  /* 0x00005e0004047625 */ /* 0x000fca00078e0005 */
[----:B------:R0:W-:Y:S02]  /*1030*/  STG.E.64 [R4.64], R16 ;  /* 0x0000001004007986 */ /* 0x0001e4000c101b04 */
.L_x_3293:
[----:B------:R-:W-:-:S13]  /*1040*/  ISETP.GE.AND P0, PT, R2, R0, PT ;  /* 0x000000000200720c */ /* 0x000fda0003f06270 */
[----:B------:R-:W-:Y:S05]  /*1050*/  @P0 BRA `(.L_x_3295) ;  /* 0x000000d000000947 */ /* 0x000fea0003800000 */
[----:B0-----:R-:W-:Y:S01]  /*1060*/  IADD3 R4, R3, R2, RZ ;  /* 0x0000000203047210 */ /* 0x001fe20007ffe0ff */
[----:B------:R-:W-:Y:S01]  /*1070*/  IMAD.MOV.U32 R5, RZ, RZ, 0x8 ;  /* 0x00000008ff057424 */ /* 0x000fe200078e00ff */
[----:B------:R-:W-:-:S03]  /*1080*/  IADD3 R2, R2, 0x80, RZ ;  /* 0x0000008002027810 */ /* 0x000fc60007ffe0ff */
[----:B------:R-:W-:-:S05]  /*1090*/  IMAD.WIDE.U32 R4, R4, R5, c[0x0][0x178] ;  /* 0x00005e0004047625 */ /* 0x000fca00078e0005 */
[----:B------:R0:W-:Y:S02]  /*10a0*/  STG.E.64 [R4.64], R6 ;  /* 0x0000000604007986 */ /* 0x0001e4000c101b04 */
.L_x_3294:
        /* <DEDUP_REMOVED lines=8> */
.L_x_3295:
[----:B------:R-:W-:Y:S05]  /*1130*/  BSYNC B1 ;  /* 0x0000000000017941 */ /* 0x000fea0003800000 */
.L_x_3291:
[----:B------:R-:W-:-:S13]  /*1140*/  ISETP.GE.AND P0, PT, R2, R0, PT ;  /* 0x000000000200720c */ /* 0x000fda0003f06270 */
[----:B0-----:R-:W-:Y:S01]  /*1150*/  @!P0 IMAD.IADD R4, R3, 0x1, R2 ;  /* 0x0000000103048824 */ /* 0x001fe200078e0202 */
[----:B------:R-:W-:Y:S01]  /*1160*/  @!P0 IADD3 R2, R2, 0x80, RZ ;  /* 0x0000008002028810 */ /* 0x000fe20007ffe0ff */
[----:B------:R-:W-:-:S04]  /*1170*/  @!P0 IMAD.MOV.U32 R5, RZ, RZ, 0x8 ;  /* 0x00000008ff058424 */ /* 0x000fc800078e00ff */
[----:B------:R-:W-:-:S05]  /*1180*/  @!P0 IMAD.WIDE.U32 R4, R4, R5, c[0x0][0x178] ;  /* 0x00005e0004048625 */ /* 0x000fca00078e0005 */
[----:B------:R0:W-:Y:S02]  /*1190*/  @!P0 STG.E.64 [R4.64], R18 ;  /* 0x0000001204008986 */ /* 0x0001e4000c101b04 */
.L_x_3296:
[----:B------:R-:W-:Y:S05]  /*11a0*/  BSYNC B0 ;  /* 0x0000000000007941 */ /* 0x000fea0003800000 */
.L_x_3290:
        /* <DEDUP_REMOVED lines=8> */
.L_x_3297:
        /* <DEDUP_REMOVED lines=13> */
.L_x_7616:


//--------------------- .text._ZN2at6native29vectorized_elementwise_kernelILi8EZZZNS0_44_GLOBAL__N__40a83637_7_Lerp_cu_1520ed90_301318lerp_scalar_kernelERNS_18TensorIteratorBaseERKN3c106ScalarEENKUlvE0_clEvENKUlvE_clEvEUlddE_St5arrayIPcLm3EEEEviT0_T1_ --------------------------
	.section	.text._ZN2at6native29vectorized_elementwise_kernelILi8EZZZNS0_44_GLOBAL__N__40a83637_7_Lerp_cu_1520ed90_301318lerp_scalar_kernelERNS_18TensorIteratorBaseERKN3c106ScalarEENKUlvE0_clEvENKUlvE_clEvEUlddE_St5arrayIPcLm3EEEEviT0_T1_,"ax",@progbits
	.sectioninfo	@"SHI_REGISTERS=4"
	.align	128
        .global         _ZN2at6native29vectorized_elementwise_kernelILi8EZZZNS0_44_GLOBAL__N__40a83637_7_Lerp_cu_1520ed90_301318lerp_scalar_kernelERNS_18TensorIteratorBaseERKN3c106ScalarEENKUlvE0_clEvENKUlvE_clEvEUlddE_St5arrayIPcLm3EEEEviT0_T1_
        .type           _ZN2at6native29vectorized_elementwise_kernelILi8EZZZNS0_44_GLOBAL__N__40a83637_7_Lerp_cu_1520ed90_301318lerp_scalar_kernelERNS_18TensorIteratorBaseERKN3c106ScalarEENKUlvE0_clEvENKUlvE_clEvEUlddE_St5arrayIPcLm3EEEEviT0_T1_,@function
        .size           _ZN2at6native29vectorized_elementwise_kernelILi8EZZZNS0_44_GLOBAL__N__40a83637_7_Lerp_cu_1520ed90_301318lerp_scalar_kernelERNS_18TensorIteratorBaseERKN3c106ScalarEENKUlvE0_clEvENKUlvE_clEvEUlddE_St5arrayIPcLm3EEEEviT0_T1_,(.L_x_7617 - _ZN2at6native29vectorized_elementwise_kernelILi8EZZZNS0_44_GLOBAL__N__40a83637_7_Lerp_cu_1520ed90_301318lerp_scalar_kernelERNS_18TensorIteratorBaseERKN3c106ScalarEENKUlvE0_clEvENKUlvE_clEvEUlddE_St5arrayIPcLm3EEEEviT0_T1_)
        .other          _ZN2at6native29vectorized_elementwise_kernelILi8EZZZNS0_44_GLOBAL__N__40a83637_7_Lerp_cu_1520ed90_301318lerp_scalar_kernelERNS_18TensorIteratorBaseERKN3c106ScalarEENKUlvE0_clEvENKUlvE_clEvEUlddE_St5arrayIPcLm3EEEEviT0_T1_,@"STO_CUDA_ENTRY STV_DEFAULT"
_ZN2at6native29vectorized_elementwise_kernelILi8EZZZNS0_44_GLOBAL__N__40a83637_7_Lerp_cu_1520ed90_301318lerp_scalar_kernelERNS_18TensorIteratorBaseERKN3c106ScalarEENKUlvE0_clEvENKUlvE_clEvEUlddE_St5arrayIPcLm3EEEEviT0_T1_:
.text._ZN2at6native29vectorized_elementwise_kernelILi8EZZZNS0_44_GLOBAL__N__40a83637_7_Lerp_cu_1520ed90_301318lerp_scalar_kernelERNS_18TensorIteratorBaseERKN3c106ScalarEENKUlvE0_clEvENKUlvE_clEvEUlddE_St5arrayIPcLm3EEEEviT0_T1_:
[----:B------:R-:W-:Y:S02]  /*0000*/  MOV R1, c[0x0][0x28] ;  /* 0x00000a0000017a02 */ /* 0x000fe40000000f00 */
[----:B------:R-:W-:Y:S05]  /*0010*/  EXIT ;  /* 0x000000000000794d */ /* 0x000fea0003800000 */
.L_x_3298:
        /* <DEDUP_REMOVED lines=14> */
.L_x_7617:


//--------------------- .text._ZN2at6native18elementwise_kernelILi128ELi4EZNS0_15gpu_kernel_implIZZZNS0_44_GLOBAL__N__40a83637_7_Lerp_cu_1520ed90_301318lerp_tensor_kernelERNS_18TensorIteratorBaseEENKUlvE0_clEvENKUlvE2_clEvEUlN3c108BFloat16ES9_S9_E_EEvS5_RKT_EUliE_EEviT1_ --------------------------
	.section	.text._ZN2at6native18elementwise_kernelILi128ELi4EZNS0_15gpu_kernel_implIZZZNS0_44_GLOBAL__N__40a83637_7_Lerp_cu_1520ed90_301318lerp_tensor_kernelERNS_18TensorIteratorBaseEENKUlvE0_clEvENKUlvE2_clEvEUlN3c108BFloat16ES9_S9_E_EEvS5_RKT_EUliE_EEviT1_,"ax",@progbits
	.sectioninfo	@"SHI_REGISTERS=28"
	.align	128
        .global         _ZN2at6native18elementwise_kernelILi128ELi4EZNS0_15gpu_kernel_implIZZZNS0_44_GLOBAL__N__40a83637_7_Lerp_cu_1520ed90_301318lerp_tensor_kernelERNS_18TensorIteratorBaseEENKUlvE0_clEvENKUlvE2_clEvEUlN3c108BFloat16ES9_S9_E_EEvS5_RKT_EUliE_EEviT1_
        .type           _ZN2at6native18elementwise_kernelILi128ELi4EZNS0_15gpu_kernel_implIZZZNS0_44_GLOBAL__N__40a83637_7_Lerp_cu_1520ed90_301318lerp_tensor_kernelERNS_18TensorIteratorBaseEENKUlvE0_clEvENKUlvE2_clEvEUlN3c108BFloat16ES9_S9_E_EEvS5_RKT_EUliE_EEviT1_,@function
        .size           _ZN2at6native18elementwise_kernelILi128ELi4EZNS0_15gpu_kernel_implIZZZNS0_44_GLOBAL__N__40a83637_7_Lerp_cu_1520ed90_301318lerp_tensor_kernelERNS_18TensorIteratorBaseEENKUlvE0_clEvENKUlvE2_clEvEUlN3c108BFloat16ES9_S9_E_EEvS5_RKT_EUliE_EEviT1_,(.L_x_7618 - _ZN2at6native18elementwise_kernelILi128ELi4EZNS0_15gpu_kernel_implIZZZNS0_44_GLOBAL__N__40a83637_7_Lerp_cu_1520ed90_301318lerp_tensor_kernelERNS_18TensorIteratorBaseEENKUlvE0_clEvENKUlvE2_clEvEUlN3c108BFloat16ES9_S9_E_EEvS5_RKT_EUliE_EEviT1_)
        .other          _ZN2at6native18elementwise_kernelILi128ELi4EZNS0_15gpu_kernel_implIZZZNS0_44_GLOBAL__N__40a83637_7_Lerp_cu_1520ed90_301318lerp_tensor_kernelERNS_18TensorIteratorBaseEENKUlvE0_clEvENKUlvE2_clEvEUlN3c108BFloat16ES9_S9_E_EEvS5_RKT_EUliE_EEviT1_,@"STO_CUDA_ENTRY STV_DEFAULT"
_ZN2at6native18elementwise_kernelILi128ELi4EZNS0_15gpu_kernel_implIZZZNS0_44_GLOBAL__N__40a83637_7_Lerp_cu_1520ed90_301318lerp_tensor_kernelERNS_18TensorIteratorBaseEENKUlvE0_clEvENKUlvE2_clEvEUlN3c108BFloat16ES9_S9_E_EEvS5_RKT_EUliE_EEviT1_:
.text._ZN2at6native18elementwise_kernelILi128ELi4EZNS0_15gpu_kernel_implIZZZNS0_44_GLOBAL__N__40a83637_7_Lerp_cu_1520ed90_301318lerp_tensor_kernelERNS_18TensorIteratorBaseEENKUlvE0_clEvENKUlvE2_clEvEUlN3c108BFloat16ES9_S9_E_EEvS5_RKT_EUliE_EEviT1_:
        /* <DEDUP_REMOVED lines=11> */
[----:B------:R-:W-:Y:S02]  /*00b0*/  IMAD.MOV.U32 R0, RZ, RZ, RZ ;  /* 0x000000ffff007224 */ /* 0x000fe400078e00ff */
[----:B------:R-:W-:-:S06]  /*00c0*/  IMAD.MOV.U32 R16, RZ, RZ, RZ ;  /* 0x000000ffff107224 */ /* 0x000fcc00078e00ff */
        /* <DEDUP_REMOVED lines=274> */
[C---:B------:R-:W-:Y:S02]  /*11f0*/  IMAD R24, R3.reuse, c[0x0][0x420], R24 ;  /* 0x0001080003187a24 */ /* 0x040fe400078e0218 */
[----:B------:R-:W-:Y:S02]  /*1200*/  IMAD R23, R3, c[0x0][0x424], R23 ;  /* 0x0001090003177a24 */ /* 0x000fe400078e0217 */
.L_x_3301:
        /* <DEDUP_REMOVED lines=21> */
.L_x_3305:
[----:B------:R-:W2:Y:S02]  /*1360*/  LDG.E.U8 R2, [R2.64] ;  /* 0x0000002402027981 */ /* 0x000ea4000c1e1100 */
[----:B--2---:R-:W0:Y:S02]  /*1370*/  I2F.U16 R0, R2 ;  /* 0x0000000200007306 */ /* 0x004e240000101000 */
[----:B0-----:R-:W-:-:S04]  /*1380*/  F2FP.BF16.PACK_AB R0, RZ, R0 ;  /* 0x00000000ff00723e */ /* 0x001fc800000010ff */
[----:B------:R-:W-:Y:S01]  /*1390*/  PRMT R22, R0, 0x7610, R22 ;  /* 0x0000761000167816 */ /* 0x000fe20000000016 */
[----:B------:R-:W-:Y:S05]  /*13a0*/  BRA `(.L_x_3307) ;  /* 0x00000f0000007947 */ /* 0x000fea0003800000 */
.L_x_3304:
        /* <DEDUP_REMOVED lines=11> */
.L_x_3309:
[----:B------:R-:W2:Y:S02]  /*1460*/  LDG.E R2, [R2.64] ;  /* 0x0000002402027981 */ /* 0x000ea4000c1e1900 */
[----:B--2---:R-:W0:Y:S02]  /*1470*/  I2F R0, R2 ;  /* 0x0000000200007306 */ /* 0x004e240000201400 */
[----:B0-----:R-:W-:-:S04]  /*1480*/  F2FP.BF16.PACK_AB R0, RZ, R0 ;  /* 0x00000000ff00723e */ /* 0x001fc800000010ff */
[----:B------:R-:W-:Y:S01]  /*1490*/  PRMT R22, R0, 0x7610, R22 ;  /* 0x0000761000167816 */ /* 0x000fe20000000016 */
[----:B------:R-:W-:Y:S05]  /*14a0*/  BRA `(.L_x_3307) ;  /* 0x00000e0000007947 */ /* 0x000fea0003800000 */
.L_x_3308:
[----:B------:R-:W2:Y:S02]  /*14b0*/  LDG.E.U16 R2, [R2.64] ;  /* 0x0000002402027981 */ /* 0x000ea4000c1e1500 */
[----:B--2---:R-:W0:Y:S02]  /*14c0*/  I2F.S16 R0, R2 ;  /* 0x0000000200007306 */ /* 0x004e240000101400 */
[----:B0-----:R-:W-:-:S04]  /*14d0*/  F2FP.BF16.PACK_AB R0, RZ, R0 ;  /* 0x00000000ff00723e */ /* 0x001fc800000010ff */
[----:B------:R-:W-:Y:S01]  /*14e0*/  PRMT R22, R0, 0x7610, R22 ;  /* 0x0000761000167816 */ /* 0x000fe20000000016 */
[----:B------:R-:W-:Y:S05]  /*14f0*/  BRA `(.L_x_3307) ;  /* 0x00000db000007947 */ /* 0x000fea0003800000 */
.L_x_3303:
        /* <DEDUP_REMOVED lines=9> */
.L_x_3311:
[----:B------:R-:W2:Y:S02]  /*1590*/  LDG.E.U16 R0, [R2.64] ;  /* 0x0000002402007981 */ /* 0x000ea4000c1e1500 */
[----:B--2---:R-:W-:-:S05]  /*15a0*/  HADD2.F32 R0, -RZ, R0.H0_H0 ;  /* 0x20000000ff007230 */ /* 0x004fca0000004100 */
[----:B------:R-:W-:-:S04]  /*15b0*/  F2FP.BF16.PACK_AB R0, RZ, R0 ;  /* 0x00000000ff00723e */ /* 0x000fc800000010ff */
[----:B------:R-:W-:Y:S01]  /*15c0*/  PRMT R22, R0, 0x7610, R22 ;  /* 0x0000761000167816 */ /* 0x000fe20000000016 */
[----:B------:R-:W-:Y:S05]  /*15d0*/  BRA `(.L_x_3307) ;  /* 0x00000cd000007947 */ /* 0x000fea0003800000 */
.L_x_3310:
        /* <DEDUP_REMOVED lines=9> */
.L_x_3313:
[----:B------:R-:W2:Y:S02]  /*1670*/  LDG.E.U16 R2, [R2.64] ;  /* 0x0000002402027981 */ /* 0x000ea4000c1e1500 */
[----:B--2---:R-:W-:-:S05]  /*1680*/  HADD2.F32 R0, -RZ, R2.H0_H0 ;  /* 0x20000002ff007230 */ /* 0x004fca0000004100 */
[----:B------:R-:W-:-:S04]  /*1690*/  F2FP.BF16.PACK_AB R0, RZ, R0 ;  /* 0x00000000ff00723e */ /* 0x000fc800000010ff */
[----:B------:R-:W-:Y:S01]  /*16a0*/  PRMT R22, R0, 0x7610, R22 ;  /* 0x0000761000167816 */ /* 0x000fe20000000016 */
[----:B------:R-:W-:Y:S05]  /*16b0*/  BRA `(.L_x_3307) ;  /* 0x00000bf000007947 */ /* 0x000fea0003800000 */
.L_x_3312:
[----:B------:R-:W2:Y:S02]  /*16c0*/  LDG.E.64 R2, [R2.64] ;  /* 0x0000002402027981 */ /* 0x000ea4000c1e1b00 */
[----:B--2---:R-:W0:Y:S01]  /*16d0*/  F2F.F32.F64 R0, R2 ;  /* 0x0000000200007310 */ /* 0x004e220000301000 */
[----:B------:R-:W0:-:S14]  /*16e0*/  DSETP.GEU.AND P0, PT, |R2|, c[0x2][0x0], PT ;  /* 0x008000000200762a */ /* 0x000e1c0003f0e200 */
[----:B0-----:R-:W-:-:S05]  /*16f0*/  @!P0 FMUL R0, R0, 1.175494350822287508e-38 ;  /* 0x0080000000008820 */ /* 0x001fca0000400000 */
[----:B------:R-:W-:-:S04]  /*1700*/  F2FP.BF16.PACK_AB R0, RZ, R0 ;  /* 0x00000000ff00723e */ /* 0x000fc800000010ff */
[----:B------:R-:W-:Y:S01]  /*1710*/  PRMT R22, R0, 0x7610, R22 ;  /* 0x0000761000167816 */ /* 0x000fe20000000016 */
[----:B------:R-:W-:Y:S05]  /*1720*/  BRA `(.L_x_3307) ;  /* 0x00000b8000007947 */ /* 0x000fea0003800000 */
.L_x_3302:
        /* <DEDUP_REMOVED lines=14> */
.L_x_3316:
[----:B------:R-:W2:Y:S02]  /*1810*/  LDG.E.64 R2, [R2.64] ;  /* 0x0000002402027981 */ /* 0x000ea4000c1e1b00 */
[----:B--2---:R-:W0:Y:S01]  /*1820*/  F2F.F32.F64 R0, R2 ;  /* 0x0000000200007310 */ /* 0x004e220000301000 */
[----:B------:R-:W0:-:S14]  /*1830*/  DSETP.GEU.AND P0, PT, |R2|, c[0x2][0x0], PT ;  /* 0x008000000200762a */ /* 0x000e1c0003f0e200 */
[----:B0-----:R-:W-:-:S05]  /*1840*/  @!P0 FMUL R0, R0, 1.175494350822287508e-38 ;  /* 0x0080000000008820 */ /* 0x001fca0000400000 */
[----:B------:R-:W-:-:S04]  /*1850*/  F2FP.BF16.PACK_AB R0, RZ, R0 ;  /* 0x00000000ff00723e */ /* 0x000fc800000010ff */
[----:B------:R-:W-:Y:S01]  /*1860*/  PRMT R22, R0, 0x7610, R22 ;  /* 0x0000761000167816 */ /* 0x000fe20000000016 */
[----:B------:R-:W-:Y:S05]  /*1870*/  BRA `(.L_x_3307) ;  /* 0x00000a3000007947 */ /* 0x000fea0003800000 */
.L_x_3315:
        /* <DEDUP_REMOVED lines=28> */
.L_x_3318:
        /* <DEDUP_REMOVED lines=15> */
.L_x_3317:
[----:B------:R0:W5:Y:S01]  /*1b30*/  LDG.E.U16 R22, [R2.64] ;  /* 0x0000002402167981 */ /* 0x000162000c1e1500 */
[----:B------:R-:W-:Y:S05]  /*1b40*/  BRA `(.L_x_3307) ;  /* 0x0000076000007947 */ /* 0x000fea0003800000 */
.L_x_3314:
        /* <DEDUP_REMOVED lines=12> */
.L_x_3321:
        /* <DEDUP_REMOVED lines=21> */
.L_x_3325:
[----:B------:R-:W-:Y:S05]  /*1d60*/  BSYNC B1 ;  /* 0x0000000000017941 */ /* 0x000fea0003800000 */
.L_x_3324:
[----:B------:R-:W-:Y:S01]  /*1d70*/  LEA R3, R0, 0x3b800000, 0x17 ;  /* 0x3b80000000037811 */ /* 0x000fe200078eb8ff */
[----:B------:R-:W-:-:S05]  /*1d80*/  IMAD.SHL.U32 R0, R2, 0x100000, RZ ;  /* 0x0010000002007824 */ /* 0x000fca00078e00ff */
[----:B------:R-:W-:Y:S02]  /*1d90*/  LOP3.LUT R0, R3, R0, R4, 0xfe, !PT ;  /* 0x0000000003007212 */ /* 0x000fe400078efe04 */
.L_x_3323:
[----:B------:R-:W-:Y:S05]  /*1da0*/  BSYNC B0 ;  /* 0x0000000000007941 */ /* 0x000fea0003800000 */
.L_x_3322:
[----:B------:R-:W-:-:S04]  /*1db0*/  F2FP.BF16.PACK_AB R0, RZ, R0 ;  /* 0x00000000ff00723e */ /* 0x000fc800000010ff */
[----:B------:R-:W-:Y:S01]  /*1dc0*/  PRMT R22, R0, 0x7610, R22 ;  /* 0x0000761000167816 */ /* 0x000fe20000000016 */
[----:B------:R-:W-:Y:S05]  /*1dd0*/  BRA `(.L_x_3307) ;  /* 0x000004d000007947 */ /* 0x000fea0003800000 */
.L_x_3320:
        /* <DEDUP_REMOVED lines=21> */
.L_x_3329:
[----:B------:R-:W-:Y:S05]  /*1f30*/  BSYNC B1 ;  /* 0x0000000000017941 */ /* 0x000fea0003800000 */
.L_x_3328:
[----:B------:R-:W-:Y:S01]  /*1f40*/  LEA R3, R0, 0x37800000, 0x17 ;  /* 0x3780000000037811 */ /* 0x000fe200078eb8ff */
[----:B------:R-:W-:-:S05]  /*1f50*/  IMAD.SHL.U32 R0, R2, 0x200000, RZ ;  /* 0x0020000002007824 */ /* 0x000fca00078e00ff */
[----:B------:R-:W-:Y:S02]  /*1f60*/  LOP3.LUT R0, R3, R0, R4, 0xfe, !PT ;  /* 0x0000000003007212 */ /* 0x000fe400078efe04 */
.L_x_3327:
[----:B------:R-:W-:Y:S05]  /*1f70*/  BSYNC B0 ;  /* 0x0000000000007941 */ /* 0x000fea0003800000 */
.L_x_3326:
[----:B------:R-:W-:-:S04]  /*1f80*/  F2FP.BF16.PACK_AB R0, RZ, R0 ;  /* 0x00000000ff00723e */ /* 0x000fc800000010ff */
[----:B------:R-:W-:Y:S01]  /*1f90*/  PRMT R22, R0, 0x7610, R22 ;  /* 0x0000761000167816 */ /* 0x000fe20000000016 */
[----:B------:R-:W-:Y:S05]  /*1fa0*/  BRA `(.L_x_3307) ;  /* 0x0000030000007947 */ /* 0x000fea0003800000 */
.L_x_3319:
        /* <DEDUP_REMOVED lines=14> */
.L_x_3333:
[----:B------:R-:W-:Y:S05]  /*2090*/  BSYNC B0 ;  /* 0x0000000000007941 */ /* 0x000fea0003800000 */
.L_x_3332:
[----:B------:R-:W-:-:S04]  /*20a0*/  F2FP.BF16.PACK_AB R0, RZ, R0 ;  /* 0x00000000ff00723e */ /* 0x000fc800000010ff */
[----:B------:R-:W-:Y:S01]  /*20b0*/  PRMT R22, R0, 0x7610, R22 ;  /* 0x0000761000167816 */ /* 0x000fe20000000016 */
[----:B------:R-:W-:Y:S05]  /*20c0*/  BRA `(.L_x_3307) ;  /* 0x000001e000007947 */ /* 0x000fea0003800000 */
.L_x_3306:
        /* <DEDUP_REMOVED lines=21> */
.L_x_3331:
[----:B------:R-:W2:Y:S02]  /*2220*/  LDG.E.64 R2, [R2.64] ;  /* 0x0000002402027981 */ /* 0x000ea4000c1e1b00 */
[----:B--2---:R-:W0:Y:S02]  /*2230*/  I2F.U64 R0, R2 ;  /* 0x0000000200007312 */ /* 0x004e240000301000 */
[----:B0-----:R-:W-:-:S04]  /*2240*/  F2FP.BF16.PACK_AB R0, RZ, R0 ;  /* 0x00000000ff00723e */ /* 0x001fc800000010ff */
[----:B------:R-:W-:Y:S01]  /*2250*/  PRMT R22, R0, 0x7610, R22 ;  /* 0x0000761000167816 */ /* 0x000fe20000000016 */
[----:B------:R-:W-:Y:S05]  /*2260*/  BRA `(.L_x_3307) ;  /* 0x0000004000007947 */ /* 0x000fea0003800000 */
.L_x_3330:
[----:B------:R-:W2:Y:S02]  /*2270*/  LDG.E R2, [R2.64] ;  /* 0x0000002402027981 */ /* 0x000ea4000c1e1900 */
[----:B--2---:R-:W0:Y:S02]  /*2280*/  I2F.U32 R0, R2 ;  /* 0x0000000200007306 */ /* 0x004e240000201000 */
[----:B0-----:R-:W-:-:S04]  /*2290*/  F2FP.BF16.PACK_AB R0, RZ, R0 ;  /* 0x00000000ff00723e */ /* 0x001fc800000010ff */
[----:B------:R-:W-:Y:S02]  /*22a0*/  PRMT R22, R0, 0x7610, R22 ;  /* 0x0000761000167816 */ /* 0x000fe40000000016 */
.L_x_3307:
        /* <DEDUP_REMOVED lines=19> */
.L_x_3337:
[----:B------:R-:W2:Y:S02]  /*23e0*/  LDG.E.U8 R2, [R2.64] ;  /* 0x0000002402027981 */ /* 0x000ea4000c1e1100 */
[----:B--2---:R-:W0:Y:S02]  /*23f0*/  I2F.U16 R0, R2 ;  /* 0x0000000200007306 */ /* 0x004e240000101000 */
[----:B0-----:R-:W-:-:S04]  /*2400*/  F2FP.BF16.PACK_AB R0, RZ, R0 ;  /* 0x00000000ff00723e */ /* 0x001fc800000010ff */
[----:B------:R-:W-:Y:S01]  /*2410*/  PRMT R24, R0, 0x7610, R24 ;  /* 0x0000761000187816 */ /* 0x000fe20000000018 */
[----:B------:R-:W-:Y:S05]  /*2420*/  BRA `(.L_x_3339) ;  /* 0x00000f0000007947 */ /* 0x000fea0003800000 */
.L_x_3336:
        /* <DEDUP_REMOVED lines=11> */
.L_x_3341:
[----:B------:R-:W2:Y:S02]  /*24e0*/  LDG.E R2, [R2.64] ;  /* 0x0000002402027981 */ /* 0x000ea4000c1e1900 */
[----:B--2---:R-:W0:Y:S02]  /*24f0*/  I2F R0, R2 ;  /* 0x0000000200007306 */ /* 0x004e240000201400 */
[----:B0-----:R-:W-:-:S04]  /*2500*/  F2FP.BF16.PACK_AB R0, RZ, R0 ;  /* 0x00000000ff00723e */ /* 0x001fc800000010ff */
[----:B------:R-:W-:Y:S01]  /*2510*/  PRMT R24, R0, 0x7610, R24 ;  /* 0x0000761000187816 */ /* 0x000fe20000000018 */
[----:B------:R-:W-:Y:S05]  /*2520*/  BRA `(.L_x_3339) ;  /* 0x00000e0000007947 */ /* 0x000fea0003800000 */
.L_x_3340:
[----:B------:R-:W2:Y:S02]  /*2530*/  LDG.E.U16 R2, [R2.64] ;  /* 0x0000002402027981 */ /* 0x000ea4000c1e1500 */
[----:B--2---:R-:W0:Y:S02]  /*2540*/  I2F.S16 R0, R2 ;  /* 0x0000000200007306 */ /* 0x004e240000101400 */
[----:B0-----:R-:W-:-:S04]  /*2550*/  F2FP.BF16.PACK_AB R0, RZ, R0 ;  /* 0x00000000ff00723e */ /* 0x001fc800000010ff */
[----:B------:R-:W-:Y:S01]  /*2560*/  PRMT R24, R0, 0x7610, R24 ;  /* 0x0000761000187816 */ /* 0x000fe20000000018 */
[----:B------:R-:W-:Y:S05]  /*2570*/  BRA `(.L_x_3339) ;  /* 0x00000db000007947 */ /* 0x000fea0003800000 */
.L_x_3335:
        /* <DEDUP_REMOVED lines=9> */
.L_x_3343:
[----:B------:R-:W2:Y:S02]  /*2610*/  LDG.E.U16 R0, [R2.64] ;  /* 0x0000002402007981 */ /* 0x000ea4000c1e1500 */
[----:B--2---:R-:W-:-:S05]  /*2620*/  HADD2.F32 R0, -RZ, R0.H0_H0 ;  /* 0x20000000ff007230 */ /* 0x004fca0000004100 */
[----:B------:R-:W-:-:S04]  /*2630*/  F2FP.BF16.PACK_AB R0, RZ, R0 ;  /* 0x00000000ff00723e */ /* 0x000fc800000010ff */
[----:B------:R-:W-:Y:S01]  /*2640*/  PRMT R24, R0, 0x7610, R24 ;  /* 0x0000761000187816 */ /* 0x000fe20000000018 */
[----:B------:R-:W-:Y:S05]  /*2650*/  BRA `(.L_x_3339) ;  /* 0x00000cd000007947 */ /* 0x000fea0003800000 */
.L_x_3342:
        /* <DEDUP_REMOVED lines=9> */
.L_x_3345:
[----:B------:R-:W2:Y:S02]  /*26f0*/  LDG.E.U16 R2, [R2.64] ;  /* 0x0000002402027981 */ /* 0x000ea4000c1e1500 */
[----:B--2---:R-:W-:-:S05]  /*2700*/  HADD2.F32 R0, -RZ, R2.H0_H0 ;  /* 0x20000002ff007230 */ /* 0x004fca0000004100 */
[----:B------:R-:W-:-:S04]  /*2710*/  F2FP.BF16.PACK_AB R0, RZ, R0 ;  /* 0x00000000ff00723e */ /* 0x000fc800000010ff */
[----:B------:R-:W-:Y:S01]  /*2720*/  PRMT R24, R0, 0x7610, R24 ;  /* 0x0000761000187816 */ /* 0x000fe20000000018 */
[----:B------:R-:W-:Y:S05]  /*2730*/  BRA `(.L_x_3339) ;  /* 0x00000bf000007947 */ /* 0x000fea0003800000 */
.L_x_3344:
[----:B------:R-:W2:Y:S02]  /*2740*/  LDG.E.64 R2, [R2.64] ;  /* 0x0000002402027981 */ /* 0x000ea4000c1e1b00 */
[----:B--2---:R-:W0:Y:S01]  /*2750*/  F2F.F32.F64 R0, R2 ;  /* 0x0000000200007310 */ /* 0x004e220000301000 */
[----:B------:R-:W0:-:S14]  /*2760*/  DSETP.GEU.AND P0, PT, |R2|, c[0x2][0x0], PT ;  /* 0x008000000200762a */ /* 0x000e1c0003f0e200 */
[----:B0-----:R-:W-:-:S05]  /*2770*/  @!P0 FMUL R0, R0, 1.175494350822287508e-38 ;  /* 0x0080000000008820 */ /* 0x001fca0000400000 */
[----:B------:R-:W-:-:S04]  /*2780*/  F2FP.BF16.PACK_AB R0, RZ, R0 ;  /* 0x00000000ff00723e */ /* 0x000fc800000010ff */
[----:B------:R-:W-:Y:S01]  /*2790*/  PRMT R24, R0, 0x7610, R24 ;  /* 0x0000761000187816 */ /* 0x000fe20000000018 */
[----:B------:R-:W-:Y:S05]  /*27a0*/  BRA `(.L_x_3339) ;  /* 0x00000b8000007947 */ /* 0x000fea0003800000 */
.L_x_3334:
        /* <DEDUP_REMOVED lines=14> */
.L_x_3348:
[----:B------:R-:W2:Y:S02]  /*2890*/  LDG.E.64 R2, [R2.64] ;  /* 0x0000002402027981 */ /* 0x000ea4000c1e1b00 */
[----:B--2---:R-:W0:Y:S01]  /*28a0*/  F2F.F32.F64 R0, R2 ;  /* 0x0000000200007310 */ /* 0x004e220000301000 */
[----:B------:R-:W0:-:S14]  /*28b0*/  DSETP.GEU.AND P0, PT, |R2|, c[0x2][0x0], PT ;  /* 0x008000000200762a */ /* 0x000e1c0003f0e200 */
[----:B0-----:R-:W-:-:S05]  /*28c0*/  @!P0 FMUL R0, R0, 1.175494350822287508e-38 ;  /* 0x0080000000008820 */ /* 0x001fca0000400000 */
[----:B------:R-:W-:-:S04]  /*28d0*/  F2FP.BF16.PACK_AB R0, RZ, R0 ;  /* 0x00000000ff00723e */ /* 0x000fc800000010ff */
[----:B------:R-:W-:Y:S01]  /*28e0*/  PRMT R24, R0, 0x7610, R24 ;  /* 0x0000761000187816 */ /* 0x000fe20000000018 */
[----:B------:R-:W-:Y:S05]  /*28f0*/  BRA `(.L_x_3339) ;  /* 0x00000a3000007947 */ /* 0x000fea0003800000 */
.L_x_3347:
        /* <DEDUP_REMOVED lines=28> */
.L_x_3350:
        /* <DEDUP_REMOVED lines=15> */
.L_x_3349:
[----:B------:R0:W5:Y:S01]  /*2bb0*/  LDG.E.U16 R24, [R2.64] ;  /* 0x0000002402187981 */ /* 0x000162000c1e1500 */
[----:B------:R-:W-:Y:S05]  /*2bc0*/  BRA `(.L_x_3339) ;  /* 0x0000076000007947 */ /* 0x000fea0003800000 */
.L_x_3346:
        /* <DEDUP_REMOVED lines=12> */
.L_x_3353:
        /* <DEDUP_REMOVED lines=21> */
.L_x_3357:
[----:B------:R-:W-:Y:S05]  /*2de0*/  BSYNC B1 ;  /* 0x0000000000017941 */ /* 0x000fea0003800000 */
.L_x_3356:
[----:B------:R-:W-:Y:S01]  /*2df0*/  LEA R3, R0, 0x3b800000, 0x17 ;  /* 0x3b80000000037811 */ /* 0x000fe200078eb8ff */
[----:B------:R-:W-:-:S05]  /*2e00*/  IMAD.SHL.U32 R0, R2, 0x100000, RZ ;  /* 0x0010000002007824 */ /* 0x000fca00078e00ff */
[----:B------:R-:W-:Y:S02]  /*2e10*/  LOP3.LUT R0, R3, R0, R4, 0xfe, !PT ;  /* 0x0000000003007212 */ /* 0x000fe400078efe04 */
.L_x_3355:
[----:B------:R-:W-:Y:S05]  /*2e20*/  BSYNC B0 ;  /* 0x0000000000007941 */ /* 0x000fea0003800000 */
.L_x_3354:
[----:B------:R-:W-:-:S04]  /*2e30*/  F2FP.BF16.PACK_AB R0, RZ, R0 ;  /* 0x00000000ff00723e */ /* 0x000fc800000010ff */
[----:B------:R-:W-:Y:S01]  /*2e40*/  PRMT R24, R0, 0x7610, R24 ;  /* 0x0000761000187816 */ /* 0x000fe20000000018 */
[----:B------:R-:W-:Y:S05]  /*2e50*/  BRA `(.L_x_3339) ;  /* 0x000004d000007947 */ /* 0x000fea0003800000 */
.L_x_3352:
        /* <DEDUP_REMOVED lines=21> */
.L_x_3361:
[----:B------:R-:W-:Y:S05]  /*2fb0*/  BSYNC B1 ;  /* 0x0000000000017941 */ /* 0x000fea0003800000 */
.L_x_3360:
[----:B------:R-:W-:Y:S01]  /*2fc0*/  LEA R3, R0, 0x37800000, 0x17 ;  /* 0x3780000000037811 */ /* 0x000fe200078eb8ff */
[----:B------:R-:W-:-:S05]  /*2fd0*/  IMAD.SHL.U32 R0, R2, 0x200000, RZ ;  /* 0x0020000002007824 */ /* 0x000fca00078e00ff */
[----:B------:R-:W-:Y:S02]  /*2fe0*/  LOP3.LUT R0, R3, R0, R4, 0xfe, !PT ;  /* 0x0000000003007212 */ /* 0x000fe400078efe04 */
.L_x_3359:
[----:B------:R-:W-:Y:S05]  /*2ff0*/  BSYNC B0 ;  /* 0x0000000000007941 */ /* 0x000fea0003800000 */
.L_x_3358:
[----:B------:R-:W-:-:S04]  /*3000*/  F2FP.BF16.PACK_AB R0, RZ, R0 ;  /* 0x00000000ff00723e */ /* 0x000fc800000010ff */
[----:B------:R-:W-:Y:S01]  /*3010*/  PRMT R24, R0, 0x7610, R24 ;  /* 0x0000761000187816 */ /* 0x000fe20000000018 */
[----:B------:R-:W-:Y:S05]  /*3020*/  BRA `(.L_x_3339) ;  /* 0x0000030000007947 */ /* 0x000fea0003800000 */
.L_x_3351:
        /* <DEDUP_REMOVED lines=14> */
.L_x_3365:
[----:B------:R-:W-:Y:S05]  /*3110*/  BSYNC B0 ;  /* 0x0000000000007941 */ /* 0x000fea0003800000 */
.L_x_3364:
[----:B------:R-:W-:-:S04]  /*3120*/  F2FP.BF16.PACK_AB R0, RZ, R0 ;  /* 0x00000000ff00723e */ /* 0x000fc800000010ff */
[----:B------:R-:W-:Y:S01]  /*3130*/  PRMT R24, R0, 0x7610, R24 ;  /* 0x0000761000187816 */ /* 0x000fe20000000018 */
[----:B------:R-:W-:Y:S05]  /*3140*/  BRA `(.L_x_3339) ;  /* 0x000001e000007947 */ /* 0x000fea0003800000 */
.L_x_3338:
        /* <DEDUP_REMOVED lines=21> */
.L_x_3363:
[----:B------:R-:W2:Y:S02]  /*32a0*/  LDG.E.64 R2, [R2.64] ;  /* 0x0000002402027981 */ /* 0x000ea4000c1e1b00 */
[----:B--2---:R-:W0:Y:S02]  /*32b0*/  I2F.U64 R0, R2 ;  /* 0x0000000200007312 */ /* 0x004e240000301000 */
[----:B0-----:R-:W-:-:S04]  /*32c0*/  F2FP.BF16.PACK_AB R0, RZ, R0 ;  /* 0x00000000ff00723e */ /* 0x001fc800000010ff */
[----:B------:R-:W-:Y:S01]  /*32d0*/  PRMT R24, R0, 0x7610, R24 ;  /* 0x0000761000187816 */ /* 0x000fe20000000018 */
[----:B------:R-:W-:Y:S05]  /*32e0*/  BRA `(.L_x_3339) ;  /* 0x0000004000007947 */ /* 0x000fea0003800000 */
.L_x_3362:
[----:B------:R-:W2:Y:S02]  /*32f0*/  LDG.E R2, [R2.64] ;  /* 0x0000002402027981 */ /* 0x000ea4000c1e1900 */
[----:B--2---:R-:W0:Y:S02]  /*3300*/  I2F.U32 R0, R2 ;  /* 0x0000000200007306 */ /* 0x004e240000201000 */
[----:B0-----:R-:W-:-:S04]  /*3310*/  F2FP.BF16.PACK_AB R0, RZ, R0 ;  /* 0x00000000ff00723e */ /* 0x001fc800000010ff */
[----:B------:R-:W-:Y:S02]  /*3320*/  PRMT R24, R0, 0x7610, R24 ;  /* 0x0000761000187816 */ /* 0x000fe40000000018 */
.L_x_3339:
        /* <DEDUP_REMOVED lines=18> */
.L_x_3369:
[----:B------:R-:W2:Y:S02]  /*3450*/  LDG.E.U8 R2, [R2.64] ;  /* 0x0000002402027981 */ /* 0x000ea4000c1e1100 */
[----:B--2---:R-:W0:Y:S02]  /*3460*/  I2F.U16 R0, R2 ;  /* 0x0000000200007306 */ /* 0x004e240000101000 */
[----:B0-----:R-:W-:Y:S01]  /*3470*/  F2FP.BF16.PACK_AB R0, RZ, R0 ;  /* 0x00000000ff00723e */ /* 0x001fe200000010ff */
[----:B------:R-:W-:Y:S05]  /*3480*/  BRA `(.L_x_3371) ;  /* 0x00000e3000007947 */ /* 0x000fea0003800000 */
.L_x_3368:
        /* <DEDUP_REMOVED lines=10> */
.L_x_3373:
[----:B------:R-:W2:Y:S02]  /*3530*/  LDG.E R2, [R2.64] ;  /* 0x0000002402027981 */ /* 0x000ea4000c1e1900 */
[----:B--2---:R-:W0:Y:S02]  /*3540*/  I2F R0, R2 ;  /* 0x0000000200007306 */ /* 0x004e240000201400 */
[----:B0-----:R-:W-:Y:S01]  /*3550*/  F2FP.BF16.PACK_AB R0, RZ, R0 ;  /* 0x00000000ff00723e */ /* 0x001fe200000010ff */
[----:B------:R-:W-:Y:S05]  /*3560*/  BRA `(.L_x_3371) ;  /* 0x00000d5000007947 */ /* 0x000fea0003800000 */
.L_x_3372:
[----:B------:R-:W2:Y:S02]  /*3570*/  LDG.E.U16 R2, [R2.64] ;  /* 0x0000002402027981 */ /* 0x000ea4000c1e1500 */
[----:B--2---:R-:W0:Y:S02]  /*3580*/  I2F.S16 R0, R2 ;  /* 0x0000000200007306 */ /* 0x004e240000101400 */
[----:B0-----:R-:W-:Y:S01]  /*3590*/  F2FP.BF16.PACK_AB R0, RZ, R0 ;  /* 0x00000000ff00723e */ /* 0x001fe200000010ff */
[----:B------:R-:W-:Y:S05]  /*35a0*/  BRA `(.L_x_3371) ;  /* 0x00000d1000007947 */ /* 0x000fea0003800000 */
.L_x_3367:
        /* <DEDUP_REMOVED lines=9> */
.L_x_3375:
[----:B------:R-:W2:Y:S02]  /*3640*/  LDG.E.U16 R0, [R2.64] ;  /* 0x0000002402007981 */ /* 0x000ea4000c1e1500 */
[----:B--2---:R-:W-:-:S05]  /*3650*/  HADD2.F32 R0, -RZ, R0.H0_H0 ;  /* 0x20000000ff007230 */ /* 0x004fca0000004100 */
[----:B------:R-:W-:Y:S01]  /*3660*/  F2FP.BF16.PACK_AB R0, RZ, R0 ;  /* 0x00000000ff00723e */ /* 0x000fe200000010ff */
[----:B------:R-:W-:Y:S05]  /*3670*/  BRA `(.L_x_3371) ;  /* 0x00000c4000007947 */ /* 0x000fea0003800000 */
.L_x_3374:
        /* <DEDUP_REMOVED lines=9> */
.L_x_3377:
[----:B------:R-:W2:Y:S02]  /*3710*/  LDG.E.U16 R2, [R2.64] ;  /* 0x0000002402027981 */ /* 0x000ea4000c1e1500 */
[----:B--2---:R-:W-:-:S05]  /*3720*/  HADD2.F32 R0, -RZ, R2.H0_H0 ;  /* 0x20000002ff007230 */ /* 0x004fca0000004100 */
[----:B------:R-:W-:Y:S01]  /*3730*/  F2FP.BF16.PACK_AB R0, RZ, R0 ;  /* 0x00000000ff00723e */ /* 0x000fe200000010ff */
[----:B------:R-:W-:Y:S05]  /*3740*/  BRA `(.L_x_3371) ;  /* 0x00000b7000007947 */ /* 0x000fea0003800000 */
.L_x_3376:
[----:B------:R-:W2:Y:S02]  /*3750*/  LDG.E.64 R2, [R2.64] ;  /* 0x0000002402027981 */ /* 0x000ea4000c1e1b00 */
[----:B--2---:R-:W0:Y:S01]  /*3760*/  F2F.F32.F64 R0, R2 ;  /* 0x0000000200007310 */ /* 0x004e220000301000 */
[----:B------:R-:W0:-:S14]  /*3770*/  DSETP.GEU.AND P0, PT, |R2|, c[0x2][0x0], PT ;  /* 0x008000000200762a */ /* 0x000e1c0003f0e200 */
[----:B0-----:R-:W-:-:S05]  /*3780*/  @!P0 FMUL R0, R0, 1.175494350822287508e-38 ;  /* 0x0080000000008820 */ /* 0x001fca0000400000 */
[----:B------:R-:W-:Y:S01]  /*3790*/  F2FP.BF16.PACK_AB R0, RZ, R0 ;  /* 0x00000000ff00723e */ /* 0x000fe200000010ff */
[----:B------:R-:W-:Y:S05]  /*37a0*/  BRA `(.L_x_3371) ;  /* 0x00000b1000007947 */ /* 0x000fea0003800000 */
.L_x_3366:
        /* <DEDUP_REMOVED lines=13> */
.L_x_3380:
[----:B------:R-:W2:Y:S02]  /*3880*/  LDG.E.64 R2, [R2.64] ;  /* 0x0000002402027981 */ /* 0x000ea4000c1e1b00 */
[----:B--2---:R-:W0:Y:S01]  /*3890*/  F2F.F32.F64 R0, R2 ;  /* 0x0000000200007310 */ /* 0x004e220000301000 */
[----:B------:R-:W0:-:S14]  /*38a0*/  DSETP.GEU.AND P0, PT, |R2|, c[0x2][0x0], PT ;  /* 0x008000000200762a */ /* 0x000e1c0003f0e200 */
[----:B0-----:R-:W-:-:S05]  /*38b0*/  @!P0 FMUL R0, R0, 1.175494350822287508e-38 ;  /* 0x0080000000008820 */ /* 0x001fca0000400000 */
[----:B------:R-:W-:Y:S01]  /*38c0*/  F2FP.BF16.PACK_AB R0, RZ, R0 ;  /* 0x00000000ff00723e */ /* 0x000fe200000010ff */
[----:B------:R-:W-:Y:S05]  /*38d0*/  BRA `(.L_x_3371) ;  /* 0x000009e000007947 */ /* 0x000fea0003800000 */
.L_x_3379:
        /* <DEDUP_REMOVED lines=28> */
.L_x_3382:
        /* <DEDUP_REMOVED lines=15> */
.L_x_3381:
[----:B------:R0:W5:Y:S01]  /*3b90*/  LDG.E.U16 R0, [R2.64] ;  /* 0x0000002402007981 */ /* 0x000162000c1e1500 */
[----:B------:R-:W-:Y:S05]  /*3ba0*/  BRA `(.L_x_3371) ;  /* 0x0000071000007947 */ /* 0x000fea0003800000 */
.L_x_3378:
        /* <DEDUP_REMOVED lines=12> */
.L_x_3385:
        /* <DEDUP_REMOVED lines=21> */
.L_x_3389:
[----:B------:R-:W-:Y:S05]  /*3dc0*/  BSYNC B1 ;  /* 0x0000000000017941 */ /* 0x000fea0003800000 */
.L_x_3388:
[----:B------:R-:W-:Y:S01]  /*3dd0*/  LEA R3, R0, 0x3b800000, 0x17 ;  /* 0x3b80000000037811 */ /* 0x000fe200078eb8ff */
[----:B------:R-:W-:-:S05]  /*3de0*/  IMAD.SHL.U32 R0, R2, 0x100000, RZ ;  /* 0x0010000002007824 */ /* 0x000fca00078e00ff */
[----:B------:R-:W-:Y:S02]  /*3df0*/  LOP3.LUT R0, R3, R0, R4, 0xfe, !PT ;  /* 0x0000000003007212 */ /* 0x000fe400078efe04 */
.L_x_3387:
[----:B------:R-:W-:Y:S05]  /*3e00*/  BSYNC B0 ;  /* 0x0000000000007941 */ /* 0x000fea0003800000 */
.L_x_3386:
[----:B------:R-:W-:Y:S01]  /*3e10*/  F2FP.BF16.PACK_AB R0, RZ, R0 ;  /* 0x00000000ff00723e */ /* 0x000fe200000010ff */
[----:B------:R-:W-:Y:S05]  /*3e20*/  BRA `(.L_x_3371) ;  /* 0x0000049000007947 */ /* 0x000fea0003800000 */
.L_x_3384:
        /* <DEDUP_REMOVED lines=21> */
.L_x_3393:
[----:B------:R-:W-:Y:S05]  /*3f80*/  BSYNC B1 ;  /* 0x0000000000017941 */ /* 0x000fea0003800000 */
.L_x_3392:
[----:B------:R-:W-:Y:S01]  /*3f90*/  LEA R3, R0, 0x37800000, 0x17 ;  /* 0x3780000000037811 */ /* 0x000fe200078eb8ff */
[----:B------:R-:W-:-:S05]  /*3fa0*/  IMAD.SHL.U32 R0, R2, 0x200000, RZ ;  /* 0x0020000002007824 */ /* 0x000fca00078e00ff */
[----:B------:R-:W-:Y:S02]  /*3fb0*/  LOP3.LUT R0, R3, R0, R4, 0xfe, !PT ;  /* 0x0000000003007212 */ /* 0x000fe400078efe04 */
.L_x_3391:
[----:B------:R-:W-:Y:S05]  /*3fc0*/  BSYNC B0 ;  /* 0x0000000000007941 */ /* 0x000fea0003800000 */
.L_x_3390:
[----:B------:R-:W-:Y:S01]  /*3fd0*/  F2FP.BF16.PACK_AB R0, RZ, R0 ;  /* 0x00000000ff00723e */ /* 0x000fe200000010ff */
[----:B------:R-:W-:Y:S05]  /*3fe0*/  BRA `(.L_x_3371) ;  /* 0x000002d000007947 */ /* 0x000fea0003800000 */
.L_x_3383:
        /* <DEDUP_REMOVED lines=14> */
.L_x_3397:
[----:B------:R-:W-:Y:S05]  /*40d0*/  BSYNC B0 ;  /* 0x0000000000007941 */ /* 0x000fea0003800000 */
.L_x_3396:
[----:B------:R-:W-:Y:S01]  /*40e0*/  F2FP.BF16.PACK_AB R0, RZ, R0 ;  /* 0x00000000ff00723e */ /* 0x000fe200000010ff */
[----:B------:R-:W-:Y:S05]  /*40f0*/  BRA `(.L_x_3371) ;  /* 0x000001c000007947 */ /* 0x000fea0003800000 */
.L_x_3370:
        /* <DEDUP_REMOVED lines=21> */
.L_x_3395:
[----:B------:R-:W2:Y:S02]  /*4250*/  LDG.E.64 R2, [R2.64] ;  /* 0x0000002402027981 */ /* 0x000ea4000c1e1b00 */
[----:B--2---:R-:W0:Y:S02]  /*4260*/  I2F.U64 R0, R2 ;  /* 0x0000000200007312 */ /* 0x004e240000301000 */
[----:B0-----:R-:W-:Y:S01]  /*4270*/  F2FP.BF16.PACK_AB R0, RZ, R0 ;  /* 0x00000000ff00723e */ /* 0x001fe200000010ff */
[----:B------:R-:W-:Y:S05]  /*4280*/  BRA `(.L_x_3371) ;  /* 0x0000003000007947 */ /* 0x000fea0003800000 */
.L_x_3394:
[----:B------:R-:W2:Y:S02]  /*4290*/  LDG.E R2, [R2.64] ;  /* 0x0000002402027981 */ /* 0x000ea4000c1e1900 */
[----:B--2---:R-:W0:Y:S02]  /*42a0*/  I2F.U32 R0, R2 ;  /* 0x0000000200007306 */ /* 0x004e240000201000 */
[----:B0-----:R-:W-:-:S06]  /*42b0*/  F2FP.BF16.PACK_AB R0, RZ, R0 ;  /* 0x00000000ff00723e */ /* 0x001fcc00000010ff */
.L_x_3371:
[----:B------:R-:W1:Y:S01]  /*42c0*/  LDC.U8 R4, c[0x0][0x449] ;  /* 0x00011240ff047b82 */ /* 0x000e620000000000 */
[----:B-----5:R-:W-:-:S02]  /*42d0*/  PRMT R5, RZ, 0x5410, R0 ;  /* 0x00005410ff057816 */ /* 0x020fc40000000000 */
[----:B------:R-:W-:Y:S02]  /*42e0*/  PRMT R22, RZ, 0x5410, R22 ;  /* 0x00005410ff167816 */ /* 0x000fe40000000016 */
[----:B0-----:R-:W-:Y:S02]  /*42f0*/  PRMT R3, RZ, 0x5410, R24 ;  /* 0x00005410ff037816 */ /* 0x001fe40000000018 */
[----:B------:R-:W-:-:S03]  /*4300*/  FSETP.GEU.FTZ.AND P0, PT, |R5|, 0.5, PT ;  /* 0x3f0000000500780b */ /* 0x000fc60003f1e200 */
[----:B------:R-:W-:-:S04]  /*4310*/  FADD.FTZ R0, -R22, R3 ;  /* 0x0000000316007221 */ /* 0x000fc80000010100 */
[C---:B------:R-:W-:Y:S02]  /*4320*/  FFMA.FTZ R22, R5.reuse, R0, R22 ;  /* 0x0000000005167223 */ /* 0x040fe40000010016 */
[----:B------:R-:W-:-:S04]  /*4330*/  FADD.FTZ R5, -R5, 1 ;  /* 0x3f80000005057421 */ /* 0x000fc80000010100 */
        /* <DEDUP_REMOVED lines=17> */
.L_x_3401:
[----:B------:R-:W-:-:S06]  /*4450*/  PRMT R3, RZ, 0x5410, R22 ;  /* 0x00005410ff037816 */ /* 0x000fcc0000000016 */
[----:B------:R-:W0:Y:S02]  /*4460*/  F2I.S64.TRUNC R2, R3 ;  /* 0x0000000300027311 */ /* 0x000e24000020d900 */
[----:B0-----:R0:W-:Y:S01]  /*4470*/  STG.E.U8 [R16.64], R2 ;  /* 0x0000000210007986 */ /* 0x0011e2000c101124 */
[----:B------:R-:W-:Y:S05]  /*4480*/  BRA `(.L_x_3403) ;  /* 0x00000e4000007947 */ /* 0x000fea0003800000 */
.L_x_3400:
        /* <DEDUP_REMOVED lines=10> */
.L_x_3405:
[----:B------:R-:W-:-:S04]  /*4530*/  PRMT R22, RZ, 0x5410, R22 ;  /* 0x00005410ff167816 */ /* 0x000fc80000000016 */
[----:B------:R-:W0:Y:S02]  /*4540*/  F2I.FTZ.TRUNC.NTZ R3, R22 ;  /* 0x0000001600037305 */ /* 0x000e24000021f100 */
[----:B0-----:R0:W-:Y:S01]  /*4550*/  STG.E [R16.64], R3 ;  /* 0x0000000310007986 */ /* 0x0011e2000c101924 */
[----:B------:R-:W-:Y:S05]  /*4560*/  BRA `(.L_x_3403) ;  /* 0x00000d6000007947 */ /* 0x000fea0003800000 */
.L_x_3404:
[----:B------:R-:W-:-:S04]  /*4570*/  PRMT R22, RZ, 0x5410, R22 ;  /* 0x00005410ff167816 */ /* 0x000fc80000000016 */
[----:B------:R-:W0:Y:S02]  /*4580*/  F2I.FTZ.TRUNC.NTZ R3, R22 ;  /* 0x0000001600037305 */ /* 0x000e24000021f100 */
[----:B0-----:R0:W-:Y:S01]  /*4590*/  STG.E.U16 [R16.64], R3 ;  /* 0x0000000310007986 */ /* 0x0011e2000c101524 */
[----:B------:R-:W-:Y:S05]  /*45a0*/  BRA `(.L_x_3403) ;  /* 0x00000d2000007947 */ /* 0x000fea0003800000 */
.L_x_3399:
        /* <DEDUP_REMOVED lines=9> */
.L_x_3407:
[----:B------:R-:W-:-:S04]  /*4640*/  PRMT R0, RZ, 0x5410, R22 ;  /* 0x00005410ff007816 */ /* 0x000fc80000000016 */
[----:B------:R-:W-:-:S05]  /*4650*/  F2FP.PACK_AB R0, RZ, R0 ;  /* 0x00000000ff00723e */ /* 0x000fca00000000ff */
[----:B------:R0:W-:Y:S01]  /*4660*/  STG.E.U16 [R16.64], R0 ;  /* 0x0000000010007986 */ /* 0x0001e2000c101524 */
[----:B------:R-:W-:Y:S05]  /*4670*/  BRA `(.L_x_3403) ;  /* 0x00000c5000007947 */ /* 0x000fea0003800000 */
.L_x_3406:
        /* <DEDUP_REMOVED lines=10> */
.L_x_3409:
[----:B------:R-:W-:-:S04]  /*4720*/  PRMT R22, RZ, 0x5410, R22 ;  /* 0x00005410ff167816 */ /* 0x000fc80000000016 */
[----:B------:R-:W-:-:S04]  /*4730*/  F2FP.PACK_AB R3, RZ, R22 ;  /* 0x00000016ff03723e */ /* 0x000fc800000000ff */
[----:B------:R-:W-:-:S05]  /*4740*/  PRMT R3, R3, 0x5410, RZ ;  /* 0x0000541003037816 */ /* 0x000fca00000000ff */
[----:B------:R0:W-:Y:S01]  /*4750*/  STG.E [R16.64], R3 ;  /* 0x0000000310007986 */ /* 0x0001e2000c101924 */
[----:B------:R-:W-:Y:S05]  /*4760*/  BRA `(.L_x_3403) ;  /* 0x00000b6000007947 */ /* 0x000fea0003800000 */
.L_x_3408:
[----:B------:R-:W-:-:S05]  /*4770*/  PRMT R2, RZ, 0x5410, R22 ;  /* 0x00005410ff027816 */ /* 0x000fca0000000016 */
[----:B------:R-:W-:-:S06]  /*4780*/  FMUL.FTZ R2, R2, 1 ;  /* 0x3f80000002027820 */ /* 0x000fcc0000410000 */
[----:B------:R-:W0:Y:S02]  /*4790*/  F2F.F64.F32 R2, R2 ;  /* 0x0000000200027310 */ /* 0x000e240000201800 */
[----:B0-----:R0:W-:Y:S01]  /*47a0*/  STG.E.64 [R16.64], R2 ;  /* 0x0000000210007986 */ /* 0x0011e2000c101b24 */
[----:B------:R-:W-:Y:S05]  /*47b0*/  BRA `(.L_x_3403) ;  /* 0x00000b1000007947 */ /* 0x000fea0003800000 */
.L_x_3398:
        /* <DEDUP_REMOVED lines=13> */
.L_x_3412:
[----:B------:R-:W-:Y:S01]  /*4890*/  PRMT R22, RZ, 0x5410, R22 ;  /* 0x00005410ff167816 */ /* 0x000fe20000000016 */
[----:B------:R-:W-:-:S04]  /*48a0*/  CS2R R6, SRZ ;  /* 0x0000000000067805 */ /* 0x000fc8000001ff00 */
[----:B------:R-:W-:-:S06]  /*48b0*/  FMUL.FTZ R4, R22, 1 ;  /* 0x3f80000016047820 */ /* 0x000fcc0000410000 */
[----:B------:R-:W0:Y:S02]  /*48c0*/  F2F.F64.F32 R4, R4 ;  /* 0x0000000400047310 */ /* 0x000e240000201800 */
[----:B0-----:R0:W-:Y:S01]  /*48d0*/  STG.E.128 [R16.64], R4 ;  /* 0x0000000410007986 */ /* 0x0011e2000c101d24 */
[----:B------:R-:W-:Y:S05]  /*48e0*/  BRA `(.L_x_3403) ;  /* 0x000009e000007947 */ /* 0x000fea0003800000 */
.L_x_3411:
        /* <DEDUP_REMOVED lines=21> */
.L_x_3416:
[----:B------:R-:W-:Y:S05]  /*4a40*/  BSYNC B0 ;  /* 0x0000000000007941 */ /* 0x000fea0003800000 */
.L_x_3415:
[----:B------:R-:W-:-:S05]  /*4a50*/  LOP3.LUT R3, R0, R3, RZ, 0xfc, !PT ;  /* 0x0000000300037212 */ /* 0x000fca00078efcff */
[----:B------:R0:W-:Y:S01]  /*4a60*/  STG.E.U8 [R16.64], R3 ;  /* 0x0000000310007986 */ /* 0x0001e2000c101124 */
[----:B------:R-:W-:Y:S05]  /*4a70*/  BRA `(.L_x_3403) ;  /* 0x0000085000007947 */ /* 0x000fea0003800000 */
.L_x_3414:
        /* <DEDUP_REMOVED lines=13> */
.L_x_3418:
[----:B------:R-:W-:Y:S01]  /*4b50*/  IMAD.MOV.U32 R0, RZ, RZ, 0x7f ;  /* 0x0000007fff007424 */ /* 0x000fe200078e00ff */
[----:B------:R-:W-:-:S04]  /*4b60*/  ISETP.GT.U32.AND P0, PT, R2, 0x7f800000, PT ;  /* 0x7f8000000200780c */ /* 0x000fc80003f04070 */
[----:B------:R-:W-:-:S04]  /*4b70*/  SEL R0, R0, 0x7c, P0 ;  /* 0x0000007c00007807 */ /* 0x000fc80000000000 */
.L_x_3419:
[----:B------:R-:W-:Y:S05]  /*4b80*/  BSYNC B0 ;  /* 0x0000000000007941 */ /* 0x000fea0003800000 */
.L_x_3417:
[----:B------:R-:W-:-:S04]  /*4b90*/  LOP3.LUT R2, R3, 0x80000000, RZ, 0xc0, !PT ;  /* 0x8000000003027812 */ /* 0x000fc800078ec0ff */
[----:B------:R-:W-:-:S04]  /*4ba0*/  SHF.R.U32.HI R3, RZ, 0x18, R2 ;  /* 0x00000018ff037819 */ /* 0x000fc80000011602 */
[----:B------:R-:W-:-:S05]  /*4bb0*/  LOP3.LUT R3, R0, R3, RZ, 0xfc, !PT ;  /* 0x0000000300037212 */ /* 0x000fca00078efcff */
[----:B------:R0:W-:Y:S01]  /*4bc0*/  STG.E.U8 [R16.64], R3 ;  /* 0x0000000310007986 */ /* 0x0001e2000c101124 */
[----:B------:R-:W-:Y:S05]  /*4bd0*/  BRA `(.L_x_3403) ;  /* 0x000006f000007947 */ /* 0x000fea0003800000 */
.L_x_3413:
[----:B------:R0:W-:Y:S01]  /*4be0*/  STG.E.U16 [R16.64], R22 ;  /* 0x0000001610007986 */ /* 0x0001e2000c101524 */
[----:B------:R-:W-:Y:S05]  /*4bf0*/  BRA `(.L_x_3403) ;  /* 0x000006d000007947 */ /* 0x000fea0003800000 */
.L_x_3410:
        /* <DEDUP_REMOVED lines=12> */
.L_x_3422:
        /* <DEDUP_REMOVED lines=17> */
.L_x_3425:
[----:B------:R-:W-:-:S04]  /*4dd0*/  LOP3.LUT R2, R3, 0x80000000, RZ, 0xc0, !PT ;  /* 0x8000000003027812 */ /* 0x000fc800078ec0ff */
[----:B------:R-:W-:-:S04]  /*4de0*/  SHF.R.U32.HI R3, RZ, 0x18, R2 ;  /* 0x00000018ff037819 */ /* 0x000fc80000011602 */
[----:B------:R-:W-:-:S04]  /*4df0*/  LOP3.LUT R0, R0, R3, RZ, 0xfc, !PT ;  /* 0x0000000300007212 */ /* 0x000fc800078efcff */
[----:B------:R-:W-:Y:S02]  /*4e00*/  PRMT R8, R0, 0x7610, R8 ;  /* 0x0000761000087816 */ /* 0x000fe40000000008 */
.L_x_3424:
[----:B------:R-:W-:Y:S05]  /*4e10*/  BSYNC B0 ;  /* 0x0000000000007941 */ /* 0x000fea0003800000 */
.L_x_3423:
[----:B------:R0:W-:Y:S01]  /*4e20*/  STG.E.U8 [R16.64], R8 ;  /* 0x0000000810007986 */ /* 0x0001e2000c101124 */
[----:B------:R-:W-:Y:S05]  /*4e30*/  BRA `(.L_x_3403) ;  /* 0x0000049000007947 */ /* 0x000fea0003800000 */
.L_x_3421:
        /* <DEDUP_REMOVED lines=17> */
.L_x_3428:
[----:B------:R-:W-:-:S04]  /*4f50*/  LOP3.LUT R2, R3, 0x80000000, RZ, 0xc0, !PT ;  /* 0x8000000003027812 */ /* 0x000fc800078ec0ff */
[----:B------:R-:W-:-:S04]  /*4f60*/  SHF.R.U32.HI R3, RZ, 0x18, R2 ;  /* 0x00000018ff037819 */ /* 0x000fc80000011602 */
[----:B------:R-:W-:-:S04]  /*4f70*/  LOP3.LUT R0, R0, R3, RZ, 0xfc, !PT ;  /* 0x0000000300007212 */ /* 0x000fc800078efcff */
[----:B------:R-:W-:Y:S02]  /*4f80*/  PRMT R8, R0, 0x7610, R8 ;  /* 0x0000761000087816 */ /* 0x000fe40000000008 */
.L_x_3427:
[----:B------:R-:W-:Y:S05]  /*4f90*/  BSYNC B0 ;  /* 0x0000000000007941 */ /* 0x000fea0003800000 */
.L_x_3426:
[----:B------:R0:W-:Y:S01]  /*4fa0*/  STG.E.U8 [R16.64], R8 ;  /* 0x0000000810007986 */ /* 0x0001e2000c101124 */
[----:B------:R-:W-:Y:S05]  /*4fb0*/  BRA `(.L_x_3403) ;  /* 0x0000031000007947 */ /* 0x000fea0003800000 */
.L_x_3420:
        /* <DEDUP_REMOVED lines=22> */
.L_x_3402:
        /* <DEDUP_REMOVED lines=20> */
.L_x_3430:
[----:B------:R-:W-:-:S06]  /*5260*/  PRMT R2, RZ, 0x5410, R22 ;  /* 0x00005410ff027816 */ /* 0x000fcc0000000016 */
[----:B------:R-:W0:Y:S02]  /*5270*/  F2I.U64.TRUNC R2, R2 ;  /* 0x0000000200027311 */ /* 0x000e24000020d800 */
[----:B0-----:R0:W-:Y:S01]  /*5280*/  STG.E.64 [R16.64], R2 ;  /* 0x0000000210007986 */ /* 0x0011e2000c101b24 */
[----:B------:R-:W-:Y:S05]  /*5290*/  BRA `(.L_x_3403) ;  /* 0x0000003000007947 */ /* 0x000fea0003800000 */
.L_x_3429:
[----:B------:R-:W-:-:S04]  /*52a0*/  PRMT R22, RZ, 0x5410, R22 ;  /* 0x00005410ff167816 */ /* 0x000fc80000000016 */
[----:B------:R-:W0:Y:S02]  /*52b0*/  F2I.FTZ.U32.TRUNC.NTZ R3, R22 ;  /* 0x0000001600037305 */ /* 0x000e24000021f000 */
[----:B0-----:R0:W-:Y:S02]  /*52c0*/  STG.E [R16.64], R3 ;  /* 0x0000000310007986 */ /* 0x0011e4000c101924 */
.L_x_3403:
[----:B------:R-:W-:-:S05]  /*52d0*/  IMAD R18, R19, 0x200, R18 ;  /* 0x0000020013127824 */ /* 0x000fca00078e0212 */
[----:B------:R-:W-:Y:S02]  /*52e0*/  IADD3 R25, R18, 0x80, RZ ;  /* 0x0000008012197810 */ /* 0x000fe40007ffe0ff */
.L_x_3300:
[----:B------:R-:W-:Y:S05]  /*52f0*/  BSYNC B6 ;  /* 0x0000000000067941 */ /* 0x000fea0003800000 */
.L_x_3299:
[----:B------:R-:W-:Y:S01]  /*5300*/  ISETP.GE.AND P0, PT, R25, c[0x0][0x160], PT ;  /* 0x0000580019007a0c */ /* 0x000fe20003f06270 */
[----:B------:R-:W-:-:S12]  /*5310*/  BSSY B6, `(.L_x_3431) ;  /* 0x0000a50000067945 */ /* 0x000fd80003800000 */
[----:B------:R-:W-:Y:S05]  /*5320*/  @P0 BRA `(.L_x_3432) ;  /* 0x0000a4e000000947 */ /* 0x000fea0003800000 */
[----:B------:R-:W-:Y:S01]  /*5330*/  ISETP.NE.AND P0, PT, RZ, c[0x0][0x168], PT ;  /* 0x00005a00ff007a0c */ /* 0x000fe20003f05270 */
[----:B------:R-:W-:Y:S02]  /*5340*/  IMAD.MOV.U32 R18, RZ, RZ, RZ ;  /* 0x000000ffff127224 */ /* 0x000fe400078e00ff */
[----:B0-----:R-:W-:Y:S02]  /*5350*/  IMAD.MOV.U32 R22, RZ, RZ, RZ ;  /* 0x000000ffff167224 */ /* 0x001fe400078e00ff */
[----:B------:R-:W-:Y:S02]  /*5360*/  IMAD.MOV.U32 R0, RZ, RZ, RZ ;  /* 0x000000ffff007224 */ /* 0x000fe400078e00ff */
[----:B------:R-:W-:-:S06]  /*5370*/  IMAD.MOV.U32 R16, RZ, RZ, RZ ;  /* 0x000000ffff107224 */ /* 0x000fcc00078e00ff */
        /* <DEDUP_REMOVED lines=276> */
.L_x_3433:
        /* <DEDUP_REMOVED lines=21> */
.L_x_3437:
[----:B------:R-:W2:Y:S02]  /*6610*/  LDG.E.U8 R2, [R2.64] ;  /* 0x0000002402027981 */ /* 0x000ea4000c1e1100 */
[----:B--2---:R-:W0:Y:S02]  /*6620*/  I2F.U16 R0, R2 ;  /* 0x0000000200007306 */ /* 0x004e240000101000 */
[----:B0-----:R-:W-:-:S04]  /*6630*/  F2FP.BF16.PACK_AB R0, RZ, R0 ;  /* 0x00000000ff00723e */ /* 0x001fc800000010ff */
[----:B------:R-:W-:Y:S01]  /*6640*/  PRMT R19, R0, 0x7610, R19 ;  /* 0x0000761000137816 */ /* 0x000fe20000000013 */
[----:B------:R-:W-:Y:S05]  /*6650*/  BRA `(.L_x_3439) ;  /* 0x00000f0000007947 */ /* 0x000fea0003800000 */
.L_x_3436:
        /* <DEDUP_REMOVED lines=11> */
.L_x_3441:
[----:B------:R-:W2:Y:S02]  /*6710*/  LDG.E R2, [R2.64] ;  /* 0x0000002402027981 */ /* 0x000ea4000c1e1900 */
[----:B--2---:R-:W0:Y:S02]  /*6720*/  I2F R0, R2 ;  /* 0x0000000200007306 */ /* 0x004e240000201400 */
[----:B0-----:R-:W-:-:S04]  /*6730*/  F2FP.BF16.PACK_AB R0, RZ, R0 ;  /* 0x00000000ff00723e */ /* 0x001fc800000010ff */
[----:B------:R-:W-:Y:S01]  /*6740*/  PRMT R19, R0, 0x7610, R19 ;  /* 0x0000761000137816 */ /* 0x000fe20000000013 */
[----:B------:R-:W-:Y:S05]  /*6750*/  BRA `(.L_x_3439) ;  /* 0x00000e0000007947 */ /* 0x000fea0003800000 */
.L_x_3440:
[----:B------:R-:W2:Y:S02]  /*6760*/  LDG.E.U16 R2, [R2.64] ;  /* 0x0000002402027981 */ /* 0x000ea4000c1e1500 */
[----:B--2---:R-:W0:Y:S02]  /*6770*/  I2F.S16 R0, R2 ;  /* 0x0000000200007306 */ /* 0x004e240000101400 */
[----:B0-----:R-:W-:-:S04]  /*6780*/  F2FP.BF16.PACK_AB R0, RZ, R0 ;  /* 0x00000000ff00723e */ /* 0x001fc800000010ff */
[----:B------:R-:W-:Y:S01]  /*6790*/  PRMT R19, R0, 0x7610, R19 ;  /* 0x0000761000137816 */ /* 0x000fe20000000013 */
[----:B------:R-:W-:Y:S05]  /*67a0*/  BRA `(.L_x_3439) ;  /* 0x00000db000007947 */ /* 0x000fea0003800000 */
.L_x_3435:
        /* <DEDUP_REMOVED lines=9> */
.L_x_3443:
[----:B------:R-:W2:Y:S02]  /*6840*/  LDG.E.U16 R0, [R2.64] ;  /* 0x0000002402007981 */ /* 0x000ea4000c1e1500 */
[----:B--2---:R-:W-:-:S05]  /*6850*/  HADD2.F32 R0, -RZ, R0.H0_H0 ;  /* 0x20000000ff007230 */ /* 0x004fca0000004100 */
[----:B------:R-:W-:-:S04]  /*6860*/  F2FP.BF16.PACK_AB R0, RZ, R0 ;  /* 0x00000000ff00723e */ /* 0x000fc800000010ff */
[----:B------:R-:W-:Y:S01]  /*6870*/  PRMT R19, R0, 0x7610, R19 ;  /* 0x0000761000137816 */ /* 0x000fe20000000013 */
[----:B------:R-:W-:Y:S05]  /*6880*/  BRA `(.L_x_3439) ;  /* 0x00000cd000007947 */ /* 0x000fea0003800000 */
.L_x_3442:
        /* <DEDUP_REMOVED lines=9> */
.L_x_3445:
[----:B------:R-:W2:Y:S02]  /*6920*/  LDG.E.U16 R2, [R2.64] ;  /* 0x0000002402027981 */ /* 0x000ea4000c1e1500 */
[----:B--2---:R-:W-:-:S05]  /*6930*/  HADD2.F32 R0, -RZ, R2.H0_H0 ;  /* 0x20000002ff007230 */ /* 0x004fca0000004100 */
[----:B------:R-:W-:-:S04]  /*6940*/  F2FP.BF16.PACK_AB R0, RZ, R0 ;  /* 0x00000000ff00723e */ /* 0x000fc800000010ff */
[----:B------:R-:W-:Y:S01]  /*6950*/  PRMT R19, R0, 0x7610, R19 ;  /* 0x0000761000137816 */ /* 0x000fe20000000013 */
[----:B------:R-:W-:Y:S05]  /*6960*/  BRA `(.L_x_3439) ;  /* 0x00000bf000007947 */ /* 0x000fea0003800000 */
.L_x_3444:
[----:B------:R-:W2:Y:S02]  /*6970*/  LDG.E.64 R2, [R2.64] ;  /* 0x0000002402027981 */ /* 0x000ea4000c1e1b00 */
[----:B--2---:R-:W0:Y:S01]  /*6980*/  F2F.F32.F64 R0, R2 ;  /* 0x0000000200007310 */ /* 0x004e220000301000 */
[----:B------:R-:W0:-:S14]  /*6990*/  DSETP.GEU.AND P0, PT, |R2|, c[0x2][0x0], PT ;  /* 0x008000000200762a */ /* 0x000e1c0003f0e200 */
[----:B0-----:R-:W-:-:S05]  /*69a0*/  @!P0 FMUL R0, R0, 1.175494350822287508e-38 ;  /* 0x0080000000008820 */ /* 0x001fca0000400000 */
[----:B------:R-:W-:-:S04]  /*69b0*/  F2FP.BF16.PACK_AB R0, RZ, R0 ;  /* 0x00000000ff00723e */ /* 0x000fc800000010ff */
[----:B------:R-:W-:Y:S01]  /*69c0*/  PRMT R19, R0, 0x7610, R19 ;  /* 0x0000761000137816 */ /* 0x000fe20000000013 */
[----:B------:R-:W-:Y:S05]  /*69d0*/  BRA `(.L_x_3439) ;  /* 0x00000b8000007947 */ /* 0x000fea0003800000 */
.L_x_3434:
        /* <DEDUP_REMOVED lines=14> */
.L_x_3448:
[----:B------:R-:W2:Y:S02]  /*6ac0*/  LDG.E.64 R2, [R2.64] ;  /* 0x0000002402027981 */ /* 0x000ea4000c1e1b00 */
[----:B--2---:R-:W0:Y:S01]  /*6ad0*/  F2F.F32.F64 R0, R2 ;  /* 0x0000000200007310 */ /* 0x004e220000301000 */
[----:B------:R-:W0:-:S14]  /*6ae0*/  DSETP.GEU.AND P0, PT, |R2|, c[0x2][0x0], PT ;  /* 0x008000000200762a */ /* 0x000e1c0003f0e200 */
[----:B0-----:R-:W-:-:S05]  /*6af0*/  @!P0 FMUL R0, R0, 1.175494350822287508e-38 ;  /* 0x0080000000008820 */ /* 0x001fca0000400000 */
[----:B------:R-:W-:-:S04]  /*6b00*/  F2FP.BF16.PACK_AB R0, RZ, R0 ;  /* 0x00000000ff00723e */ /* 0x000fc800000010ff */
[----:B------:R-:W-:Y:S01]  /*6b10*/  PRMT R19, R0, 0x7610, R19 ;  /* 0x0000761000137816 */ /* 0x000fe20000000013 */
[----:B------:R-:W-:Y:S05]  /*6b20*/  BRA `(.L_x_3439) ;  /* 0x00000a3000007947 */ /* 0x000fea0003800000 */
.L_x_3447:
        /* <DEDUP_REMOVED lines=28> */
.L_x_3450:
        /* <DEDUP_REMOVED lines=15> */
.L_x_3449:
[----:B------:R0:W5:Y:S01]  /*6de0*/  LDG.E.U16 R19, [R2.64] ;  /* 0x0000002402137981 */ /* 0x000162000c1e1500 */
[----:B------:R-:W-:Y:S05]  /*6df0*/  BRA `(.L_x_3439) ;  /* 0x0000076000007947 */ /* 0x000fea0003800000 */
.L_x_3446:
        /* <DEDUP_REMOVED lines=12> */
.L_x_3453:
        /* <DEDUP_REMOVED lines=21> */
.L_x_3457:
[----:B------:R-:W-:Y:S05]  /*7010*/  BSYNC B1 ;  /* 0x0000000000017941 */ /* 0x000fea0003800000 */
.L_x_3456:
[----:B------:R-:W-:Y:S01]  /*7020*/  LEA R3, R0, 0x3b800000, 0x17 ;  /* 0x3b80000000037811 */ /* 0x000fe200078eb8ff */
[----:B------:R-:W-:-:S05]  /*7030*/  IMAD.SHL.U32 R0, R2, 0x100000, RZ ;  /* 0x0010000002007824 */ /* 0x000fca00078e00ff */
[----:B------:R-:W-:Y:S02]  /*7040*/  LOP3.LUT R0, R3, R0, R4, 0xfe, !PT ;  /* 0x0000000003007212 */ /* 0x000fe400078efe04 */
.L_x_3455:
[----:B------:R-:W-:Y:S05]  /*7050*/  BSYNC B0 ;  /* 0x0000000000007941 */ /* 0x000fea0003800000 */
.L_x_3454:
[----:B------:R-:W-:-:S04]  /*7060*/  F2FP.BF16.PACK_AB R0, RZ, R0 ;  /* 0x00000000ff00723e */ /* 0x000fc800000010ff */
[----:B------:R-:W-:Y:S01]  /*7070*/  PRMT R19, R0, 0x7610, R19 ;  /* 0x0000761000137816 */ /* 0x000fe20000000013 */
[----:B------:R-:W-:Y:S05]  /*7080*/  BRA `(.L_x_3439) ;  /* 0x000004d000007947 */ /* 0x000fea0003800000 */
.L_x_3452:
        /* <DEDUP_REMOVED lines=21> */
.L_x_3461:
[----:B------:R-:W-:Y:S05]  /*71e0*/  BSYNC B1 ;  /* 0x0000000000017941 */ /* 0x000fea0003800000 */
.L_x_3460:
[----:B------:R-:W-:Y:S01]  /*71f0*/  LEA R3, R0, 0x37800000, 0x17 ;  /* 0x3780000000037811 */ /* 0x000fe200078eb8ff */
[----:B------:R-:W-:-:S05]  /*7200*/  IMAD.SHL.U32 R0, R2, 0x200000, RZ ;  /* 0x0020000002007824 */ /* 0x000fca00078e00ff */
[----:B------:R-:W-:Y:S02]  /*7210*/  LOP3.LUT R0, R3, R0, R4, 0xfe, !PT ;  /* 0x0000000003007212 */ /* 0x000fe400078efe04 */
.L_x_3459:
[----:B------:R-:W-:Y:S05]  /*7220*/  BSYNC B0 ;  /* 0x0000000000007941 */ /* 0x000fea0003800000 */
.L_x_3458:
[----:B------:R-:W-:-:S04]  /*7230*/  F2FP.BF16.PACK_AB R0, RZ, R0 ;  /* 0x00000000ff00723e */ /* 0x000fc800000010ff */
[----:B------:R-:W-:Y:S01]  /*7240*/  PRMT R19, R0, 0x7610, R19 ;  /* 0x0000761000137816 */ /* 0x000fe20000000013 */
[----:B------:R-:W-:Y:S05]  /*7250*/  BRA `(.L_x_3439) ;  /* 0x0000030000007947 */ /* 0x000fea0003800000 */
.L_x_3451:
        /* <DEDUP_REMOVED lines=14> */
.L_x_3465:
[----:B------:R-:W-:Y:S05]  /*7340*/  BSYNC B0 ;  /* 0x0000000000007941 */ /* 0x000fea0003800000 */
.L_x_3464:
[----:B------:R-:W-:-:S04]  /*7350*/  F2FP.BF16.PACK_AB R0, RZ, R0 ;  /* 0x00000000ff00723e */ /* 0x000fc800000010ff */
[----:B------:R-:W-:Y:S01]  /*7360*/  PRMT R19, R0, 0x7610, R19 ;  /* 0x0000761000137816 */ /* 0x000fe20000000013 */
[----:B------:R-:W-:Y:S05]  /*7370*/  BRA `(.L_x_3439) ;  /* 0x000001e000007947 */ /* 0x000fea0003800000 */
.L_x_3438:
        /* <DEDUP_REMOVED lines=21> */
.L_x_3463:
[----:B------:R-:W2:Y:S02]  /*74d0*/  LDG.E.64 R2, [R2.64] ;  /* 0x0000002402027981 */ /* 0x000ea4000c1e1b00 */
[----:B--2---:R-:W0:Y:S02]  /*74e0*/  I2F.U64 R0, R2 ;  /* 0x0000000200007312 */ /* 0x004e240000301000 */
[----:B0-----:R-:W-:-:S04]  /*74f0*/  F2FP.BF16.PACK_AB R0, RZ, R0 ;  /* 0x00000000ff00723e */ /* 0x001fc800000010ff */
[----:B------:R-:W-:Y:S01]  /*7500*/  PRMT R19, R0, 0x7610, R19 ;  /* 0x0000761000137816 */ /* 0x000fe20000000013 */
[----:B------:R-:W-:Y:S05]  /*7510*/  BRA `(.L_x_3439) ;  /* 0x0000004000007947 */ /* 0x000fea0003800000 */
.L_x_3462:
[----:B------:R-:W2:Y:S02]  /*7520*/  LDG.E R2, [R2.64] ;  /* 0x0000002402027981 */ /* 0x000ea4000c1e1900 */
[----:B--2---:R-:W0:Y:S02]  /*7530*/  I2F.U32 R0, R2 ;  /* 0x0000000200007306 */ /* 0x004e240000201000 */
[----:B0-----:R-:W-:-:S04]  /*7540*/  F2FP.BF16.PACK_AB R0, RZ, R0 ;  /* 0x00000000ff00723e */ /* 0x001fc800000010ff */
[----:B------:R-:W-:Y:S02]  /*7550*/  PRMT R19, R0, 0x7610, R19 ;  /* 0x0000761000137816 */ /* 0x000fe40000000013 */
.L_x_3439:
        /* <DEDUP_REMOVED lines=19> */
.L_x_3469:
[----:B------:R-:W2:Y:S02]  /*7690*/  LDG.E.U8 R2, [R2.64] ;  /* 0x0000002402027981 */ /* 0x000ea4000c1e1100 */
[----:B--2---:R-:W0:Y:S02]  /*76a0*/  I2F.U16 R0, R2 ;  /* 0x0000000200007306 */ /* 0x004e240000101000 */
[----:B0-----:R-:W-:-:S04]  /*76b0*/  F2FP.BF16.PACK_AB R0, RZ, R0 ;  /* 0x00000000ff00723e */ /* 0x001fc800000010ff */
[----:B------:R-:W-:Y:S01]  /*76c0*/  PRMT R22, R0, 0x7610, R22 ;  /* 0x0000761000167816 */ /* 0x000fe20000000016 */
[----:B------:R-:W-:Y:S05]  /*76d0*/  BRA `(.L_x_3471) ;  /* 0x00000f0000007947 */ /* 0x000fea0003800000 */
.L_x_3468:
        /* <DEDUP_REMOVED lines=11> */
.L_x_3473:
[----:B------:R-:W2:Y:S02]  /*7790*/  LDG.E R2, [R2.64] ;  /* 0x0000002402027981 */ /* 0x000ea4000c1e1900 */
[----:B--2---:R-:W0:Y:S02]  /*77a0*/  I2F R0, R2 ;  /* 0x0000000200007306 */ /* 0x004e240000201400 */
[----:B0-----:R-:W-:-:S04]  /*77b0*/  F2FP.BF16.PACK_AB R0, RZ, R0 ;  /* 0x00000000ff00723e */ /* 0x001fc800000010ff */
[----:B------:R-:W-:Y:S01]  /*77c0*/  PRMT R22, R0, 0x7610, R22 ;  /* 0x0000761000167816 */ /* 0x000fe20000000016 */
[----:B------:R-:W-:Y:S05]  /*77d0*/  BRA `(.L_x_3471) ;  /* 0x00000e0000007947 */ /* 0x000fea0003800000 */
.L_x_3472:
[----:B------:R-:W2:Y:S02]  /*77e0*/  LDG.E.U16 R2, [R2.64] ;  /* 0x0000002402027981 */ /* 0x000ea4000c1e1500 */
[----:B--2---:R-:W0:Y:S02]  /*77f0*/  I2F.S16 R0, R2 ;  /* 0x0000000200007306 */ /* 0x004e240000101400 */
[----:B0-----:R-:W-:-:S04]  /*7800*/  F2FP.BF16.PACK_AB R0, RZ, R0 ;  /* 0x00000000ff00723e */ /* 0x001fc800000010ff */
[----:B------:R-:W-:Y:S01]  /*7810*/  PRMT R22, R0, 0x7610, R22 ;  /* 0x0000761000167816 */ /* 0x000fe20000000016 */
[----:B------:R-:W-:Y:S05]  /*7820*/  BRA `(.L_x_3471) ;  /* 0x00000db000007947 */ /* 0x000fea0003800000 */
.L_x_3467:
        /* <DEDUP_REMOVED lines=9> */
.L_x_3475:
[----:B------:R-:W2:Y:S02]  /*78c0*/  LDG.E.U16 R0, [R2.64] ;  /* 0x0000002402007981 */ /* 0x000ea4000c1e1500 */
[----:B--2---:R-:W-:-:S05]  /*78d0*/  HADD2.F32 R0, -RZ, R0.H0_H0 ;  /* 0x20000000ff007230 */ /* 0x004fca0000004100 */
[----:B------:R-:W-:-:S04]  /*78e0*/  F2FP.BF16.PACK_AB R0, RZ, R0 ;  /* 0x00000000ff00723e */ /* 0x000fc800000010ff */
[----:B------:R-:W-:Y:S01]  /*78f0*/  PRMT R22, R0, 0x7610, R22 ;  /* 0x0000761000167816 */ /* 0x000fe20000000016 */
[----:B------:R-:W-:Y:S05]  /*7900*/  BRA `(.L_x_3471) ;  /* 0x00000cd000007947 */ /* 0x000fea0003800000 */
.L_x_3474:
        /* <DEDUP_REMOVED lines=9> */
.L_x_3477:
[----:B------:R-:W2:Y:S02]  /*79a0*/  LDG.E.U16 R2, [R2.64] ;  /* 0x0000002402027981 */ /* 0x000ea4000c1e1500 */
[----:B--2---:R-:W-:-:S05]  /*79b0*/  HADD2.F32 R0, -RZ, R2.H0_H0 ;  /* 0x20000002ff007230 */ /* 0x004fca0000004100 */
[----:B------:R-:W-:-:S04]  /*79c0*/  F2FP.BF16.PACK_AB R0, RZ, R0 ;  /* 0x00000000ff00723e */ /* 0x000fc800000010ff */
[----:B------:R-:W-:Y:S01]  /*79d0*/  PRMT R22, R0, 0x7610, R22 ;  /* 0x0000761000167816 */ /* 0x000fe20000000016 */
[----:B------:R-:W-:Y:S05]  /*79e0*/  BRA `(.L_x_3471) ;  /* 0x00000bf000007947 */ /* 0x000fea0003800000 */
.L_x_3476:
[----:B------:R-:W2:Y:S02]  /*79f0*/  LDG.E.64 R2, [R2.64] ;  /* 0x0000002402027981 */ /* 0x000ea4000c1e1b00 */
[----:B--2---:R-:W0:Y:S01]  /*7a00*/  F2F.F32.F64 R0, R2 ;  /* 0x0000000200007310 */ /* 0x004e220000301000 */
[----:B------:R-:W0:-:S14]  /*7a10*/  DSETP.GEU.AND P0, PT, |R2|, c[0x2][0x0], PT ;  /* 0x008000000200762a */ /* 0x000e1c0003f0e200 */
[----:B0-----:R-:W-:-:S05]  /*7a20*/  @!P0 FMUL R0, R0, 1.175494350822287508e-38 ;  /* 0x0080000000008820 */ /* 0x001fca0000400000 */
[----:B------:R-:W-:-:S04]  /*7a30*/  F2FP.BF16.PACK_AB R0, RZ, R0 ;  /* 0x00000000ff00723e */ /* 0x000fc800000010ff */
[----:B------:R-:W-:Y:S01]  /*7a40*/  PRMT R22, R0, 0x7610, R22 ;  /* 0x0000761000167816 */ /* 0x000fe20000000016 */
[----:B------:R-:W-:Y:S05]  /*7a50*/  BRA `(.L_x_3471) ;  /* 0x00000b8000007947 */ /* 0x000fea0003800000 */
.L_x_3466:
        /* <DEDUP_REMOVED lines=14> */
.L_x_3480:
[----:B------:R-:W2:Y:S02]  /*7b40*/  LDG.E.64 R2, [R2.64] ;  /* 0x0000002402027981 */ /* 0x000ea4000c1e1b00 */
[----:B--2---:R-:W0:Y:S01]  /*7b50*/  F2F.F32.F64 R0, R2 ;  /* 0x0000000200007310 */ /* 0x004e220000301000 */
[----:B------:R-:W0:-:S14]  /*7b60*/  DSETP.GEU.AND P0, PT, |R2|, c[0x2][0x0], PT ;  /* 0x008000000200762a */ /* 0x000e1c0003f0e200 */
[----:B0-----:R-:W-:-:S05]  /*7b70*/  @!P0 FMUL R0, R0, 1.175494350822287508e-38 ;  /* 0x0080000000008820 */ /* 0x001fca0000400000 */
[----:B------:R-:W-:-:S04]  /*7b80*/  F2FP.BF16.PACK_AB R0, RZ, R0 ;  /* 0x00000000ff00723e */ /* 0x000fc800000010ff */
[----:B------:R-:W-:Y:S01]  /*7b90*/  PRMT R22, R0, 0x7610, R22 ;  /* 0x0000761000167816 */ /* 0x000fe20000000016 */
[----:B------:R-:W-:Y:S05]  /*7ba0*/  BRA `(.L_x_3471) ;  /* 0x00000a3000007947 */ /* 0x000fea0003800000 */
.L_x_3479:
        /* <DEDUP_REMOVED lines=28> */
.L_x_3482:
        /* <DEDUP_REMOVED lines=15> */
.L_x_3481:
[----:B------:R0:W5:Y:S01]  /*7e60*/  LDG.E.U16 R22, [R2.64] ;  /* 0x0000002402167981 */ /* 0x000162000c1e1500 */
[----:B------:R-:W-:Y:S05]  /*7e70*/  BRA `(.L_x_3471) ;  /* 0x0000076000007947 */ /* 0x000fea0003800000 */
.L_x_3478:
        /* <DEDUP_REMOVED lines=12> */
.L_x_3485:
        /* <DEDUP_REMOVED lines=21> */
.L_x_3489:
[----:B------:R-:W-:Y:S05]  /*8090*/  BSYNC B1 ;  /* 0x0000000000017941 */ /* 0x000fea0003800000 */
.L_x_3488:
[----:B------:R-:W-:Y:S01]  /*80a0*/  LEA R3, R0, 0x3b800000, 0x17 ;  /* 0x3b80000000037811 */ /* 0x000fe200078eb8ff */
[----:B------:R-:W-:-:S05]  /*80b0*/  IMAD.SHL.U32 R0, R2, 0x100000, RZ ;  /* 0x0010000002007824 */ /* 0x000fca00078e00ff */
[----:B------:R-:W-:Y:S02]  /*80c0*/  LOP3.LUT R0, R3, R0, R4, 0xfe, !PT ;  /* 0x0000000003007212 */ /* 0x000fe400078efe04 */
.L_x_3487:
[----:B------:R-:W-:Y:S05]  /*80d0*/  BSYNC B0 ;  /* 0x0000000000007941 */ /* 0x000fea0003800000 */
.L_x_3486:
[----:B------:R-:W-:-:S04]  /*80e0*/  F2FP.BF16.PACK_AB R0, RZ, R0 ;  /* 0x00000000ff00723e */ /* 0x000fc800000010ff */
[----:B------:R-:W-:Y:S01]  /*80f0*/  PRMT R22, R0, 0x7610, R22 ;  /* 0x0000761000167816 */ /* 0x000fe20000000016 */
[----:B------:R-:W-:Y:S05]  /*8100*/  BRA `(.L_x_3471) ;  /* 0x000004d000007947 */ /* 0x000fea0003800000 */
.L_x_3484:
        /* <DEDUP_REMOVED lines=21> */
.L_x_3493:
[----:B------:R-:W-:Y:S05]  /*8260*/  BSYNC B1 ;  /* 0x0000000000017941 */ /* 0x000fea0003800000 */
.L_x_3492:
[----:B------:R-:W-:Y:S01]  /*8270*/  LEA R3, R0, 0x37800000, 0x17 ;  /* 0x3780000000037811 */ /* 0x000fe200078eb8ff */
[----:B------:R-:W-:-:S05]  /*8280*/  IMAD.SHL.U32 R0, R2, 0x200000, RZ ;  /* 0x0020000002007824 */ /* 0x000fca00078e00ff */
[----:B------:R-:W-:Y:S02]  /*8290*/  LOP3.LUT R0, R3, R0, R4, 0xfe, !PT ;  /* 0x0000000003007212 */ /* 0x000fe400078efe04 */
.L_x_3491:
[----:B------:R-:W-:Y:S05]  /*82a0*/  BSYNC B0 ;  /* 0x0000000000007941 */ /* 0x000fea0003800000 */
.L_x_3490:
[----:B------:R-:W-:-:S04]  /*82b0*/  F2FP.BF16.PACK_AB R0, RZ, R0 ;  /* 0x00000000ff00723e */ /* 0x000fc800000010ff */
[----:B------:R-:W-:Y:S01]  /*82c0*/  PRMT R22, R0, 0x7610, R22 ;  /* 0x0000761000167816 */ /* 0x000fe20000000016 */
[----:B------:R-:W-:Y:S05]  /*82d0*/  BRA `(.L_x_3471) ;  /* 0x0000030000007947 */ /* 0x000fea0003800000 */
.L_x_3483:
        /* <DEDUP_REMOVED lines=14> */
.L_x_3497:
[----:B------:R-:W-:Y:S05]  /*83c0*/  BSYNC B0 ;  /* 0x0000000000007941 */ /* 0x000fea0003800000 */
.L_x_3496:
[----:B------:R-:W-:-:S04]  /*83d0*/  F2FP.BF16.PACK_AB R0, RZ, R0 ;  /* 0x00000000ff00723e */ /* 0x000fc800000010ff */
[----:B------:R-:W-:Y:S01]  /*83e0*/  PRMT R22, R0, 0x7610, R22 ;  /* 0x0000761000167816 */ /* 0x000fe20000000016 */
[----:B------:R-:W-:Y:S05]  /*83f0*/  BRA `(.L_x_3471) ;  /* 0x000001e000007947 */ /* 0x000fea0003800000 */
.L_x_3470:
        /* <DEDUP_REMOVED lines=21> */
.L_x_3495:
[----:B------:R-:W2:Y:S02]  /*8550*/  LDG.E.64 R2, [R2.64] ;  /* 0x0000002402027981 */ /* 0x000ea4000c1e1b00 */
[----:B--2---:R-:W0:Y:S02]  /*8560*/  I2F.U64 R0, R2 ;  /* 0x0000000200007312 */ /* 0x004e240000301000 */
[----:B0-----:R-:W-:-:S04]  /*8570*/  F2FP.BF16.PACK_AB R0, RZ, R0 ;  /* 0x00000000ff00723e */ /* 0x001fc800000010ff */
[----:B------:R-:W-:Y:S01]  /*8580*/  PRMT R22, R0, 0x7610, R22 ;  /* 0x0000761000167816 */ /* 0x000fe20000000016 */
[----:B------:R-:W-:Y:S05]  /*8590*/  BRA `(.L_x_3471) ;  /* 0x0000004000007947 */ /* 0x000fea0003800000 */
.L_x_3494:
[----:B------:R-:W2:Y:S02]  /*85a0*/  LDG.E R2, [R2.64] ;  /* 0x0000002402027981 */ /* 0x000ea4000c1e1900 */
[----:B--2---:R-:W0:Y:S02]  /*85b0*/  I2F.U32 R0, R2 ;  /* 0x0000000200007306 */ /* 0x004e240000201000 */
[----:B0-----:R-:W-:-:S04]  /*85c0*/  F2FP.BF16.PACK_AB R0, RZ, R0 ;  /* 0x00000000ff00723e */ /* 0x001fc800000010ff */
[----:B------:R-:W-:Y:S02]  /*85d0*/  PRMT R22, R0, 0x7610, R22 ;  /* 0x0000761000167816 */ /* 0x000fe40000000016 */
.L_x_3471:
        /* <DEDUP_REMOVED lines=18> */
.L_x_3501:
[----:B------:R-:W2:Y:S02]  /*8700*/  LDG.E.U8 R2, [R2.64] ;  /* 0x0000002402027981 */ /* 0x000ea4000c1e1100 */
[----:B--2---:R-:W0:Y:S02]  /*8710*/  I2F.U16 R0, R2 ;  /* 0x0000000200007306 */ /* 0x004e240000101000 */
[----:B0-----:R-:W-:Y:S01]  /*8720*/  F2FP.BF16.PACK_AB R0, RZ, R0 ;  /* 0x00000000ff00723e */ /* 0x001fe200000010ff */
[----:B------:R-:W-:Y:S05]  /*8730*/  BRA `(.L_x_3503) ;  /* 0x00000e3000007947 */ /* 0x000fea0003800000 */
.L_x_3500:
        /* <DEDUP_REMOVED lines=10> */
.L_x_3505:
[----:B------:R-:W2:Y:S02]  /*87e0*/  LDG.E R2, [R2.64] ;  /* 0x0000002402027981 */ /* 0x000ea4000c1e1900 */
[----:B--2---:R-:W0:Y:S02]  /*87f0*/  I2F R0, R2 ;  /* 0x0000000200007306 */ /* 0x004e240000201400 */
[----:B0-----:R-:W-:Y:S01]  /*8800*/  F2FP.BF16.PACK_AB R0, RZ, R0 ;  /* 0x00000000ff00723e */ /* 0x001fe200000010ff */
[----:B------:R-:W-:Y:S05]  /*8810*/  BRA `(.L_x_3503) ;  /* 0x00000d5000007947 */ /* 0x000fea0003800000 */
.L_x_3504:
[----:B------:R-:W2:Y:S02]  /*8820*/  LDG.E.U16 R2, [R2.64] ;  /* 0x0000002402027981 */ /* 0x000ea4000c1e1500 */
[----:B--2---:R-:W0:Y:S02]  /*8830*/  I2F.S16 R0, R2 ;  /* 0x0000000200007306 */ /* 0x004e240000101400 */
[----:B0-----:R-:W-:Y:S01]  /*8840*/  F2FP.BF16.PACK_AB R0, RZ, R0 ;  /* 0x00000000ff00723e */ /* 0x001fe200000010ff */
[----:B------:R-:W-:Y:S05]  /*8850*/  BRA `(.L_x_3503) ;  /* 0x00000d1000007947 */ /* 0x000fea0003800000 */
.L_x_3499:
        /* <DEDUP_REMOVED lines=9> */
.L_x_3507:
[----:B------:R-:W2:Y:S02]  /*88f0*/  LDG.E.U16 R0, [R2.64] ;  /* 0x0000002402007981 */ /* 0x000ea4000c1e1500 */
[----:B--2---:R-:W-:-:S05]  /*8900*/  HADD2.F32 R0, -RZ, R0.H0_H0 ;  /* 0x20000000ff007230 */ /* 0x004fca0000004100 */
[----:B------:R-:W-:Y:S01]  /*8910*/  F2FP.BF16.PACK_AB R0, RZ, R0 ;  /* 0x00000000ff00723e */ /* 0x000fe200000010ff */
[----:B------:R-:W-:Y:S05]  /*8920*/  BRA `(.L_x_3503) ;  /* 0x00000c4000007947 */ /* 0x000fea0003800000 */
.L_x_3506:
        /* <DEDUP_REMOVED lines=9> */
.L_x_3509:
[----:B------:R-:W2:Y:S02]  /*89c0*/  LDG.E.U16 R2, [R2.64] ;  /* 0x0000002402027981 */ /* 0x000ea4000c1e1500 */
[----:B--2---:R-:W-:-:S05]  /*89d0*/  HADD2.F32 R0, -RZ, R2.H0_H0 ;  /* 0x20000002ff007230 */ /* 0x004fca0000004100 */
[----:B------:R-:W-:Y:S01]  /*89e0*/  F2FP.BF16.PACK_AB R0, RZ, R0 ;  /* 0x00000000ff00723e */ /* 0x000fe200000010ff */
[----:B------:R-:W-:Y:S05]  /*89f0*/  BRA `(.L_x_3503) ;  /* 0x00000b7000007947 */ /* 0x000fea0003800000 */
.L_x_3508:
[----:B------:R-:W2:Y:S02]  /*8a00*/  LDG.E.64 R2, [R2.64] ;  /* 0x0000002402027981 */ /* 0x000ea4000c1e1b00 */
[----:B--2---:R-:W0:Y:S01]  /*8a10*/  F2F.F32.F64 R0, R2 ;  /* 0x0000000200007310 */ /* 0x004e220000301000 */
[----:B------:R-:W0:-:S14]  /*8a20*/  DSETP.GEU.AND P0, PT, |R2|, c[0x2][0x0], PT ;  /* 0x008000000200762a */ /* 0x000e1c0003f0e200 */
[----:B0-----:R-:W-:-:S05]  /*8a30*/  @!P0 FMUL R0, R0, 1.175494350822287508e-38 ;  /* 0x0080000000008820 */ /* 0x001fca0000400000 */
[----:B------:R-:W-:Y:S01]  /*8a40*/  F2FP.BF16.PACK_AB R0, RZ, R0 ;  /* 0x00000000ff00723e */ /* 0x000fe200000010ff */
[----:B------:R-:W-:Y:S05]  /*8a50*/  BRA `(.L_x_3503) ;  /* 0x00000b1000007947 */ /* 0x000fea0003800000 */
.L_x_3498:
        /* <DEDUP_REMOVED lines=13> */
.L_x_3512:
[----:B------:R-:W2:Y:S02]  /*8b30*/  LDG.E.64 R2, [R2.64] ;  /* 0x0000002402027981 */ /* 0x000ea4000c1e1b00 */
[----:B--2---:R-:W0:Y:S01]  /*8b40*/  F2F.F32.F64 R0, R2 ;  /* 0x0000000200007310 */ /* 0x004e220000301000 */
[----:B------:R-:W0:-:S14]  /*8b50*/  DSETP.GEU.AND P0, PT, |R2|, c[0x2][0x0], PT ;  /* 0x008000000200762a */ /* 0x000e1c0003f0e200 */
[----:B0-----:R-:W-:-:S05]  /*8b60*/  @!P0 FMUL R0, R0, 1.175494350822287508e-38 ;  /* 0x0080000000008820 */ /* 0x001fca0000400000 */
[----:B------:R-:W-:Y:S01]  /*8b70*/  F2FP.BF16.PACK_AB R0, RZ, R0 ;  /* 0x00000000ff00723e */ /* 0x000fe200000010ff */
[----:B------:R-:W-:Y:S05]  /*8b80*/  BRA `(.L_x_3503) ;  /* 0x000009e000007947 */ /* 0x000fea0003800000 */
.L_x_3511:
        /* <DEDUP_REMOVED lines=28> */
.L_x_3514:
        /* <DEDUP_REMOVED lines=15> */
.L_x_3513:
[----:B------:R0:W5:Y:S01]  /*8e40*/  LDG.E.U16 R0, [R2.64] ;  /* 0x0000002402007981 */ /* 0x000162000c1e1500 */
[----:B------:R-:W-:Y:S05]  /*8e50*/  BRA `(.L_x_3503) ;  /* 0x0000071000007947 */ /* 0x000fea0003800000 */
.L_x_3510:
        /* <DEDUP_REMOVED lines=12> */
.L_x_3517:
        /* <DEDUP_REMOVED lines=21> */
.L_x_3521:
[----:B------:R-:W-:Y:S05]  /*9070*/  BSYNC B1 ;  /* 0x0000000000017941 */ /* 0x000fea0003800000 */
.L_x_3520:
[----:B------:R-:W-:Y:S01]  /*9080*/  LEA R3, R0, 0x3b800000, 0x17 ;  /* 0x3b80000000037811 */ /* 0x000fe200078eb8ff */
[----:B------:R-:W-:-:S05]  /*9090*/  IMAD.SHL.U32 R0, R2, 0x100000, RZ ;  /* 0x0010000002007824 */ /* 0x000fca00078e00ff */
[----:B------:R-:W-:Y:S02]  /*90a0*/  LOP3.LUT R0, R3, R0, R4, 0xfe, !PT ;  /* 0x0000000003007212 */ /* 0x000fe400078efe04 */
.L_x_3519:
[----:B------:R-:W-:Y:S05]  /*90b0*/  BSYNC B0 ;  /* 0x0000000000007941 */ /* 0x000fea0003800000 */
.L_x_3518:
[----:B------:R-:W-:Y:S01]  /*90c0*/  F2FP.BF16.PACK_AB R0, RZ, R0 ;  /* 0x00000000ff00723e */ /* 0x000fe200000010ff */
[----:B------:R-:W-:Y:S05]  /*90d0*/  BRA `(.L_x_3503) ;  /* 0x0000049000007947 */ /* 0x000fea0003800000 */
.L_x_3516:
        /* <DEDUP_REMOVED lines=21> */
.L_x_3525:
[----:B------:R-:W-:Y:S05]  /*9230*/  BSYNC B1 ;  /* 0x0000000000017941 */ /* 0x000fea0003800000 */
.L_x_3524:
[----:B------:R-:W-:Y:S01]  /*9240*/  LEA R3, R0, 0x37800000, 0x17 ;  /* 0x3780000000037811 */ /* 0x000fe200078eb8ff */
[----:B------:R-:W-:-:S05]  /*9250*/  IMAD.SHL.U32 R0, R2, 0x200000, RZ ;  /* 0x0020000002007824 */ /* 0x000fca00078e00ff */
[----:B------:R-:W-:Y:S02]  /*9260*/  LOP3.LUT R0, R3, R0, R4, 0xfe, !PT ;  /* 0x0000000003007212 */ /* 0x000fe400078efe04 */
.L_x_3523:
[----:B------:R-:W-:Y:S05]  /*9270*/  BSYNC B0 ;  /* 0x0000000000007941 */ /* 0x000fea0003800000 */
.L_x_3522:
[----:B------:R-:W-:Y:S01]  /*9280*/  F2FP.BF16.PACK_AB R0, RZ, R0 ;  /* 0x00000000ff00723e */ /* 0x000fe200000010ff */
[----:B------:R-:W-:Y:S05]  /*9290*/  BRA `(.L_x_3503) ;  /* 0x000002d000007947 */ /* 0x000fea0003800000 */
.L_x_3515:
        /* <DEDUP_REMOVED lines=14> */
.L_x_3529:
[----:B------:R-:W-:Y:S05]  /*9380*/  BSYNC B0 ;  /* 0x0000000000007941 */ /* 0x000fea0003800000 */
.L_x_3528:
[----:B------:R-:W-:Y:S01]  /*9390*/  F2FP.BF16.PACK_AB R0, RZ, R0 ;  /* 0x00000000ff00723e */ /* 0x000fe200000010ff */
[----:B------:R-:W-:Y:S05]  /*93a0*/  BRA `(.L_x_3503) ;  /* 0x000001c000007947 */ /* 0x000fea0003800000 */
.L_x_3502:
        /* <DEDUP_REMOVED lines=21> */
.L_x_3527:
[----:B------:R-:W2:Y:S02]  /*9500*/  LDG.E.64 R2, [R2.64] ;  /* 0x0000002402027981 */ /* 0x000ea4000c1e1b00 */
[----:B--2---:R-:W0:Y:S02]  /*9510*/  I2F.U64 R0, R2 ;  /* 0x0000000200007312 */ /* 0x004e240000301000 */
[----:B0-----:R-:W-:Y:S01]  /*9520*/  F2FP.BF16.PACK_AB R0, RZ, R0 ;  /* 0x00000000ff00723e */ /* 0x001fe200000010ff */
[----:B------:R-:W-:Y:S05]  /*9530*/  BRA `(.L_x_3503) ;  /* 0x0000003000007947 */ /* 0x000fea0003800000 */
.L_x_3526:
[----:B------:R-:W2:Y:S02]  /*9540*/  LDG.E R2, [R2.64] ;  /* 0x0000002402027981 */ /* 0x000ea4000c1e1900 */
[----:B--2---:R-:W0:Y:S02]  /*9550*/  I2F.U32 R0, R2 ;  /* 0x0000000200007306 */ /* 0x004e240000201000 */
[----:B0-----:R-:W-:-:S06]  /*9560*/  F2FP.BF16.PACK_AB R0, RZ, R0 ;  /* 0x00000000ff00723e */ /* 0x001fcc00000010ff */
.L_x_3503:
[----:B------:R-:W1:Y:S01]  /*9570*/  LDC.U8 R4, c[0x0][0x449] ;  /* 0x00011240ff047b82 */ /* 0x000e620000000000 */
[----:B-----5:R-:W-:-:S02]  /*9580*/  PRMT R0, RZ, 0x5410, R0 ;  /* 0x00005410ff007816 */ /* 0x020fc40000000000 */
[----:B------:R-:W-:Y:S02]  /*9590*/  PRMT R19, RZ, 0x5410, R19 ;  /* 0x00005410ff137816 */ /* 0x000fe40000000013 */
[----:B------:R-:W-:Y:S02]  /*95a0*/  PRMT R22, RZ, 0x5410, R22 ;  /* 0x00005410ff167816 */ /* 0x000fe40000000016 */
[----:B------:R-:W-:-:S03]  /*95b0*/  FSETP.GEU.FTZ.AND P0, PT, |R0|, 0.5, PT ;  /* 0x3f0000000000780b */ /* 0x000fc60003f1e200 */
[----:B0-----:R-:W-:-:S04]  /*95c0*/  FADD.FTZ R3, -R19, R22 ;  /* 0x0000001613037221 */ /* 0x001fc80000010100 */
        /* <DEDUP_REMOVED lines=19> */
.L_x_3533:
[----:B------:R-:W-:-:S06]  /*9700*/  PRMT R3, RZ, 0x5410, R19 ;  /* 0x00005410ff037816 */ /* 0x000fcc0000000013 */
[----:B------:R-:W0:Y:S02]  /*9710*/  F2I.S64.TRUNC R2, R3 ;  /* 0x0000000300027311 */ /* 0x000e24000020d900 */
[----:B0-----:R0:W-:Y:S01]  /*9720*/  STG.E.U8 [R16.64], R2 ;  /* 0x0000000210007986 */ /* 0x0011e2000c101124 */
[----:B------:R-:W-:Y:S05]  /*9730*/  BRA `(.L_x_3535) ;  /* 0x00000e4000007947 */ /* 0x000fea0003800000 */
.L_x_3532:
        /* <DEDUP_REMOVED lines=10> */
.L_x_3537:
[----:B------:R-:W-:-:S06]  /*97e0*/  PRMT R19, RZ, 0x5410, R19 ;  /* 0x00005410ff137816 */ /* 0x000fcc0000000013 */
[----:B------:R-:W0:Y:S02]  /*97f0*/  F2I.FTZ.TRUNC.NTZ R19, R19 ;  /* 0x0000001300137305 */ /* 0x000e24000021f100 */
[----:B0-----:R0:W-:Y:S01]  /*9800*/  STG.E [R16.64], R19 ;  /* 0x0000001310007986 */ /* 0x0011e2000c101924 */
[----:B------:R-:W-:Y:S05]  /*9810*/  BRA `(.L_x_3535) ;  /* 0x00000d6000007947 */ /* 0x000fea0003800000 */
.L_x_3536:
[----:B------:R-:W-:-:S06]  /*9820*/  PRMT R19, RZ, 0x5410, R19 ;  /* 0x00005410ff137816 */ /* 0x000fcc0000000013 */
[----:B------:R-:W0:Y:S02]  /*9830*/  F2I.FTZ.TRUNC.NTZ R19, R19 ;  /* 0x0000001300137305 */ /* 0x000e24000021f100 */
[----:B0-----:R0:W-:Y:S01]  /*9840*/  STG.E.U16 [R16.64], R19 ;  /* 0x0000001310007986 */ /* 0x0011e2000c101524 */
[----:B------:R-:W-:Y:S05]  /*9850*/  BRA `(.L_x_3535) ;  /* 0x00000d2000007947 */ /* 0x000fea0003800000 */
.L_x_3531:
        /* <DEDUP_REMOVED lines=9> */
.L_x_3539:
[----:B------:R-:W-:-:S04]  /*98f0*/  PRMT R0, RZ, 0x5410, R19 ;  /* 0x00005410ff007816 */ /* 0x000fc80000000013 */
[----:B------:R-:W-:-:S05]  /*9900*/  F2FP.PACK_AB R0, RZ, R0 ;  /* 0x00000000ff00723e */ /* 0x000fca00000000ff */
[----:B------:R0:W-:Y:S01]  /*9910*/  STG.E.U16 [R16.64], R0 ;  /* 0x0000000010007986 */ /* 0x0001e2000c101524 */
[----:B------:R-:W-:Y:S05]  /*9920*/  BRA `(.L_x_3535) ;  /* 0x00000c5000007947 */ /* 0x000fea0003800000 */
.L_x_3538:
        /* <DEDUP_REMOVED lines=10> */
.L_x_3541:
[----:B------:R-:W-:-:S04]  /*99d0*/  PRMT R19, RZ, 0x5410, R19 ;  /* 0x00005410ff137816 */ /* 0x000fc80000000013 */
[----:B------:R-:W-:-:S04]  /*99e0*/  F2FP.PACK_AB R3, RZ, R19 ;  /* 0x00000013ff03723e */ /* 0x000fc800000000ff */
[----:B------:R-:W-:-:S05]  /*99f0*/  PRMT R3, R3, 0x5410, RZ ;  /* 0x0000541003037816 */ /* 0x000fca00000000ff */
[----:B------:R0:W-:Y:S01]  /*9a00*/  STG.E [R16.64], R3 ;  /* 0x0000000310007986 */ /* 0x0001e2000c101924 */
[----:B------:R-:W-:Y:S05]  /*9a10*/  BRA `(.L_x_3535) ;  /* 0x00000b6000007947 */ /* 0x000fea0003800000 */
.L_x_3540:
[----:B------:R-:W-:-:S05]  /*9a20*/  PRMT R2, RZ, 0x5410, R19 ;  /* 0x00005410ff027816 */ /* 0x000fca0000000013 */
[----:B------:R-:W-:-:S06]  /*9a30*/  FMUL.FTZ R2, R2, 1 ;  /* 0x3f80000002027820 */ /* 0x000fcc0000410000 */
[----:B------:R-:W0:Y:S02]  /*9a40*/  F2F.F64.F32 R2, R2 ;  /* 0x0000000200027310 */ /* 0x000e240000201800 */
[----:B0-----:R0:W-:Y:S01]  /*9a50*/  STG.E.64 [R16.64], R2 ;  /* 0x0000000210007986 */ /* 0x0011e2000c101b24 */
[----:B------:R-:W-:Y:S05]  /*9a60*/  BRA `(.L_x_3535) ;  /* 0x00000b1000007947 */ /* 0x000fea0003800000 */
.L_x_3530:
        /* <DEDUP_REMOVED lines=13> */
.L_x_3544:
[----:B------:R-:W-:Y:S01]  /*9b40*/  PRMT R19, RZ, 0x5410, R19 ;  /* 0x00005410ff137816 */ /* 0x000fe20000000013 */
[----:B------:R-:W-:-:S04]  /*9b50*/  CS2R R6, SRZ ;  /* 0x0000000000067805 */ /* 0x000fc8000001ff00 */
[----:B------:R-:W-:-:S06]  /*9b60*/  FMUL.FTZ R4, R19, 1 ;  /* 0x3f80000013047820 */ /* 0x000fcc0000410000 */
[----:B------:R-:W0:Y:S02]  /*9b70*/  F2F.F64.F32 R4, R4 ;  /* 0x0000000400047310 */ /* 0x000e240000201800 */
[----:B0-----:R0:W-:Y:S01]  /*9b80*/  STG.E.128 [R16.64], R4 ;  /* 0x0000000410007986 */ /* 0x0011e2000c101d24 */
[----:B------:R-:W-:Y:S05]  /*9b90*/  BRA `(.L_x_3535) ;  /* 0x000009e000007947 */ /* 0x000fea0003800000 */
.L_x_3543:
        /* <DEDUP_REMOVED lines=21> */
.L_x_3548:
[----:B------:R-:W-:Y:S05]  /*9cf0*/  BSYNC B0 ;  /* 0x0000000000007941 */ /* 0x000fea0003800000 */
.L_x_3547:
[----:B------:R-:W-:-:S05]  /*9d00*/  LOP3.LUT R3, R0, R3, RZ, 0xfc, !PT ;  /* 0x0000000300037212 */ /* 0x000fca00078efcff */
[----:B------:R0:W-:Y:S01]  /*9d10*/  STG.E.U8 [R16.64], R3 ;  /* 0x0000000310007986 */ /* 0x0001e2000c101124 */
[----:B------:R-:W-:Y:S05]  /*9d20*/  BRA `(.L_x_3535) ;  /* 0x0000085000007947 */ /* 0x000fea0003800000 */
.L_x_3546:
        /* <DEDUP_REMOVED lines=13> */
.L_x_3550:
[----:B------:R-:W-:Y:S01]  /*9e00*/  IMAD.MOV.U32 R0, RZ, RZ, 0x7f ;  /* 0x0000007fff007424 */ /* 0x000fe200078e00ff */
[----:B------:R-:W-:-:S04]  /*9e10*/  ISETP.GT.U32.AND P0, PT, R2, 0x7f800000, PT ;  /* 0x7f8000000200780c */ /* 0x000fc80003f04070 */
[----:B------:R-:W-:-:S04]  /*9e20*/  SEL R0, R0, 0x7c, P0 ;  /* 0x0000007c00007807 */ /* 0x000fc80000000000 */
.L_x_3551:
[----:B------:R-:W-:Y:S05]  /*9e30*/  BSYNC B0 ;  /* 0x0000000000007941 */ /* 0x000fea0003800000 */
.L_x_3549:
[----:B------:R-:W-:-:S04]  /*9e40*/  LOP3.LUT R2, R19, 0x80000000, RZ, 0xc0, !PT ;  /* 0x8000000013027812 */ /* 0x000fc800078ec0ff */
[----:B------:R-:W-:-:S04]  /*9e50*/  SHF.R.U32.HI R3, RZ, 0x18, R2 ;  /* 0x00000018ff037819 */ /* 0x000fc80000011602 */
[----:B------:R-:W-:-:S05]  /*9e60*/  LOP3.LUT R3, R0, R3, RZ, 0xfc, !PT ;  /* 0x0000000300037212 */ /* 0x000fca00078efcff */
[----:B------:R0:W-:Y:S01]  /*9e70*/  STG.E.U8 [R16.64], R3 ;  /* 0x0000000310007986 */ /* 0x0001e2000c101124 */
[----:B------:R-:W-:Y:S05]  /*9e80*/  BRA `(.L_x_3535) ;  /* 0x000006f000007947 */ /* 0x000fea0003800000 */
.L_x_3545:
[----:B------:R0:W-:Y:S01]  /*9e90*/  STG.E.U16 [R16.64], R19 ;  /* 0x0000001310007986 */ /* 0x0001e2000c101524 */
[----:B------:R-:W-:Y:S05]  /*9ea0*/  BRA `(.L_x_3535) ;  /* 0x000006d000007947 */ /* 0x000fea0003800000 */
.L_x_3542:
        /* <DEDUP_REMOVED lines=12> */
.L_x_3554:
        /* <DEDUP_REMOVED lines=17> */
.L_x_3557:
[----:B------:R-:W-:-:S04]  /*a080*/  LOP3.LUT R2, R19, 0x80000000, RZ, 0xc0, !PT ;  /* 0x8000000013027812 */ /* 0x000fc800078ec0ff */
[----:B------:R-:W-:-:S04]  /*a090*/  SHF.R.U32.HI R3, RZ, 0x18, R2 ;  /* 0x00000018ff037819 */ /* 0x000fc80000011602 */
[----:B------:R-:W-:-:S04]  /*a0a0*/  LOP3.LUT R0, R0, R3, RZ, 0xfc, !PT ;  /* 0x0000000300007212 */ /* 0x000fc800078efcff */
[----:B------:R-:W-:Y:S02]  /*a0b0*/  PRMT R8, R0, 0x7610, R8 ;  /* 0x0000761000087816 */ /* 0x000fe40000000008 */
.L_x_3556:
[----:B------:R-:W-:Y:S05]  /*a0c0*/  BSYNC B0 ;  /* 0x0000000000007941 */ /* 0x000fea0003800000 */
.L_x_3555:
[----:B------:R0:W-:Y:S01]  /*a0d0*/  STG.E.U8 [R16.64], R8 ;  /* 0x0000000810007986 */ /* 0x0001e2000c101124 */
[----:B------:R-:W-:Y:S05]  /*a0e0*/  BRA `(.L_x_3535) ;  /* 0x0000049000007947 */ /* 0x000fea0003800000 */
.L_x_3553:
        /* <DEDUP_REMOVED lines=17> */
.L_x_3560:
[----:B------:R-:W-:-:S04]  /*a200*/  LOP3.LUT R2, R19, 0x80000000, RZ, 0xc0, !PT ;  /* 0x8000000013027812 */ /* 0x000fc800078ec0ff */
[----:B------:R-:W-:-:S04]  /*a210*/  SHF.R.U32.HI R3, RZ, 0x18, R2 ;  /* 0x00000018ff037819 */ /* 0x000fc80000011602 */
[----:B------:R-:W-:-:S04]  /*a220*/  LOP3.LUT R0, R0, R3, RZ, 0xfc, !PT ;  /* 0x0000000300007212 */ /* 0x000fc800078efcff */
[----:B------:R-:W-:Y:S02]  /*a230*/  PRMT R8, R0, 0x7610, R8 ;  /* 0x0000761000087816 */ /* 0x000fe40000000008 */
.L_x_3559:
[----:B------:R-:W-:Y:S05]  /*a240*/  BSYNC B0 ;  /* 0x0000000000007941 */ /* 0x000fea0003800000 */
.L_x_3558:
[----:B------:R0:W-:Y:S01]  /*a250*/  STG.E.U8 [R16.64], R8 ;  /* 0x0000000810007986 */ /* 0x0001e2000c101124 */
[----:B------:R-:W-:Y:S05]  /*a260*/  BRA `(.L_x_3535) ;  /* 0x0000031000007947 */ /* 0x000fea0003800000 */
.L_x_3552:
        /* <DEDUP_REMOVED lines=22> */
.L_x_3534:
        /* <DEDUP_REMOVED lines=20> */
.L_x_3562:
[----:B------:R-:W-:-:S06]  /*a510*/  PRMT R2, RZ, 0x5410, R19 ;  /* 0x00005410ff027816 */ /* 0x000fcc0000000013 */
[----:B------:R-:W0:Y:S02]  /*a520*/  F2I.U64.TRUNC R2, R2 ;  /* 0x0000000200027311 */ /* 0x000e24000020d800 */
[----:B0-----:R0:W-:Y:S01]  /*a530*/  STG.E.64 [R16.64], R2 ;  /* 0x0000000210007986 */ /* 0x0011e2000c101b24 */
[----:B------:R-:W-:Y:S05]  /*a540*/  BRA `(.L_x_3535) ;  /* 0x0000003000007947 */ /* 0x000fea0003800000 */
.L_x_3561:
[----:B------:R-:W-:-:S06]  /*a550*/  PRMT R19, RZ, 0x5410, R19 ;  /* 0x00005410ff137816 */ /* 0x000fcc0000000013 */
[----:B------:R-:W0:Y:S02]  /*a560*/  F2I.FTZ.U32.TRUNC.NTZ R19, R19 ;  /* 0x0000001300137305 */ /* 0x000e24000021f000 */
[----:B0-----:R0:W-:Y:S02]  /*a570*/  STG.E [R16.64], R19 ;  /* 0x0000001310007986 */ /* 0x0011e4000c101924 */
.L_x_3535:
[----:B------:R-:W-:-:S04]  /*a580*/  IADD3 R25, R25, 0x80, RZ ;  /* 0x0000008019197810 */ /* 0x000fc80007ffe0ff */
[----:B------:R-:W-:-:S13]  /*a590*/  ISETP.GE.AND P0, PT, R25, c[0x0][0x160], PT ;  /* 0x0000580019007a0c */ /* 0x000fda0003f06270 */
[----:B------:R-:W-:Y:S05]  /*a5a0*/  @P0 BRA `(.L_x_3432) ;  /* 0x0000526000000947 */ /* 0x000fea0003800000 */
[----:B------:R-:W-:Y:S01]  /*a5b0*/  ISETP.NE.AND P0, PT, RZ, c[0x0][0x168], PT ;  /* 0x00005a00ff007a0c */ /* 0x000fe20003f05270 */
[----:B------:R-:W-:Y:S02]  /*a5c0*/  IMAD.MOV.U32 R18, RZ, RZ, RZ ;  /* 0x000000ffff127224 */ /* 0x000fe400078e00ff */
[----:B------:R-:W-:Y:S02]  /*a5d0*/  IMAD.MOV.U32 R22, RZ, RZ, RZ ;  /* 0x000000ffff167224 */ /* 0x000fe400078e00ff */
[----:B0-----:R-:W-:Y:S02]  /*a5e0*/  IMAD.MOV.U32 R0, RZ, RZ, RZ ;  /* 0x000000ffff007224 */ /* 0x001fe400078e00ff */
        /* <DEDUP_REMOVED lines=277> */
.L_x_3563:
        /* <DEDUP_REMOVED lines=21> */
.L_x_3567:
[----:B------:R-:W2:Y:S02]  /*b890*/  LDG.E.U8 R2, [R2.64] ;  /* 0x0000002402027981 */ /* 0x000ea4000c1e1100 */
[----:B--2---:R-:W0:Y:S02]  /*b8a0*/  I2F.U16 R0, R2 ;  /* 0x0000000200007306 */ /* 0x004e240000101000 */
[----:B0-----:R-:W-:-:S04]  /*b8b0*/  F2FP.BF16.PACK_AB R0, RZ, R0 ;  /* 0x00000000ff00723e */ /* 0x001fc800000010ff */
[----:B------:R-:W-:Y:S01]  /*b8c0*/  PRMT R19, R0, 0x7610, R19 ;  /* 0x0000761000137816 */ /* 0x000fe20000000013 */
[----:B------:R-:W-:Y:S05]  /*b8d0*/  BRA `(.L_x_3569) ;  /* 0x00000f0000007947 */ /* 0x000fea0003800000 */
.L_x_3566:
        /* <DEDUP_REMOVED lines=11> */
.L_x_3571:
[----:B------:R-:W2:Y:S02]  /*b990*/  LDG.E R2, [R2.64] ;  /* 0x0000002402027981 */ /* 0x000ea4000c1e1900 */
[----:B--2---:R-:W0:Y:S02]  /*b9a0*/  I2F R0, R2 ;  /* 0x0000000200007306 */ /* 0x004e240000201400 */
[----:B0-----:R-:W-:-:S04]  /*b9b0*/  F2FP.BF16.PACK_AB R0, RZ, R0 ;  /* 0x00000000ff00723e */ /* 0x001fc800000010ff */
[----:B------:R-:W-:Y:S01]  /*b9c0*/  PRMT R19, R0, 0x7610, R19 ;  /* 0x0000761000137816 */ /* 0x000fe20000000013 */
[----:B------:R-:W-:Y:S05]  /*b9d0*/  BRA `(.L_x_3569) ;  /* 0x00000e0000007947 */ /* 0x000fea0003800000 */
.L_x_3570:
[----:B------:R-:W2:Y:S02]  /*b9e0*/  LDG.E.U16 R2, [R2.64] ;  /* 0x0000002402027981 */ /* 0x000ea4000c1e1500 */
[----:B--2---:R-:W0:Y:S02]  /*b9f0*/  I2F.S16 R0, R2 ;  /* 0x0000000200007306 */ /* 0x004e240000101400 */
[----:B0-----:R-:W-:-:S04]  /*ba00*/  F2FP.BF16.PACK_AB R0, RZ, R0 ;  /* 0x00000000ff00723e */ /* 0x001fc800000010ff */
[----:B------:R-:W-:Y:S01]  /*ba10*/  PRMT R19, R0, 0x7610, R19 ;  /* 0x0000761000137816 */ /* 0x000fe20000000013 */
[----:B------:R-:W-:Y:S05]  /*ba20*/  BRA `(.L_x_3569) ;  /* 0x00000db000007947 */ /* 0x000fea0003800000 */
.L_x_3565:
        /* <DEDUP_REMOVED lines=9> */
.L_x_3573:
[----:B------:R-:W2:Y:S02]  /*bac0*/  LDG.E.U16 R0, [R2.64] ;  /* 0x0000002402007981 */ /* 0x000ea4000c1e1500 */
[----:B--2---:R-:W-:-:S05]  /*bad0*/  HADD2.F32 R0, -RZ, R0.H0_H0 ;  /* 0x20000000ff007230 */ /* 0x004fca0000004100 */
[----:B------:R-:W-:-:S04]  /*bae0*/  F2FP.BF16.PACK_AB R0, RZ, R0 ;  /* 0x00000000ff00723e */ /* 0x000fc800000010ff */
[----:B------:R-:W-:Y:S01]  /*baf0*/  PRMT R19, R0, 0x7610, R19 ;  /* 0x0000761000137816 */ /* 0x000fe20000000013 */
[----:B------:R-:W-:Y:S05]  /*bb00*/  BRA `(.L_x_3569) ;  /* 0x00000cd000007947 */ /* 0x000fea0003800000 */
.L_x_3572:
        /* <DEDUP_REMOVED lines=9> */
.L_x_3575:
[----:B------:R-:W2:Y:S02]  /*bba0*/  LDG.E.U16 R2, [R2.64] ;  /* 0x0000002402027981 */ /* 0x000ea4000c1e1500 */
[----:B--2---:R-:W-:-:S05]  /*bbb0*/  HADD2.F32 R0, -RZ, R2.H0_H0 ;  /* 0x20000002ff007230 */ /* 0x004fca0000004100 */
[----:B------:R-:W-:-:S04]  /*bbc0*/  F2FP.BF16.PACK_AB R0, RZ, R0 ;  /* 0x00000000ff00723e */ /* 0x000fc800000010ff */
[----:B------:R-:W-:Y:S01]  /*bbd0*/  PRMT R19, R0, 0x7610, R19 ;  /* 0x0000761000137816 */ /* 0x000fe20000000013 */
[----:B------:R-:W-:Y:S05]  /*bbe0*/  BRA `(.L_x_3569) ;  /* 0x00000bf000007947 */ /* 0x000fea0003800000 */
.L_x_3574:
[----:B------:R-:W2:Y:S02]  /*bbf0*/  LDG.E.64 R2, [R2.64] ;  /* 0x0000002402027981 */ /* 0x000ea4000c1e1b00 */
[----:B--2---:R-:W0:Y:S01]  /*bc00*/  F2F.F32.F64 R0, R2 ;  /* 0x0000000200007310 */ /* 0x004e220000301000 */
[----:B------:R-:W0:-:S14]  /*bc10*/  DSETP.GEU.AND P0, PT, |R2|, c[0x2][0x0], PT ;  /* 0x008000000200762a */ /* 0x000e1c0003f0e200 */
[----:B0-----:R-:W-:-:S05]  /*bc20*/  @!P0 FMUL R0, R0, 1.175494350822287508e-38 ;  /* 0x0080000000008820 */ /* 0x001fca0000400000 */
[----:B------:R-:W-:-:S04]  /*bc30*/  F2FP.BF16.PACK_AB R0, RZ, R0 ;  /* 0x00000000ff00723e */ /* 0x000fc800000010ff */
[----:B------:R-:W-:Y:S01]  /*bc40*/  PRMT R19, R0, 0x7610, R19 ;  /* 0x0000761000137816 */ /* 0x000fe20000000013 */
[----:B------:R-:W-:Y:S05]  /*bc50*/  BRA `(.L_x_3569) ;  /* 0x00000b8000007947 */ /* 0x000fea0003800000 */
.L_x_3564:
        /* <DEDUP_REMOVED lines=14> */
.L_x_3578:
[----:B------:R-:W2:Y:S02]  /*bd40*/  LDG.E.64 R2, [R2.64] ;  /* 0x0000002402027981 */ /* 0x000ea4000c1e1b00 */
[----:B--2---:R-:W0:Y:S01]  /*bd50*/  F2F.F32.F64 R0, R2 ;  /* 0x0000000200007310 */ /* 0x004e220000301000 */
[----:B------:R-:W0:-:S14]  /*bd60*/  DSETP.GEU.AND P0, PT, |R2|, c[0x2][0x0], PT ;  /* 0x008000000200762a */ /* 0x000e1c0003f0e200 */
[----:B0-----:R-:W-:-:S05]  /*bd70*/  @!P0 FMUL R0, R0, 1.175494350822287508e-38 ;  /* 0x0080000000008820 */ /* 0x001fca0000400000 */
[----:B------:R-:W-:-:S04]  /*bd80*/  F2FP.BF16.PACK_AB R0, RZ, R0 ;  /* 0x00000000ff00723e */ /* 0x000fc800000010ff */
[----:B------:R-:W-:Y:S01]  /*bd90*/  PRMT R19, R0, 0x7610, R19 ;  /* 0x0000761000137816 */ /* 0x000fe20000000013 */
[----:B------:R-:W-:Y:S05]  /*bda0*/  BRA `(.L_x_3569) ;  /* 0x00000a3000007947 */ /* 0x000fea0003800000 */
.L_x_3577:
        /* <DEDUP_REMOVED lines=28> */
.L_x_3580:
        /* <DEDUP_REMOVED lines=15> */
.L_x_3579:
[----:B------:R0:W5:Y:S01]  /*c060*/  LDG.E.U16 R19, [R2.64] ;  /* 0x0000002402137981 */ /* 0x000162000c1e1500 */
[----:B------:R-:W-:Y:S05]  /*c070*/  BRA `(.L_x_3569) ;  /* 0x0000076000007947 */ /* 0x000fea0003800000 */
.L_x_3576:
        /* <DEDUP_REMOVED lines=12> */
.L_x_3583:
        /* <DEDUP_REMOVED lines=21> */
.L_x_3587:
[----:B------:R-:W-:Y:S05]  /*c290*/  BSYNC B1 ;  /* 0x0000000000017941 */ /* 0x000fea0003800000 */
.L_x_3586:
[----:B------:R-:W-:Y:S01]  /*c2a0*/  LEA R3, R0, 0x3b800000, 0x17 ;  /* 0x3b80000000037811 */ /* 0x000fe200078eb8ff */
[----:B------:R-:W-:-:S05]  /*c2b0*/  IMAD.SHL.U32 R0, R2, 0x100000, RZ ;  /* 0x0010000002007824 */ /* 0x000fca00078e00ff */
[----:B------:R-:W-:Y:S02]  /*c2c0*/  LOP3.LUT R0, R3, R0, R4, 0xfe, !PT ;  /* 0x0000000003007212 */ /* 0x000fe400078efe04 */
.L_x_3585:
[----:B------:R-:W-:Y:S05]  /*c2d0*/  BSYNC B0 ;  /* 0x0000000000007941 */ /* 0x000fea0003800000 */
.L_x_3584:
[----:B------:R-:W-:-:S04]  /*c2e0*/  F2FP.BF16.PACK_AB R0, RZ, R0 ;  /* 0x00000000ff00723e */ /* 0x000fc800000010ff */
[----:B------:R-:W-:Y:S01]  /*c2f0*/  PRMT R19, R0, 0x7610, R19 ;  /* 0x0000761000137816 */ /* 0x000fe20000000013 */
[----:B------:R-:W-:Y:S05]  /*c300*/  BRA `(.L_x_3569) ;  /* 0x000004d000007947 */ /* 0x000fea0003800000 */
.L_x_3582:
        /* <DEDUP_REMOVED lines=21> */
.L_x_3591:
[----:B------:R-:W-:Y:S05]  /*c460*/  BSYNC B1 ;  /* 0x0000000000017941 */ /* 0x000fea0003800000 */
.L_x_3590:
[----:B------:R-:W-:Y:S01]  /*c470*/  LEA R3, R0, 0x37800000, 0x17 ;  /* 0x3780000000037811 */ /* 0x000fe200078eb8ff */
[----:B------:R-:W-:-:S05]  /*c480*/  IMAD.SHL.U32 R0, R2, 0x200000, RZ ;  /* 0x0020000002007824 */ /* 0x000fca00078e00ff */
[----:B------:R-:W-:Y:S02]  /*c490*/  LOP3.LUT R0, R3, R0, R4, 0xfe, !PT ;  /* 0x0000000003007212 */ /* 0x000fe400078efe04 */
.L_x_3589:
[----:B------:R-:W-:Y:S05]  /*c4a0*/  BSYNC B0 ;  /* 0x0000000000007941 */ /* 0x000fea0003800000 */
.L_x_3588:
[----:B------:R-:W-:-:S04]  /*c4b0*/  F2FP.BF16.PACK_AB R0, RZ, R0 ;  /* 0x00000000ff00723e */ /* 0x000fc800000010ff */
[----:B------:R-:W-:Y:S01]  /*c4c0*/  PRMT R19, R0, 0x7610, R19 ;  /* 0x0000761000137816 */ /* 0x000fe20000000013 */
[----:B------:R-:W-:Y:S05]  /*c4d0*/  BRA `(.L_x_3569) ;  /* 0x0000030000007947 */ /* 0x000fea0003800000 */
.L_x_3581:
        /* <DEDUP_REMOVED lines=14> */
.L_x_3595:
[----:B------:R-:W-:Y:S05]  /*c5c0*/  BSYNC B0 ;  /* 0x0000000000007941 */ /* 0x000fea0003800000 */
.L_x_3594:
[----:B------:R-:W-:-:S04]  /*c5d0*/  F2FP.BF16.PACK_AB R0, RZ, R0 ;  /* 0x00000000ff00723e */ /* 0x000fc800000010ff */
[----:B------:R-:W-:Y:S01]  /*c5e0*/  PRMT R19, R0, 0x7610, R19 ;  /* 0x0000761000137816 */ /* 0x000fe20000000013 */
[----:B------:R-:W-:Y:S05]  /*c5f0*/  BRA `(.L_x_3569) ;  /* 0x000001e000007947 */ /* 0x000fea0003800000 */
.L_x_3568:
        /* <DEDUP_REMOVED lines=21> */
.L_x_3593:
[----:B------:R-:W2:Y:S02]  /*c750*/  LDG.E.64 R2, [R2.64] ;  /* 0x0000002402027981 */ /* 0x000ea4000c1e1b00 */
[----:B--2---:R-:W0:Y:S02]  /*c760*/  I2F.U64 R0, R2 ;  /* 0x0000000200007312 */ /* 0x004e240000301000 */
[----:B0-----:R-:W-:-:S04]  /*c770*/  F2FP.BF16.PACK_AB R0, RZ, R0 ;  /* 0x00000000ff00723e */ /* 0x001fc800000010ff */
[----:B------:R-:W-:Y:S01]  /*c780*/  PRMT R19, R0, 0x7610, R19 ;  /* 0x0000761000137816 */ /* 0x000fe20000000013 */
[----:B------:R-:W-:Y:S05]  /*c790*/  BRA `(.L_x_3569) ;  /* 0x0000004000007947 */ /* 0x000fea0003800000 */
.L_x_3592:
[----:B------:R-:W2:Y:S02]  /*c7a0*/  LDG.E R2, [R2.64] ;  /* 0x0000002402027981 */ /* 0x000ea4000c1e1900 */
[----:B--2---:R-:W0:Y:S02]  /*c7b0*/  I2F.U32 R0, R2 ;  /* 0x0000000200007306 */ /* 0x004e240000201000 */
[----:B0-----:R-:W-:-:S04]  /*c7c0*/  F2FP.BF16.PACK_AB R0, RZ, R0 ;  /* 0x00000000ff00723e */ /* 0x001fc800000010ff */
[----:B------:R-:W-:Y:S02]  /*c7d0*/  PRMT R19, R0, 0x7610, R19 ;  /* 0x0000761000137816 */ /* 0x000fe40000000013 */
.L_x_3569:
        /* <DEDUP_REMOVED lines=19> */
.L_x_3599:
[----:B------:R-:W2:Y:S02]  /*c910*/  LDG.E.U8 R2, [R2.64] ;  /* 0x0000002402027981 */ /* 0x000ea4000c1e1100 */
[----:B--2---:R-:W0:Y:S02]  /*c920*/  I2F.U16 R0, R2 ;  /* 0x0000000200007306 */ /* 0x004e240000101000 */
[----:B0-----:R-:W-:-:S04]  /*c930*/  F2FP.BF16.PACK_AB R0, RZ, R0 ;  /* 0x00000000ff00723e */ /* 0x001fc800000010ff */
[----:B------:R-:W-:Y:S01]  /*c940*/  PRMT R22, R0, 0x7610, R22 ;  /* 0x0000761000167816 */ /* 0x000fe20000000016 */
[----:B------:R-:W-:Y:S05]  /*c950*/  BRA `(.L_x_3601) ;  /* 0x00000f0000007947 */ /* 0x000fea0003800000 */
.L_x_3598:
        /* <DEDUP_REMOVED lines=11> */
.L_x_3603:
[----:B------:R-:W2:Y:S02]  /*ca10*/  LDG.E R2, [R2.64] ;  /* 0x0000002402027981 */ /* 0x000ea4000c1e1900 */
[----:B--2---:R-:W0:Y:S02]  /*ca20*/  I2F R0, R2 ;  /* 0x0000000200007306 */ /* 0x004e240000201400 */
[----:B0-----:R-:W-:-:S04]  /*ca30*/  F2FP.BF16.PACK_AB R0, RZ, R0 ;  /* 0x00000000ff00723e */ /* 0x001fc800000010ff */
[----:B------:R-:W-:Y:S01]  /*ca40*/  PRMT R22, R0, 0x7610, R22 ;  /* 0x0000761000167816 */ /* 0x000fe20000000016 */
[----:B------:R-:W-:Y:S05]  /*ca50*/  BRA `(.L_x_3601) ;  /* 0x00000e0000007947 */ /* 0x000fea0003800000 */
.L_x_3602:
[----:B------:R-:W2:Y:S02]  /*ca60*/  LDG.E.U16 R2, [R2.64] ;  /* 0x0000002402027981 */ /* 0x000ea4000c1e1500 */
[----:B--2---:R-:W0:Y:S02]  /*ca70*/  I2F.S16 R0, R2 ;  /* 0x0000000200007306 */ /* 0x004e240000101400 */
[----:B0-----:R-:W-:-:S04]  /*ca80*/  F2FP.BF16.PACK_AB R0, RZ, R0 ;  /* 0x00000000ff00723e */ /* 0x001fc800000010ff */
[----:B------:R-:W-:Y:S01]  /*ca90*/  PRMT R22, R0, 0x7610, R22 ;  /* 0x0000761000167816 */ /* 0x000fe20000000016 */
[----:B------:R-:W-:Y:S05]  /*caa0*/  BRA `(.L_x_3601) ;  /* 0x00000db000007947 */ /* 0x000fea0003800000 */
.L_x_3597:
        /* <DEDUP_REMOVED lines=9> */
.L_x_3605:
[----:B------:R-:W2:Y:S02]  /*cb40*/  LDG.E.U16 R0, [R2.64] ;  /* 0x0000002402007981 */ /* 0x000ea4000c1e1500 */
[----:B--2---:R-:W-:-:S05]  /*cb50*/  HADD2.F32 R0, -RZ, R0.H0_H0 ;  /* 0x20000000ff007230 */ /* 0x004fca0000004100 */
[----:B------:R-:W-:-:S04]  /*cb60*/  F2FP.BF16.PACK_AB R0, RZ, R0 ;  /* 0x00000000ff00723e */ /* 0x000fc800000010ff */
[----:B------:R-:W-:Y:S01]  /*cb70*/  PRMT R22, R0, 0x7610, R22 ;  /* 0x0000761000167816 */ /* 0x000fe20000000016 */
[----:B------:R-:W-:Y:S05]  /*cb80*/  BRA `(.L_x_3601) ;  /* 0x00000cd000007947 */ /* 0x000fea0003800000 */
.L_x_3604:
        /* <DEDUP_REMOVED lines=9> */
.L_x_3607:
[----:B------:R-:W2:Y:S02]  /*cc20*/  LDG.E.U16 R2, [R2.64] ;  /* 0x0000002402027981 */ /* 0x000ea4000c1e1500 */
[----:B--2---:R-:W-:-:S05]  /*cc30*/  HADD2.F32 R0, -RZ, R2.H0_H0 ;  /* 0x20000002ff007230 */ /* 0x004fca0000004100 */
[----:B------:R-:W-:-:S04]  /*cc40*/  F2FP.BF16.PACK_AB R0, RZ, R0 ;  /* 0x00000000ff00723e */ /* 0x000fc800000010ff */
[----:B------:R-:W-:Y:S01]  /*cc50*/  PRMT R22, R0, 0x7610, R22 ;  /* 0x0000761000167816 */ /* 0x000fe20000000016 */
[----:B------:R-:W-:Y:S05]  /*cc60*/  BRA `(.L_x_3601) ;  /* 0x00000bf000007947 */ /* 0x000fea0003800000 */
.L_x_3606:
[----:B------:R-:W2:Y:S02]  /*cc70*/  LDG.E.64 R2, [R2.64] ;  /* 0x0000002402027981 */ /* 0x000ea4000c1e1b00 */
[----:B--2---:R-:W0:Y:S01]  /*cc80*/  F2F.F32.F64 R0, R2 ;  /* 0x0000000200007310 */ /* 0x004e220000301000 */
[----:B------:R-:W0:-:S14]  /*cc90*/  DSETP.GEU.AND P0, PT, |R2|, c[0x2][0x0], PT ;  /* 0x008000000200762a */ /* 0x000e1c0003f0e200 */
[----:B0-----:R-:W-:-:S05]  /*cca0*/  @!P0 FMUL R0, R0, 1.175494350822287508e-38 ;  /* 0x0080000000008820 */ /* 0x001fca0000400000 */
[----:B------:R-:W-:-:S04]  /*ccb0*/  F2FP.BF16.PACK_AB R0, RZ, R0 ;  /* 0x00000000ff00723e */ /* 0x000fc800000010ff */
[----:B------:R-:W-:Y:S01]  /*ccc0*/  PRMT R22, R0, 0x7610, R22 ;  /* 0x0000761000167816 */ /* 0x000fe20000000016 */
[----:B------:R-:W-:Y:S05]  /*ccd0*/  BRA `(.L_x_3601) ;  /* 0x00000b8000007947 */ /* 0x000fea0003800000 */
.L_x_3596:
        /* <DEDUP_REMOVED lines=14> */
.L_x_3610:
[----:B------:R-:W2:Y:S02]  /*cdc0*/  LDG.E.64 R2, [R2.64] ;  /* 0x0000002402027981 */ /* 0x000ea4000c1e1b00 */
[----:B--2---:R-:W0:Y:S01]  /*cdd0*/  F2F.F32.F64 R0, R2 ;  /* 0x0000000200007310 */ /* 0x004e220000301000 */
[----:B------:R-:W0:-:S14]  /*cde0*/  DSETP.GEU.AND P0, PT, |R2|, c[0x2][0x0], PT ;  /* 0x008000000200762a */ /* 0x000e1c0003f0e200 */
[----:B0-----:R-:W-:-:S05]  /*cdf0*/  @!P0 FMUL R0, R0, 1.175494350822287508e-38 ;  /* 0x0080000000008820 */ /* 0x001fca0000400000 */
[----:B------:R-:W-:-:S04]  /*ce00*/  F2FP.BF16.PACK_AB R0, RZ, R0 ;  /* 0x00000000ff00723e */ /* 0x000fc800000010ff */
[----:B------:R-:W-:Y:S01]  /*ce10*/  PRMT R22, R0, 0x7610, R22 ;  /* 0x0000761000167816 */ /* 0x000fe20000000016 */
[----:B------:R-:W-:Y:S05]  /*ce20*/  BRA `(.L_x_3601) ;  /* 0x00000a3000007947 */ /* 0x000fea0003800000 */
.L_x_3609:
        /* <DEDUP_REMOVED lines=28> */
.L_x_3612:
        /* <DEDUP_REMOVED lines=15> */
.L_x_3611:
[----:B------:R0:W5:Y:S01]  /*d0e0*/  LDG.E.U16 R22, [R2.64] ;  /* 0x0000002402167981 */ /* 0x000162000c1e1500 */
[----:B------:R-:W-:Y:S05]  /*d0f0*/  BRA `(.L_x_3601) ;  /* 0x0000076000007947 */ /* 0x000fea0003800000 */
.L_x_3608:
        /* <DEDUP_REMOVED lines=12> */
.L_x_3615:
        /* <DEDUP_REMOVED lines=21> */
.L_x_3619:
[----:B------:R-:W-:Y:S05]  /*d310*/  BSYNC B1 ;  /* 0x0000000000017941 */ /* 0x000fea0003800000 */
.L_x_3618:
[----:B------:R-:W-:Y:S01]  /*d320*/  LEA R3, R0, 0x3b800000, 0x17 ;  /* 0x3b80000000037811 */ /* 0x000fe200078eb8ff */
[----:B------:R-:W-:-:S05]  /*d330*/  IMAD.SHL.U32 R0, R2, 0x100000, RZ ;  /* 0x0010000002007824 */ /* 0x000fca00078e00ff */
[----:B------:R-:W-:Y:S02]  /*d340*/  LOP3.LUT R0, R3, R0, R4, 0xfe, !PT ;  /* 0x0000000003007212 */ /* 0x000fe400078efe04 */
.L_x_3617:
[----:B------:R-:W-:Y:S05]  /*d350*/  BSYNC B0 ;  /* 0x0000000000007941 */ /* 0x000fea0003800000 */
.L_x_3616:
[----:B------:R-:W-:-:S04]  /*d360*/  F2FP.BF16.PACK_AB R0, RZ, R0 ;  /* 0x00000000ff00723e */ /* 0x000fc800000010ff */
[----:B------:R-:W-:Y:S01]  /*d370*/  PRMT R22, R0, 0x7610, R22 ;  /* 0x0000761000167816 */ /* 0x000fe20000000016 */
[----:B------:R-:W-:Y:S05]  /*d380*/  BRA `(.L_x_3601) ;  /* 0x000004d000007947 */ /* 0x000fea0003800000 */
.L_x_3614:
        /* <DEDUP_REMOVED lines=21> */
.L_x_3623:
[----:B------:R-:W-:Y:S05]  /*d4e0*/  BSYNC B1 ;  /* 0x0000000000017941 */ /* 0x000fea0003800000 */
.L_x_3622:
[----:B------:R-:W-:Y:S01]  /*d4f0*/  LEA R3, R0, 0x37800000, 0x17 ;  /* 0x3780000000037811 */ /* 0x000fe200078eb8ff */
[----:B------:R-:W-:-:S05]  /*d500*/  IMAD.SHL.U32 R0, R2, 0x200000, RZ ;  /* 0x0020000002007824 */ /* 0x000fca00078e00ff */
[----:B------:R-:W-:Y:S02]  /*d510*/  LOP3.LUT R0, R3, R0, R4, 0xfe, !PT ;  /* 0x0000000003007212 */ /* 0x000fe400078efe04 */
.L_x_3621:
[----:B------:R-:W-:Y:S05]  /*d520*/  BSYNC B0 ;  /* 0x0000000000007941 */ /* 0x000fea0003800000 */
.L_x_3620:
[----:B------:R-:W-:-:S04]  /*d530*/  F2FP.BF16.PACK_AB R0, RZ, R0 ;  /* 0x00000000ff00723e */ /* 0x000fc800000010ff */
[----:B------:R-:W-:Y:S01]  /*d540*/  PRMT R22, R0, 0x7610, R22 ;  /* 0x0000761000167816 */ /* 0x000fe20000000016 */
[----:B------:R-:W-:Y:S05]  /*d550*/  BRA `(.L_x_3601) ;  /* 0x0000030000007947 */ /* 0x000fea0003800000 */
.L_x_3613:
        /* <DEDUP_REMOVED lines=14> */
.L_x_3627:
[----:B------:R-:W-:Y:S05]  /*d640*/  BSYNC B0 ;  /* 0x0000000000007941 */ /* 0x000fea0003800000 */
.L_x_3626:
[----:B------:R-:W-:-:S04]  /*d650*/  F2FP.BF16.PACK_AB R0, RZ, R0 ;  /* 0x00000000ff00723e */ /* 0x000fc800000010ff */
[----:B------:R-:W-:Y:S01]  /*d660*/  PRMT R22, R0, 0x7610, R22 ;  /* 0x0000761000167816 */ /* 0x000fe20000000016 */
[----:B------:R-:W-:Y:S05]  /*d670*/  BRA `(.L_x_3601) ;  /* 0x000001e000007947 */ /* 0x000fea0003800000 */
.L_x_3600:
        /* <DEDUP_REMOVED lines=21> */
.L_x_3625:
[----:B------:R-:W2:Y:S02]  /*d7d0*/  LDG.E.64 R2, [R2.64] ;  /* 0x0000002402027981 */ /* 0x000ea4000c1e1b00 */
[----:B--2---:R-:W0:Y:S02]  /*d7e0*/  I2F.U64 R0, R2 ;  /* 0x0000000200007312 */ /* 0x004e240000301000 */
[----:B0-----:R-:W-:-:S04]  /*d7f0*/  F2FP.BF16.PACK_AB R0, RZ, R0 ;  /* 0x00000000ff00723e */ /* 0x001fc800000010ff */
[----:B------:R-:W-:Y:S01]  /*d800*/  PRMT R22, R0, 0x7610, R22 ;  /* 0x0000761000167816 */ /* 0x000fe20000000016 */
[----:B------:R-:W-:Y:S05]  /*d810*/  BRA `(.L_x_3601) ;  /* 0x0000004000007947 */ /* 0x000fea0003800000 */
.L_x_3624:
[----:B------:R-:W2:Y:S02]  /*d820*/  LDG.E R2, [R2.64] ;  /* 0x0000002402027981 */ /* 0x000ea4000c1e1900 */
[----:B--2---:R-:W0:Y:S02]  /*d830*/  I2F.U32 R0, R2 ;  /* 0x0000000200007306 */ /* 0x004e240000201000 */
[----:B0-----:R-:W-:-:S04]  /*d840*/  F2FP.BF16.PACK_AB R0, RZ, R0 ;  /* 0x00000000ff00723e */ /* 0x001fc800000010ff */
[----:B------:R-:W-:Y:S02]  /*d850*/  PRMT R22, R0, 0x7610, R22 ;  /* 0x0000761000167816 */ /* 0x000fe40000000016 */
.L_x_3601:
        /* <DEDUP_REMOVED lines=18> */
.L_x_3631:
[----:B------:R-:W2:Y:S02]  /*d980*/  LDG.E.U8 R2, [R2.64] ;  /* 0x0000002402027981 */ /* 0x000ea4000c1e1100 */
[----:B--2---:R-:W0:Y:S02]  /*d990*/  I2F.U16 R0, R2 ;  /* 0x0000000200007306 */ /* 0x004e240000101000 */
[----:B0-----:R-:W-:Y:S01]  /*d9a0*/  F2FP.BF16.PACK_AB R0, RZ, R0 ;  /* 0x00000000ff00723e */ /* 0x001fe200000010ff */
[----:B------:R-:W-:Y:S05]  /*d9b0*/  BRA `(.L_x_3633) ;  /* 0x00000e3000007947 */ /* 0x000fea0003800000 */
.L_x_3630:
        /* <DEDUP_REMOVED lines=10> */
.L_x_3635:
[----:B------:R-:W2:Y:S02]  /*da60*/  LDG.E R2, [R2.64] ;  /* 0x0000002402027981 */ /* 0x000ea4000c1e1900 */
[----:B--2---:R-:W0:Y:S02]  /*da70*/  I2F R0, R2 ;  /* 0x0000000200007306 */ /* 0x004e240000201400 */
[----:B0-----:R-:W-:Y:S01]  /*da80*/  F2FP.BF16.PACK_AB R0, RZ, R0 ;  /* 0x00000000ff00723e */ /* 0x001fe200000010ff */
[----:B------:R-:W-:Y:S05]  /*da90*/  BRA `(.L_x_3633) ;  /* 0x00000d5000007947 */ /* 0x000fea0003800000 */
.L_x_3634:
[----:B------:R-:W2:Y:S02]  /*daa0*/  LDG.E.U16 R2, [R2.64] ;  /* 0x0000002402027981 */ /* 0x000ea4000c1e1500 */
[----:B--2---:R-:W0:Y:S02]  /*dab0*/  I2F.S16 R0, R2 ;  /* 0x0000000200007306 */ /* 0x004e240000101400 */
[----:B0-----:R-:W-:Y:S01]  /*dac0*/  F2FP.BF16.PACK_AB R0, RZ, R0 ;  /* 0x00000000ff00723e */ /* 0x001fe200000010ff */
[----:B------:R-:W-:Y:S05]  /*dad0*/  BRA `(.L_x_3633) ;  /* 0x00000d1000007947 */ /* 0x000fea0003800000 */
.L_x_3629:
        /* <DEDUP_REMOVED lines=9> */
.L_x_3637:
[----:B------:R-:W2:Y:S02]  /*db70*/  LDG.E.U16 R0, [R2.64] ;  /* 0x0000002402007981 */ /* 0x000ea4000c1e1500 */
[----:B--2---:R-:W-:-:S05]  /*db80*/  HADD2.F32 R0, -RZ, R0.H0_H0 ;  /* 0x20000000ff007230 */ /* 0x004fca0000004100 */
[----:B------:R-:W-:Y:S01]  /*db90*/  F2FP.BF16.PACK_AB R0, RZ, R0 ;  /* 0x00000000ff00723e */ /* 0x000fe200000010ff */
[----:B------:R-:W-:Y:S05]  /*dba0*/  BRA `(.L_x_3633) ;  /* 0x00000c4000007947 */ /* 0x000fea0003800000 */
.L_x_3636:
        /* <DEDUP_REMOVED lines=9> */
.L_x_3639:
[----:B------:R-:W2:Y:S02]  /*dc40*/  LDG.E.U16 R2, [R2.64] ;  /* 0x0000002402027981 */ /* 0x000ea4000c1e1500 */
[----:B--2---:R-:W-:-:S05]  /*dc50*/  HADD2.F32 R0, -RZ, R2.H0_H0 ;  /* 0x20000002ff007230 */ /* 0x004fca0000004100 */
[----:B------:R-:W-:Y:S01]  /*dc60*/  F2FP.BF16.PACK_AB R0, RZ, R0 ;  /* 0x00000000ff00723e */ /* 0x000fe200000010ff */
[----:B------:R-:W-:Y:S05]  /*dc70*/  BRA `(.L_x_3633) ;  /* 0x00000b7000007947 */ /* 0x000fea0003800000 */
.L_x_3638:
[----:B------:R-:W2:Y:S02]  /*dc80*/  LDG.E.64 R2, [R2.64] ;  /* 0x0000002402027981 */ /* 0x000ea4000c1e1b00 */
[----:B--2---:R-:W0:Y:S01]  /*dc90*/  F2F.F32.F64 R0, R2 ;  /* 0x0000000200007310 */ /* 0x004e220000301000 */
[----:B------:R-:W0:-:S14]  /*dca0*/  DSETP.GEU.AND P0, PT, |R2|, c[0x2][0x0], PT ;  /* 0x008000000200762a */ /* 0x000e1c0003f0e200 */
[----:B0-----:R-:W-:-:S05]  /*dcb0*/  @!P0 FMUL R0, R0, 1.175494350822287508e-38 ;  /* 0x0080000000008820 */ /* 0x001fca0000400000 */
[----:B------:R-:W-:Y:S01]  /*dcc0*/  F2FP.BF16.PACK_AB R0, RZ, R0 ;  /* 0x00000000ff00723e */ /* 0x000fe200000010ff */
[----:B------:R-:W-:Y:S05]  /*dcd0*/  BRA `(.L_x_3633) ;  /* 0x00000b1000007947 */ /* 0x000fea0003800000 */
.L_x_3628:
        /* <DEDUP_REMOVED lines=13> */
.L_x_3642:
[----:B------:R-:W2:Y:S02]  /*ddb0*/  LDG.E.64 R2, [R2.64] ;  /* 0x0000002402027981 */ /* 0x000ea4000c1e1b00 */
[----:B--2---:R-:W0:Y:S01]  /*ddc0*/  F2F.F32.F64 R0, R2 ;  /* 0x0000000200007310 */ /* 0x004e220000301000 */
[----:B------:R-:W0:-:S14]  /*ddd0*/  DSETP.GEU.AND P0, PT, |R2|, c[0x2][0x0], PT ;  /* 0x008000000200762a */ /* 0x000e1c0003f0e200 */
[----:B0-----:R-:W-:-:S05]  /*dde0*/  @!P0 FMUL R0, R0, 1.175494350822287508e-38 ;  /* 0x0080000000008820 */ /* 0x001fca0000400000 */
[----:B------:R-:W-:Y:S01]  /*ddf0*/  F2FP.BF16.PACK_AB R0, RZ, R0 ;  /* 0x00000000ff00723e */ /* 0x000fe200000010ff */
[----:B------:R-:W-:Y:S05]  /*de00*/  BRA `(.L_x_3633) ;  /* 0x000009e000007947 */ /* 0x000fea0003800000 */
.L_x_3641:
        /* <DEDUP_REMOVED lines=28> */
.L_x_3644:
        /* <DEDUP_REMOVED lines=15> */
.L_x_3643:
[----:B------:R0:W5:Y:S01]  /*e0c0*/  LDG.E.U16 R0, [R2.64] ;  /* 0x0000002402007981 */ /* 0x000162000c1e1500 */
[----:B------:R-:W-:Y:S05]  /*e0d0*/  BRA `(.L_x_3633) ;  /* 0x0000071000007947 */ /* 0x000fea0003800000 */
.L_x_3640:
        /* <DEDUP_REMOVED lines=12> */
.L_x_3647:
        /* <DEDUP_REMOVED lines=21> */
.L_x_3651:
[----:B------:R-:W-:Y:S05]  /*e2f0*/  BSYNC B1 ;  /* 0x0000000000017941 */ /* 0x000fea0003800000 */
.L_x_3650:
[----:B------:R-:W-:Y:S01]  /*e300*/  LEA R3, R0, 0x3b800000, 0x17 ;  /* 0x3b80000000037811 */ /* 0x000fe200078eb8ff */
[----:B------:R-:W-:-:S05]  /*e310*/  IMAD.SHL.U32 R0, R2, 0x100000, RZ ;  /* 0x0010000002007824 */ /* 0x000fca00078e00ff */
[----:B------:R-:W-:Y:S02]  /*e320*/  LOP3.LUT R0, R3, R0, R4, 0xfe, !PT ;  /* 0x0000000003007212 */ /* 0x000fe400078efe04 */
.L_x_3649:
[----:B------:R-:W-:Y:S05]  /*e330*/  BSYNC B0 ;  /* 0x0000000000007941 */ /* 0x000fea0003800000 */
.L_x_3648:
[----:B------:R-:W-:Y:S01]  /*e340*/  F2FP.BF16.PACK_AB R0, RZ, R0 ;  /* 0x00000000ff00723e */ /* 0x000fe200000010ff */
[----:B------:R-:W-:Y:S05]  /*e350*/  BRA `(.L_x_3633) ;  /* 0x0000049000007947 */ /* 0x000fea0003800000 */
.L_x_3646:
        /* <DEDUP_REMOVED lines=21> */
.L_x_3655:
[----:B------:R-:W-:Y:S05]  /*e4b0*/  BSYNC B1 ;  /* 0x0000000000017941 */ /* 0x000fea0003800000 */
.L_x_3654:
[----:B------:R-:W-:Y:S01]  /*e4c0*/  LEA R3, R0, 0x37800000, 0x17 ;  /* 0x3780000000037811 */ /* 0x000fe200078eb8ff */
[----:B------:R-:W-:-:S05]  /*e4d0*/  IMAD.SHL.U32 R0, R2, 0x200000, RZ ;  /* 0x0020000002007824 */ /* 0x000fca00078e00ff */
[----:B------:R-:W-:Y:S02]  /*e4e0*/  LOP3.LUT R0, R3, R0, R4, 0xfe, !PT ;  /* 0x0000000003007212 */ /* 0x000fe400078efe04 */
.L_x_3653:
[----:B------:R-:W-:Y:S05]  /*e4f0*/  BSYNC B0 ;  /* 0x0000000000007941 */ /* 0x000fea0003800000 */
.L_x_3652:
[----:B------:R-:W-:Y:S01]  /*e500*/  F2FP.BF16.PACK_AB R0, RZ, R0 ;  /* 0x00000000ff00723e */ /* 0x000fe200000010ff */
[----:B------:R-:W-:Y:S05]  /*e510*/  BRA `(.L_x_3633) ;  /* 0x000002d000007947 */ /* 0x000fea0003800000 */
.L_x_3645:
        /* <DEDUP_REMOVED lines=14> */
.L_x_3659:
[----:B------:R-:W-:Y:S05]  /*e600*/  BSYNC B0 ;  /* 0x0000000000007941 */ /* 0x000fea0003800000 */
.L_x_3658:
[----:B------:R-:W-:Y:S01]  /*e610*/  F2FP.BF16.PACK_AB R0, RZ, R0 ;  /* 0x00000000ff00723e */ /* 0x000fe200000010ff */
[----:B------:R-:W-:Y:S05]  /*e620*/  BRA `(.L_x_3633) ;  /* 0x000001c000007947 */ /* 0x000fea0003800000 */
.L_x_3632:
        /* <DEDUP_REMOVED lines=21> */
.L_x_3657:
[----:B------:R-:W2:Y:S02]  /*e780*/  LDG.E.64 R2, [R2.64] ;  /* 0x0000002402027981 */ /* 0x000ea4000c1e1b00 */
[----:B--2---:R-:W0:Y:S02]  /*e790*/  I2F.U64 R0, R2 ;  /* 0x0000000200007312 */ /* 0x004e240000301000 */
[----:B0-----:R-:W-:Y:S01]  /*e7a0*/  F2FP.BF16.PACK_AB R0, RZ, R0 ;  /* 0x00000000ff00723e */ /* 0x001fe200000010ff */
[----:B------:R-:W-:Y:S05]  /*e7b0*/  BRA `(.L_x_3633) ;  /* 0x0000003000007947 */ /* 0x000fea0003800000 */
.L_x_3656:
[----:B------:R-:W2:Y:S02]  /*e7c0*/  LDG.E R2, [R2.64] ;  /* 0x0000002402027981 */ /* 0x000ea4000c1e1900 */
[----:B--2---:R-:W0:Y:S02]  /*e7d0*/  I2F.U32 R0, R2 ;  /* 0x0000000200007306 */ /* 0x004e240000201000 */
[----:B0-----:R-:W-:-:S06]  /*e7e0*/  F2FP.BF16.PACK_AB R0, RZ, R0 ;  /* 0x00000000ff00723e */ /* 0x001fcc00000010ff */
.L_x_3633:
        /* <DEDUP_REMOVED lines=25> */
.L_x_3663:
[----:B------:R-:W-:-:S06]  /*e980*/  PRMT R3, RZ, 0x5410, R19 ;  /* 0x00005410ff037816 */ /* 0x000fcc0000000013 */
[----:B------:R-:W0:Y:S02]  /*e990*/  F2I.S64.TRUNC R2, R3 ;  /* 0x0000000300027311 */ /* 0x000e24000020d900 */
[----:B0-----:R0:W-:Y:S01]  /*e9a0*/  STG.E.U8 [R16.64], R2 ;  /* 0x0000000210007986 */ /* 0x0011e2000c101124 */
[----:B------:R-:W-:Y:S05]  /*e9b0*/  BRA `(.L_x_3665) ;  /* 0x00000e4000007947 */ /* 0x000fea0003800000 */
.L_x_3662:
        /* <DEDUP_REMOVED lines=10> */
.L_x_3667:
[----:B------:R-:W-:-:S06]  /*ea60*/  PRMT R19, RZ, 0x5410, R19 ;  /* 0x00005410ff137816 */ /* 0x000fcc0000000013 */
[----:B------:R-:W0:Y:S02]  /*ea70*/  F2I.FTZ.TRUNC.NTZ R19, R19 ;  /* 0x0000001300137305 */ /* 0x000e24000021f100 */
[----:B0-----:R0:W-:Y:S01]  /*ea80*/  STG.E [R16.64], R19 ;  /* 0x0000001310007986 */ /* 0x0011e2000c101924 */
[----:B------:R-:W-:Y:S05]  /*ea90*/  BRA `(.L_x_3665) ;  /* 0x00000d6000007947 */ /* 0x000fea0003800000 */
.L_x_3666:
[----:B------:R-:W-:-:S06]  /*eaa0*/  PRMT R19, RZ, 0x5410, R19 ;  /* 0x00005410ff137816 */ /* 0x000fcc0000000013 */
[----:B------:R-:W0:Y:S02]  /*eab0*/  F2I.FTZ.TRUNC.NTZ R19, R19 ;  /* 0x0000001300137305 */ /* 0x000e24000021f100 */
[----:B0-----:R0:W-:Y:S01]  /*eac0*/  STG.E.U16 [R16.64], R19 ;  /* 0x0000001310007986 */ /* 0x0011e2000c101524 */
[----:B------:R-:W-:Y:S05]  /*ead0*/  BRA `(.L_x_3665) ;  /* 0x00000d2000007947 */ /* 0x000fea0003800000 */
.L_x_3661:
        /* <DEDUP_REMOVED lines=9> */
.L_x_3669:
[----:B------:R-:W-:-:S04]  /*eb70*/  PRMT R0, RZ, 0x5410, R19 ;  /* 0x00005410ff007816 */ /* 0x000fc80000000013 */
[----:B------:R-:W-:-:S05]  /*eb80*/  F2FP.PACK_AB R0, RZ, R0 ;  /* 0x00000000ff00723e */ /* 0x000fca00000000ff */
[----:B------:R0:W-:Y:S01]  /*eb90*/  STG.E.U16 [R16.64], R0 ;  /* 0x0000000010007986 */ /* 0x0001e2000c101524 */
[----:B------:R-:W-:Y:S05]  /*eba0*/  BRA `(.L_x_3665) ;  /* 0x00000c5000007947 */ /* 0x000fea0003800000 */
.L_x_3668:
        /* <DEDUP_REMOVED lines=10> */
.L_x_3671:
[----:B------:R-:W-:-:S04]  /*ec50*/  PRMT R19, RZ, 0x5410, R19 ;  /* 0x00005410ff137816 */ /* 0x000fc80000000013 */
[----:B------:R-:W-:-:S04]  /*ec60*/  F2FP.PACK_AB R3, RZ, R19 ;  /* 0x00000013ff03723e */ /* 0x000fc800000000ff */
[----:B------:R-:W-:-:S05]  /*ec70*/  PRMT R3, R3, 0x5410, RZ ;  /* 0x0000541003037816 */ /* 0x000fca00000000ff */
[----:B------:R0:W-:Y:S01]  /*ec80*/  STG.E [R16.64], R3 ;  /* 0x0000000310007986 */ /* 0x0001e2000c101924 */
[----:B------:R-:W-:Y:S05]  /*ec90*/  BRA `(.L_x_3665) ;  /* 0x00000b6000007947 */ /* 0x000fea0003800000 */
.L_x_3670:
[----:B------:R-:W-:-:S05]  /*eca0*/  PRMT R2, RZ, 0x5410, R19 ;  /* 0x00005410ff027816 */ /* 0x000fca0000000013 */
[----:B------:R-:W-:-:S06]  /*ecb0*/  FMUL.FTZ R2, R2, 1 ;  /* 0x3f80000002027820 */ /* 0x000fcc0000410000 */
[----:B------:R-:W0:Y:S02]  /*ecc0*/  F2F.F64.F32 R2, R2 ;  /* 0x0000000200027310 */ /* 0x000e240000201800 */
[----:B0-----:R0:W-:Y:S01]  /*ecd0*/  STG.E.64 [R16.64], R2 ;  /* 0x0000000210007986 */ /* 0x0011e2000c101b24 */
[----:B------:R-:W-:Y:S05]  /*ece0*/  BRA `(.L_x_3665) ;  /* 0x00000b1000007947 */ /* 0x000fea0003800000 */
.L_x_3660:
        /* <DEDUP_REMOVED lines=13> */
.L_x_3674:
[----:B------:R-:W-:Y:S01]  /*edc0*/  PRMT R19, RZ, 0x5410, R19 ;  /* 0x00005410ff137816 */ /* 0x000fe20000000013 */
[----:B------:R-:W-:-:S04]  /*edd0*/  CS2R R6, SRZ ;  /* 0x0000000000067805 */ /* 0x000fc8000001ff00 */
[----:B------:R-:W-:-:S06]  /*ede0*/  FMUL.FTZ R4, R19, 1 ;  /* 0x3f80000013047820 */ /* 0x000fcc0000410000 */
[----:B------:R-:W0:Y:S02]  /*edf0*/  F2F.F64.F32 R4, R4 ;  /* 0x0000000400047310 */ /* 0x000e240000201800 */
[----:B0-----:R0:W-:Y:S01]  /*ee00*/  STG.E.128 [R16.64], R4 ;  /* 0x0000000410007986 */ /* 0x0011e2000c101d24 */
[----:B------:R-:W-:Y:S05]  /*ee10*/  BRA `(.L_x_3665) ;  /* 0x000009e000007947 */ /* 0x000fea0003800000 */
.L_x_3673:
        /* <DEDUP_REMOVED lines=21> */
.L_x_3678:
[----:B------:R-:W-:Y:S05]  /*ef70*/  BSYNC B0 ;  /* 0x0000000000007941 */ /* 0x000fea0003800000 */
.L_x_3677:
[----:B------:R-:W-:-:S05]  /*ef80*/  LOP3.LUT R3, R0, R3, RZ, 0xfc, !PT ;  /* 0x0000000300037212 */ /* 0x000fca00078efcff */
[----:B------:R0:W-:Y:S01]  /*ef90*/  STG.E.U8 [R16.64], R3 ;  /* 0x0000000310007986 */ /* 0x0001e2000c101124 */
[----:B------:R-:W-:Y:S05]  /*efa0*/  BRA `(.L_x_3665) ;  /* 0x0000085000007947 */ /* 0x000fea0003800000 */
.L_x_3676:
        /* <DEDUP_REMOVED lines=13> */
.L_x_3680:
[----:B------:R-:W-:Y:S01]  /*f080*/  IMAD.MOV.U32 R0, RZ, RZ, 0x7f ;  /* 0x0000007fff007424 */ /* 0x000fe200078e00ff */
[----:B------:R-:W-:-:S04]  /*f090*/  ISETP.GT.U32.AND P0, PT, R2, 0x7f800000, PT ;  /* 0x7f8000000200780c */ /* 0x000fc80003f04070 */
[----:B------:R-:W-:-:S04]  /*f0a0*/  SEL R0, R0, 0x7c, P0 ;  /* 0x0000007c00007807 */ /* 0x000fc80000000000 */
.L_x_3681:
[----:B------:R-:W-:Y:S05]  /*f0b0*/  BSYNC B0 ;  /* 0x0000000000007941 */ /* 0x000fea0003800000 */
.L_x_3679:
[----:B------:R-:W-:-:S04]  /*f0c0*/  LOP3.LUT R2, R19, 0x80000000, RZ, 0xc0, !PT ;  /* 0x8000000013027812 */ /* 0x000fc800078ec0ff */
[----:B------:R-:W-:-:S04]  /*f0d0*/  SHF.R.U32.HI R3, RZ, 0x18, R2 ;  /* 0x00000018ff037819 */ /* 0x000fc80000011602 */
[----:B------:R-:W-:-:S05]  /*f0e0*/  LOP3.LUT R3, R0, R3, RZ, 0xfc, !PT ;  /* 0x0000000300037212 */ /* 0x000fca00078efcff */
[----:B------:R0:W-:Y:S01]  /*f0f0*/  STG.E.U8 [R16.64], R3 ;  /* 0x0000000310007986 */ /* 0x0001e2000c101124 */
[----:B------:R-:W-:Y:S05]  /*f100*/  BRA `(.L_x_3665) ;  /* 0x000006f000007947 */ /* 0x000fea0003800000 */
.L_x_3675:
[----:B------:R0:W-:Y:S01]  /*f110*/  STG.E.U16 [R16.64], R19 ;  /* 0x0000001310007986 */ /* 0x0001e2000c101524 */
[----:B------:R-:W-:Y:S05]  /*f120*/  BRA `(.L_x_3665) ;  /* 0x000006d000007947 */ /* 0x000fea0003800000 */
.L_x_3672:
        /* <DEDUP_REMOVED lines=12> */
.L_x_3684:
        /* <DEDUP_REMOVED lines=17> */
.L_x_3687:
[----:B------:R-:W-:-:S04]  /*f300*/  LOP3.LUT R2, R19, 0x80000000, RZ, 0xc0, !PT ;  /* 0x8000000013027812 */ /* 0x000fc800078ec0ff */
[----:B------:R-:W-:-:S04]  /*f310*/  SHF.R.U32.HI R3, RZ, 0x18, R2 ;  /* 0x00000018ff037819 */ /* 0x000fc80000011602 */
[----:B------:R-:W-:-:S04]  /*f320*/  LOP3.LUT R0, R0, R3, RZ, 0xfc, !PT ;  /* 0x0000000300007212 */ /* 0x000fc800078efcff */
[----:B------:R-:W-:Y:S02]  /*f330*/  PRMT R8, R0, 0x7610, R8 ;  /* 0x0000761000087816 */ /* 0x000fe40000000008 */
.L_x_3686:
[----:B------:R-:W-:Y:S05]  /*f340*/  BSYNC B0 ;  /* 0x0000000000007941 */ /* 0x000fea0003800000 */
.L_x_3685:
[----:B------:R0:W-:Y:S01]  /*f350*/  STG.E.U8 [R16.64], R8 ;  /* 0x0000000810007986 */ /* 0x0001e2000c101124 */
[----:B------:R-:W-:Y:S05]  /*f360*/  BRA `(.L_x_3665) ;  /* 0x0000049000007947 */ /* 0x000fea0003800000 */
.L_x_3683:
        /* <DEDUP_REMOVED lines=17> */
.L_x_3690:
[----:B------:R-:W-:-:S04]  /*f480*/  LOP3.LUT R2, R19, 0x80000000, RZ, 0xc0, !PT ;  /* 0x8000000013027812 */ /* 0x000fc800078ec0ff */
[----:B------:R-:W-:-:S04]  /*f490*/  SHF.R.U32.HI R3, RZ, 0x18, R2 ;  /* 0x00000018ff037819 */ /* 0x000fc80000011602 */
[----:B------:R-:W-:-:S04]  /*f4a0*/  LOP3.LUT R0, R0, R3, RZ, 0xfc, !PT ;  /* 0x0000000300007212 */ /* 0x000fc800078efcff */
[----:B------:R-:W-:Y:S02]  /*f4b0*/  PRMT R8, R0, 0x7610, R8 ;  /* 0x0000761000087816 */ /* 0x000fe40000000008 */
.L_x_3689:
[----:B------:R-:W-:Y:S05]  /*f4c0*/  BSYNC B0 ;  /* 0x0000000000007941 */ /* 0x000fea0003800000 */
.L_x_3688:
[----:B------:R0:W-:Y:S01]  /*f4d0*/  STG.E.U8 [R16.64], R8 ;  /* 0x0000000810007986 */ /* 0x0001e2000c101124 */
[----:B------:R-:W-:Y:S05]  /*f4e0*/  BRA `(.L_x_3665) ;  /* 0x0000031000007947 */ /* 0x000fea0003800000 */
.L_x_3682:
        /* <DEDUP_REMOVED lines=22> */
.L_x_3664:
        /* <DEDUP_REMOVED lines=20> */
.L_x_3692:
[----:B------:R-:W-:-:S06]  /*f790*/  PRMT R2, RZ, 0x5410, R19 ;  /* 0x00005410ff027816 */ /* 0x000fcc0000000013 */
[----:B------:R-:W0:Y:S02]  /*f7a0*/  F2I.U64.TRUNC R2, R2 ;  /* 0x0000000200027311 */ /* 0x000e24000020d800 */
[----:B0-----:R0:W-:Y:S01]  /*f7b0*/  STG.E.64 [R16.64], R2 ;  /* 0x0000000210007986 */ /* 0x0011e2000c101b24 */
[----:B------:R-:W-:Y:S05]  /*f7c0*/  BRA `(.L_x_3665) ;  /* 0x0000003000007947 */ /* 0x000fea0003800000 */
.L_x_3691:
[----:B------:R-:W-:-:S06]  /*f7d0*/  PRMT R19, RZ, 0x5410, R19 ;  /* 0x00005410ff137816 */ /* 0x000fcc0000000013 */
[----:B------:R-:W0:Y:S02]  /*f7e0*/  F2I.FTZ.U32.TRUNC.NTZ R19, R19 ;  /* 0x0000001300137305 */ /* 0x000e24000021f000 */
[----:B0-----:R0:W-:Y:S02]  /*f7f0*/  STG.E [R16.64], R19 ;  /* 0x0000001310007986 */ /* 0x0011e4000c101924 */
.L_x_3665:
[----:B------:R-:W-:Y:S02]  /*f800*/  IADD3 R25, R25, 0x80, RZ ;  /* 0x0000008019197810 */ /* 0x000fe40007ffe0ff */
.L_x_3432:
[----:B------:R-:W-:Y:S05]  /*f810*/  BSYNC B6 ;  /* 0x0000000000067941 */ /* 0x000fea0003800000 */
.L_x_3431:
[----:B------:R-:W-:-:S13]  /*f820*/  ISETP.GE.AND P0, PT, R25, c[0x0][0x160], PT ;  /* 0x0000580019007a0c */ /* 0x000fda0003f06270 */
[----:B------:R-:W-:Y:S05]  /*f830*/  @P0 EXIT ;  /* 0x000000000000094d */ /* 0x000fea0003800000 */
        /* <DEDUP_REMOVED lines=281> */
.L_x_3693:
        /* <DEDUP_REMOVED lines=21> */
.L_x_3697:
[----:B------:R-:W2:Y:S02]  /*10b20*/  LDG.E.U8 R2, [R2.64] ;  /* 0x0000002402027981 */ /* 0x000ea4000c1e1100 */
[----:B--2---:R-:W0:Y:S02]  /*10b30*/  I2F.U16 R0, R2 ;  /* 0x0000000200007306 */ /* 0x004e240000101000 */
[----:B0-----:R-:W-:-:S04]  /*10b40*/  F2FP.BF16.PACK_AB R0, RZ, R0 ;  /* 0x00000000ff00723e */ /* 0x001fc800000010ff */
[----:B------:R-:W-:Y:S01]  /*10b50*/  PRMT R19, R0, 0x7610, R19 ;  /* 0x0000761000137816 */ /* 0x000fe20000000013 */
[----:B------:R-:W-:Y:S05]  /*10b60*/  BRA `(.L_x_3699) ;  /* 0x00000f0000007947 */ /* 0x000fea0003800000 */
.L_x_3696:
        /* <DEDUP_REMOVED lines=11> */
.L_x_3701:
[----:B------:R-:W2:Y:S02]  /*10c20*/  LDG.E R2, [R2.64] ;  /* 0x0000002402027981 */ /* 0x000ea4000c1e1900 */
[----:B--2---:R-:W0:Y:S02]  /*10c30*/  I2F R0, R2 ;  /* 0x0000000200007306 */ /* 0x004e240000201400 */
[----:B0-----:R-:W-:-:S04]  /*10c40*/  F2FP.BF16.PACK_AB R0, RZ, R0 ;  /* 0x00000000ff00723e */ /* 0x001fc800000010ff */
[----:B------:R-:W-:Y:S01]  /*10c50*/  PRMT R19, R0, 0x7610, R19 ;  /* 0x0000761000137816 */ /* 0x000fe20000000013 */
[----:B------:R-:W-:Y:S05]  /*10c60*/  BRA `(.L_x_3699) ;  /* 0x00000e0000007947 */ /* 0x000fea0003800000 */
.L_x_3700:
[----:B------:R-:W2:Y:S02]  /*10c70*/  LDG.E.U16 R2, [R2.64] ;  /* 0x0000002402027981 */ /* 0x000ea4000c1e1500 */
[----:B--2---:R-:W0:Y:S02]  /*10c80*/  I2F.S16 R0, R2 ;  /* 0x0000000200007306 */ /* 0x004e240000101400 */
[----:B0-----:R-:W-:-:S04]  /*10c90*/  F2FP.BF16.PACK_AB R0, RZ, R0 ;  /* 0x00000000ff00723e */ /* 0x001fc800000010ff */
[----:B------:R-:W-:Y:S01]  /*10ca0*/  PRMT R19, R0, 0x7610, R19 ;  /* 0x0000761000137816 */ /* 0x000fe20000000013 */
[----:B------:R-:W-:Y:S05]  /*10cb0*/  BRA `(.L_x_3699) ;  /* 0x00000db000007947 */ /* 0x000fea0003800000 */
.L_x_3695:
        /* <DEDUP_REMOVED lines=9> */
.L_x_3703:
[----:B------:R-:W2:Y:S02]  /*10d50*/  LDG.E.U16 R0, [R2.64] ;  /* 0x0000002402007981 */ /* 0x000ea4000c1e1500 */
[----:B--2---:R-:W-:-:S05]  /*10d60*/  HADD2.F32 R0, -RZ, R0.H0_H0 ;  /* 0x20000000ff007230 */ /* 0x004fca0000004100 */
[----:B------:R-:W-:-:S04]  /*10d70*/  F2FP.BF16.PACK_AB R0, RZ, R0 ;  /* 0x00000000ff00723e */ /* 0x000fc800000010ff */
[----:B------:R-:W-:Y:S01]  /*10d80*/  PRMT R19, R0, 0x7610, R19 ;  /* 0x0000761000137816 */ /* 0x000fe20000000013 */
[----:B------:R-:W-:Y:S05]  /*10d90*/  BRA `(.L_x_3699) ;  /* 0x00000cd000007947 */ /* 0x000fea0003800000 */
.L_x_3702:
        /* <DEDUP_REMOVED lines=9> */
.L_x_3705:
[----:B------:R-:W2:Y:S02]  /*10e30*/  LDG.E.U16 R2, [R2.64] ;  /* 0x0000002402027981 */ /* 0x000ea4000c1e1500 */
[----:B--2---:R-:W-:-:S05]  /*10e40*/  HADD2.F32 R0, -RZ, R2.H0_H0 ;  /* 0x20000002ff007230 */ /* 0x004fca0000004100 */
[----:B------:R-:W-:-:S04]  /*10e50*/  F2FP.BF16.PACK_AB R0, RZ, R0 ;  /* 0x00000000ff00723e */ /* 0x000fc800000010ff */
[----:B------:R-:W-:Y:S01]  /*10e60*/  PRMT R19, R0, 0x7610, R19 ;  /* 0x0000761000137816 */ /* 0x000fe20000000013 */
[----:B------:R-:W-:Y:S05]  /*10e70*/  BRA `(.L_x_3699) ;  /* 0x00000bf000007947 */ /* 0x000fea0003800000 */
.L_x_3704:
[----:B------:R-:W2:Y:S02]  /*10e80*/  LDG.E.64 R2, [R2.64] ;  /* 0x0000002402027981 */ /* 0x000ea4000c1e1b00 */
[----:B--2---:R-:W0:Y:S01]  /*10e90*/  F2F.F32.F64 R0, R2 ;  /* 0x0000000200007310 */ /* 0x004e220000301000 */
[----:B------:R-:W0:-:S14]  /*10ea0*/  DSETP.GEU.AND P0, PT, |R2|, c[0x2][0x0], PT ;  /* 0x008000000200762a */ /* 0x000e1c0003f0e200 */
[----:B0-----:R-:W-:-:S05]  /*10eb0*/  @!P0 FMUL R0, R0, 1.175494350822287508e-38 ;  /* 0x0080000000008820 */ /* 0x001fca0000400000 */
[----:B------:R-:W-:-:S04]  /*10ec0*/  F2FP.BF16.PACK_AB R0, RZ, R0 ;  /* 0x00000000ff00723e */ /* 0x000fc800000010ff */
[----:B------:R-:W-:Y:S01]  /*10ed0*/  PRMT R19, R0, 0x7610, R19 ;  /* 0x0000761000137816 */ /* 0x000fe20000000013 */
[----:B------:R-:W-:Y:S05]  /*10ee0*/  BRA `(.L_x_3699) ;  /* 0x00000b8000007947 */ /* 0x000fea0003800000 */
.L_x_3694:
        /* <DEDUP_REMOVED lines=14> */
.L_x_3708:
[----:B------:R-:W2:Y:S02]  /*10fd0*/  LDG.E.64 R2, [R2.64] ;  /* 0x0000002402027981 */ /* 0x000ea4000c1e1b00 */
[----:B--2---:R-:W0:Y:S01]  /*10fe0*/  F2F.F32.F64 R0, R2 ;  /* 0x0000000200007310 */ /* 0x004e220000301000 */
[----:B------:R-:W0:-:S14]  /*10ff0*/  DSETP.GEU.AND P0, PT, |R2|, c[0x2][0x0], PT ;  /* 0x008000000200762a */ /* 0x000e1c0003f0e200 */
[----:B0-----:R-:W-:-:S05]  /*11000*/  @!P0 FMUL R0, R0, 1.175494350822287508e-38 ;  /* 0x0080000000008820 */ /* 0x001fca0000400000 */
[----:B------:R-:W-:-:S04]  /*11010*/  F2FP.BF16.PACK_AB R0, RZ, R0 ;  /* 0x00000000ff00723e */ /* 0x000fc800000010ff */
[----:B------:R-:W-:Y:S01]  /*11020*/  PRMT R19, R0, 0x7610, R19 ;  /* 0x0000761000137816 */ /* 0x000fe20000000013 */
[----:B------:R-:W-:Y:S05]  /*11030*/  BRA `(.L_x_3699) ;  /* 0x00000a3000007947 */ /* 0x000fea0003800000 */
.L_x_3707:
        /* <DEDUP_REMOVED lines=28> */
.L_x_3710:
        /* <DEDUP_REMOVED lines=15> */
.L_x_3709:
[----:B------:R0:W5:Y:S01]  /*112f0*/  LDG.E.U16 R19, [R2.64] ;  /* 0x0000002402137981 */ /* 0x000162000c1e1500 */
[----:B------:R-:W-:Y:S05]  /*11300*/  BRA `(.L_x_3699) ;  /* 0x0000076000007947 */ /* 0x000fea0003800000 */
.L_x_3706:
        /* <DEDUP_REMOVED lines=12> */
.L_x_3713:
        /* <DEDUP_REMOVED lines=21> */
.L_x_3717:
[----:B------:R-:W-:Y:S05]  /*11520*/  BSYNC B1 ;  /* 0x0000000000017941 */ /* 0x000fea0003800000 */
.L_x_3716:
[----:B------:R-:W-:Y:S01]  /*11530*/  LEA R3, R0, 0x3b800000, 0x17 ;  /* 0x3b80000000037811 */ /* 0x000fe200078eb8ff */
[----:B------:R-:W-:-:S05]  /*11540*/  IMAD.SHL.U32 R0, R2, 0x100000, RZ ;  /* 0x0010000002007824 */ /* 0x000fca00078e00ff */
[----:B------:R-:W-:Y:S02]  /*11550*/  LOP3.LUT R0, R3, R0, R4, 0xfe, !PT ;  /* 0x0000000003007212 */ /* 0x000fe400078efe04 */
.L_x_3715:
[----:B------:R-:W-:Y:S05]  /*11560*/  BSYNC B0 ;  /* 0x0000000000007941 */ /* 0x000fea0003800000 */
.L_x_3714:
[----:B------:R-:W-:-:S04]  /*11570*/  F2FP.BF16.PACK_AB R0, RZ, R0 ;  /* 0x00000000ff00723e */ /* 0x000fc800000010ff */
[----:B------:R-:W-:Y:S01]  /*11580*/  PRMT R19, R0, 0x7610, R19 ;  /* 0x0000761000137816 */ /* 0x000fe20000000013 */
[----:B------:R-:W-:Y:S05]  /*11590*/  BRA `(.L_x_3699) ;  /* 0x000004d000007947 */ /* 0x000fea0003800000 */
.L_x_3712:
        /* <DEDUP_REMOVED lines=21> */
.L_x_3721:
[----:B------:R-:W-:Y:S05]  /*116f0*/  BSYNC B1 ;  /* 0x0000000000017941 */ /* 0x000fea0003800000 */
.L_x_3720:
[----:B------:R-:W-:Y:S01]  /*11700*/  LEA R3, R0, 0x37800000, 0x17 ;  /* 0x3780000000037811 */ /* 0x000fe200078eb8ff */
[----:B------:R-:W-:-:S05]  /*11710*/  IMAD.SHL.U32 R0, R2, 0x200000, RZ ;  /* 0x0020000002007824 */ /* 0x000fca00078e00ff */
[----:B------:R-:W-:Y:S02]  /*11720*/  LOP3.LUT R0, R3, R0, R4, 0xfe, !PT ;  /* 0x0000000003007212 */ /* 0x000fe400078efe04 */
.L_x_3719:
[----:B------:R-:W-:Y:S05]  /*11730*/  BSYNC B0 ;  /* 0x0000000000007941 */ /* 0x000fea0003800000 */
.L_x_3718:
[----:B------:R-:W-:-:S04]  /*11740*/  F2FP.BF16.PACK_AB R0, RZ, R0 ;  /* 0x00000000ff00723e */ /* 0x000fc800000010ff */
[----:B------:R-:W-:Y:S01]  /*11750*/  PRMT R19, R0, 0x7610, R19 ;  /* 0x0000761000137816 */ /* 0x000fe20000000013 */
[----:B------:R-:W-:Y:S05]  /*11760*/  BRA `(.L_x_3699) ;  /* 0x0000030000007947 */ /* 0x000fea0003800000 */
.L_x_3711:
        /* <DEDUP_REMOVED lines=14> */
.L_x_3725:
[----:B------:R-:W-:Y:S05]  /*11850*/  BSYNC B0 ;  /* 0x0000000000007941 */ /* 0x000fea0003800000 */
.L_x_3724:
[----:B------:R-:W-:-:S04]  /*11860*/  F2FP.BF16.PACK_AB R0, RZ, R0 ;  /* 0x00000000ff00723e */ /* 0x000fc800000010ff */
[----:B------:R-:W-:Y:S01]  /*11870*/  PRMT R19, R0, 0x7610, R19 ;  /* 0x0000761000137816 */ /* 0x000fe20000000013 */
[----:B------:R-:W-:Y:S05]  /*11880*/  BRA `(.L_x_3699) ;  /* 0x000001e000007947 */ /* 0x000fea0003800000 */
.L_x_3698:
        /* <DEDUP_REMOVED lines=21> */
.L_x_3723:
[----:B------:R-:W2:Y:S02]  /*119e0*/  LDG.E.64 R2, [R2.64] ;  /* 0x0000002402027981 */ /* 0x000ea4000c1e1b00 */
[----:B--2---:R-:W0:Y:S02]  /*119f0*/  I2F.U64 R0, R2 ;  /* 0x0000000200007312 */ /* 0x004e240000301000 */
[----:B0-----:R-:W-:-:S04]  /*11a00*/  F2FP.BF16.PACK_AB R0, RZ, R0 ;  /* 0x00000000ff00723e */ /* 0x001fc800000010ff */
[----:B------:R-:W-:Y:S01]  /*11a10*/  PRMT R19, R0, 0x7610, R19 ;  /* 0x0000761000137816 */ /* 0x000fe20000000013 */
[----:B------:R-:W-:Y:S05]  /*11a20*/  BRA `(.L_x_3699) ;  /* 0x0000004000007947 */ /* 0x000fea0003800000 */
.L_x_3722:
[----:B------:R-:W2:Y:S02]  /*11a30*/  LDG.E R2, [R2.64] ;  /* 0x0000002402027981 */ /* 0x000ea4000c1e1900 */
[----:B--2---:R-:W0:Y:S02]  /*11a40*/  I2F.U32 R0, R2 ;  /* 0x0000000200007306 */ /* 0x004e240000201000 */
[----:B0-----:R-:W-:-:S04]  /*11a50*/  F2FP.BF16.PACK_AB R0, RZ, R0 ;  /* 0x00000000ff00723e */ /* 0x001fc800000010ff */
[----:B------:R-:W-:Y:S02]  /*11a60*/  PRMT R19, R0, 0x7610, R19 ;  /* 0x0000761000137816 */ /* 0x000fe40000000013 */
.L_x_3699:
        /* <DEDUP_REMOVED lines=19> */
.L_x_3729:
[----:B------:R-:W2:Y:S02]  /*11ba0*/  LDG.E.U8 R2, [R2.64] ;  /* 0x0000002402027981 */ /* 0x000ea4000c1e1100 */
[----:B--2---:R-:W0:Y:S02]  /*11bb0*/  I2F.U16 R0, R2 ;  /* 0x0000000200007306 */ /* 0x004e240000101000 */
[----:B0-----:R-:W-:-:S04]  /*11bc0*/  F2FP.BF16.PACK_AB R0, RZ, R0 ;  /* 0x00000000ff00723e */ /* 0x001fc800000010ff */
[----:B------:R-:W-:Y:S01]  /*11bd0*/  PRMT R22, R0, 0x7610, R22 ;  /* 0x0000761000167816 */ /* 0x000fe20000000016 */
[----:B------:R-:W-:Y:S05]  /*11be0*/  BRA `(.L_x_3731) ;  /* 0x00000f0000007947 */ /* 0x000fea0003800000 */
.L_x_3728:
        /* <DEDUP_REMOVED lines=11> */
.L_x_3733:
[----:B------:R-:W2:Y:S02]  /*11ca0*/  LDG.E R2, [R2.64] ;  /* 0x0000002402027981 */ /* 0x000ea4000c1e1900 */
[----:B--2---:R-:W0:Y:S02]  /*11cb0*/  I2F R0, R2 ;  /* 0x0000000200007306 */ /* 0x004e240000201400 */
[----:B0-----:R-:W-:-:S04]  /*11cc0*/  F2FP.BF16.PACK_AB R0, RZ, R0 ;  /* 0x00000000ff00723e */ /* 0x001fc800000010ff */
[----:B------:R-:W-:Y:S01]  /*11cd0*/  PRMT R22, R0, 0x7610, R22 ;  /* 0x0000761000167816 */ /* 0x000fe20000000016 */
[----:B------:R-:W-:Y:S05]  /*11ce0*/  BRA `(.L_x_3731) ;  /* 0x00000e0000007947 */ /* 0x000fea0003800000 */
.L_x_3732:
[----:B------:R-:W2:Y:S02]  /*11cf0*/  LDG.E.U16 R2, [R2.64] ;  /* 0x0000002402027981 */ /* 0x000ea4000c1e1500 */
[----:B--2---:R-:W0:Y:S02]  /*11d00*/  I2F.S16 R0, R2 ;  /* 0x0000000200007306 */ /* 0x004e240000101400 */
[----:B0-----:R-:W-:-:S04]  /*11d10*/  F2FP.BF16.PACK_AB R0, RZ, R0 ;  /* 0x00000000ff00723e */ /* 0x001fc800000010ff */
[----:B------:R-:W-:Y:S01]  /*11d20*/  PRMT R22, R0, 0x7610, R22 ;  /* 0x0000761000167816 */ /* 0x000fe20000000016 */
[----:B------:R-:W-:Y:S05]  /*11d30*/  BRA `(.L_x_3731) ;  /* 0x00000db000007947 */ /* 0x000fea0003800000 */
.L_x_3727:
        /* <DEDUP_REMOVED lines=9> */
.L_x_3735:
[----:B------:R-:W2:Y:S02]  /*11dd0*/  LDG.E.U16 R0, [R2.64] ;  /* 0x0000002402007981 */ /* 0x000ea4000c1e1500 */
[----:B--2---:R-:W-:-:S05]  /*11de0*/  HADD2.F32 R0, -RZ, R0.H0_H0 ;  /* 0x20000000ff007230 */ /* 0x004fca0000004100 */
[----:B------:R-:W-:-:S04]  /*11df0*/  F2FP.BF16.PACK_AB R0, RZ, R0 ;  /* 0x00000000ff00723e */ /* 0x000fc800000010ff */
[----:B------:R-:W-:Y:S01]  /*11e00*/  PRMT R22, R0, 0x7610, R22 ;  /* 0x0000761000167816 */ /* 0x000fe20000000016 */
[----:B------:R-:W-:Y:S05]  /*11e10*/  BRA `(.L_x_3731) ;  /* 0x00000cd000007947 */ /* 0x000fea0003800000 */
.L_x_3734:
        /* <DEDUP_REMOVED lines=9> */
.L_x_3737:
[----:B------:R-:W2:Y:S02]  /*11eb0*/  LDG.E.U16 R2, [R2.64] ;  /* 0x0000002402027981 */ /* 0x000ea4000c1e1500 */
[----:B--2---:R-:W-:-:S05]  /*11ec0*/  HADD2.F32 R0, -RZ, R2.H0_H0 ;  /* 0x20000002ff007230 */ /* 0x004fca0000004100 */
[----:B------:R-:W-:-:S04]  /*11ed0*/  F2FP.BF16.PACK_AB R0, RZ, R0 ;  /* 0x00000000ff00723e */ /* 0x000fc800000010ff */
[----:B------:R-:W-:Y:S01]  /*11ee0*/  PRMT R22, R0, 0x7610, R22 ;  /* 0x0000761000167816 */ /* 0x000fe20000000016 */
[----:B------:R-:W-:Y:S05]  /*11ef0*/  BRA `(.L_x_3731) ;  /* 0x00000bf000007947 */ /* 0x000fea0003800000 */
.L_x_3736:
[----:B------:R-:W2:Y:S02]  /*11f00*/  LDG.E.64 R2, [R2.64] ;  /* 0x0000002402027981 */ /* 0x000ea4000c1e1b00 */
[----:B--2---:R-:W0:Y:S01]  /*11f10*/  F2F.F32.F64 R0, R2 ;  /* 0x0000000200007310 */ /* 0x004e220000301000 */
[----:B------:R-:W0:-:S14]  /*11f20*/  DSETP.GEU.AND P0, PT, |R2|, c[0x2][0x0], PT ;  /* 0x008000000200762a */ /* 0x000e1c0003f0e200 */
[----:B0-----:R-:W-:-:S05]  /*11f30*/  @!P0 FMUL R0, R0, 1.175494350822287508e-38 ;  /* 0x0080000000008820 */ /* 0x001fca0000400000 */
[----:B------:R-:W-:-:S04]  /*11f40*/  F2FP.BF16.PACK_AB R0, RZ, R0 ;  /* 0x00000000ff00723e */ /* 0x000fc800000010ff */
[----:B------:R-:W-:Y:S01]  /*11f50*/  PRMT R22, R0, 0x7610, R22 ;  /* 0x0000761000167816 */ /* 0x000fe20000000016 */
[----:B------:R-:W-:Y:S05]  /*11f60*/  BRA `(.L_x_3731) ;  /* 0x00000b8000007947 */ /* 0x000fea0003800000 */
.L_x_3726:
        /* <DEDUP_REMOVED lines=14> */
.L_x_3740:
[----:B------:R-:W2:Y:S02]  /*12050*/  LDG.E.64 R2, [R2.64] ;  /* 0x0000002402027981 */ /* 0x000ea4000c1e1b00 */
[----:B--2---:R-:W0:Y:S01]  /*12060*/  F2F.F32.F64 R0, R2 ;  /* 0x0000000200007310 */ /* 0x004e220000301000 */
[----:B------:R-:W0:-:S14]  /*12070*/  DSETP.GEU.AND P0, PT, |R2|, c[0x2][0x0], PT ;  /* 0x008000000200762a */ /* 0x000e1c0003f0e200 */
[----:B0-----:R-:W-:-:S05]  /*12080*/  @!P0 FMUL R0, R0, 1.175494350822287508e-38 ;  /* 0x0080000000008820 */ /* 0x001fca0000400000 */
[----:B------:R-:W-:-:S04]  /*12090*/  F2FP.BF16.PACK_AB R0, RZ, R0 ;  /* 0x00000000ff00723e */ /* 0x000fc800000010ff */
[----:B------:R-:W-:Y:S01]  /*120a0*/  PRMT R22, R0, 0x7610, R22 ;  /* 0x0000761000167816 */ /* 0x000fe20000000016 */
[----:B------:R-:W-:Y:S05]  /*120b0*/  BRA `(.L_x_3731) ;  /* 0x00000a3000007947 */ /* 0x000fea0003800000 */
.L_x_3739:
        /* <DEDUP_REMOVED lines=28> */
.L_x_3742:
        /* <DEDUP_REMOVED lines=15> */
.L_x_3741:
[----:B------:R0:W5:Y:S01]  /*12370*/  LDG.E.U16 R22, [R2.64] ;  /* 0x0000002402167981 */ /* 0x000162000c1e1500 */
[----:B------:R-:W-:Y:S05]  /*12380*/  BRA `(.L_x_3731) ;  /* 0x0000076000007947 */ /* 0x000fea0003800000 */
.L_x_3738:
        /* <DEDUP_REMOVED lines=12> */
.L_x_3745:
        /* <DEDUP_REMOVED lines=21> */
.L_x_3749:
[----:B------:R-:W-:Y:S05]  /*125a0*/  BSYNC B1 ;  /* 0x0000000000017941 */ /* 0x000fea0003800000 */
.L_x_3748:
[----:B------:R-:W-:Y:S01]  /*125b0*/  LEA R3, R0, 0x3b800000, 0x17 ;  /* 0x3b80000000037811 */ /* 0x000fe200078eb8ff */
[----:B------:R-:W-:-:S05]  /*125c0*/  IMAD.SHL.U32 R0, R2, 0x100000, RZ ;  /* 0x0010000002007824 */ /* 0x000fca00078e00ff */
[----:B------:R-:W-:Y:S02]  /*125d0*/  LOP3.LUT R0, R3, R0, R4, 0xfe, !PT ;  /* 0x0000000003007212 */ /* 0x000fe400078efe04 */
.L_x_3747:
[----:B------:R-:W-:Y:S05]  /*125e0*/  BSYNC B0 ;  /* 0x0000000000007941 */ /* 0x000fea0003800000 */
.L_x_3746:
[----:B------:R-:W-:-:S04]  /*125f0*/  F2FP.BF16.PACK_AB R0, RZ, R0 ;  /* 0x00000000ff00723e */ /* 0x000fc800000010ff */
[----:B------:R-:W-:Y:S01]  /*12600*/  PRMT R22, R0, 0x7610, R22 ;  /* 0x0000761000167816 */ /* 0x000fe20000000016 */
[----:B------:R-:W-:Y:S05]  /*12610*/  BRA `(.L_x_3731) ;  /* 0x000004d000007947 */ /* 0x000fea0003800000 */
.L_x_3744:
        /* <DEDUP_REMOVED lines=21> */
.L_x_3753:
[----:B------:R-:W-:Y:S05]  /*12770*/  BSYNC B1 ;  /* 0x0000000000017941 */ /* 0x000fea0003800000 */
.L_x_3752:
[----:B------:R-:W-:Y:S01]  /*12780*/  LEA R3, R0, 0x37800000, 0x17 ;  /* 0x3780000000037811 */ /* 0x000fe200078eb8ff */
[----:B------:R-:W-:-:S05]  /*12790*/  IMAD.SHL.U32 R0, R2, 0x200000, RZ ;  /* 0x0020000002007824 */ /* 0x000fca00078e00ff */
[----:B------:R-:W-:Y:S02]  /*127a0*/  LOP3.LUT R0, R3, R0, R4, 0xfe, !PT ;  /* 0x0000000003007212 */ /* 0x000fe400078efe04 */
.L_x_3751:
[----:B------:R-:W-:Y:S05]  /*127b0*/  BSYNC B0 ;  /* 0x0000000000007941 */ /* 0x000fea0003800000 */
.L_x_3750:
[----:B------:R-:W-:-:S04]  /*127c0*/  F2FP.BF16.PACK_AB R0, RZ, R0 ;  /* 0x00000000ff00723e */ /* 0x000fc800000010ff */
[----:B------:R-:W-:Y:S01]  /*127d0*/  PRMT R22, R0, 0x7610, R22 ;  /* 0x0000761000167816 */ /* 0x000fe20000000016 */
[----:B------:R-:W-:Y:S05]  /*127e0*/  BRA `(.L_x_3731) ;  /* 0x0000030000007947 */ /* 0x000fea0003800000 */
.L_x_3743:
        /* <DEDUP_REMOVED lines=14> */
.L_x_3757:
[----:B------:R-:W-:Y:S05]  /*128d0*/  BSYNC B0 ;  /* 0x0000000000007941 */ /* 0x000fea0003800000 */
.L_x_3756:
[----:B------:R-:W-:-:S04]  /*128e0*/  F2FP.BF16.PACK_AB R0, RZ, R0 ;  /* 0x00000000ff00723e */ /* 0x000fc800000010ff */
[----:B------:R-:W-:Y:S01]  /*128f0*/  PRMT R22, R0, 0x7610, R22 ;  /* 0x0000761000167816 */ /* 0x000fe20000000016 */
[----:B------:R-:W-:Y:S05]  /*12900*/  BRA `(.L_x_3731) ;  /* 0x000001e000007947 */ /* 0x000fea0003800000 */
.L_x_3730:
        /* <DEDUP_REMOVED lines=21> */
.L_x_3755:
[----:B------:R-:W2:Y:S02]  /*12a60*/  LDG.E.64 R2, [R2.64] ;  /* 0x0000002402027981 */ /* 0x000ea4000c1e1b00 */
[----:B--2---:R-:W0:Y:S02]  /*12a70*/  I2F.U64 R0, R2 ;  /* 0x0000000200007312 */ /* 0x004e240000301000 */
[----:B0-----:R-:W-:-:S04]  /*12a80*/  F2FP.BF16.PACK_AB R0, RZ, R0 ;  /* 0x00000000ff00723e */ /* 0x001fc800000010ff */
[----:B------:R-:W-:Y:S01]  /*12a90*/  PRMT R22, R0, 0x7610, R22 ;  /* 0x0000761000167816 */ /* 0x000fe20000000016 */
[----:B------:R-:W-:Y:S05]  /*12aa0*/  BRA `(.L_x_3731) ;  /* 0x0000004000007947 */ /* 0x000fea0003800000 */
.L_x_3754:
[----:B------:R-:W2:Y:S02]  /*12ab0*/  LDG.E R2, [R2.64] ;  /* 0x0000002402027981 */ /* 0x000ea4000c1e1900 */
[----:B--2---:R-:W0:Y:S02]  /*12ac0*/  I2F.U32 R0, R2 ;  /* 0x0000000200007306 */ /* 0x004e240000201000 */
[----:B0-----:R-:W-:-:S04]  /*12ad0*/  F2FP.BF16.PACK_AB R0, RZ, R0 ;  /* 0x00000000ff00723e */ /* 0x001fc800000010ff */
[----:B------:R-:W-:Y:S02]  /*12ae0*/  PRMT R22, R0, 0x7610, R22 ;  /* 0x0000761000167816 */ /* 0x000fe40000000016 */
.L_x_3731:
        /* <DEDUP_REMOVED lines=18> */
.L_x_3761:
[----:B------:R-:W2:Y:S02]  /*12c10*/  LDG.E.U8 R2, [R2.64] ;  /* 0x0000002402027981 */ /* 0x000ea4000c1e1100 */
[----:B--2---:R-:W0:Y:S02]  /*12c20*/  I2F.U16 R0, R2 ;  /* 0x0000000200007306 */ /* 0x004e240000101000 */
[----:B0-----:R-:W-:Y:S01]  /*12c30*/  F2FP.BF16.PACK_AB R0, RZ, R0 ;  /* 0x00000000ff00723e */ /* 0x001fe200000010ff */
[----:B------:R-:W-:Y:S05]  /*12c40*/  BRA `(.L_x_3763) ;  /* 0x00000e3000007947 */ /* 0x000fea0003800000 */
.L_x_3760:
        /* <DEDUP_REMOVED lines=10> */
.L_x_3765:
[----:B------:R-:W2:Y:S02]  /*12cf0*/  LDG.E R2, [R2.64] ;  /* 0x0000002402027981 */ /* 0x000ea4000c1e1900 */
[----:B--2---:R-:W0:Y:S02]  /*12d00*/  I2F R0, R2 ;  /* 0x0000000200007306 */ /* 0x004e240000201400 */
[----:B0-----:R-:W-:Y:S01]  /*12d10*/  F2FP.BF16.PACK_AB R0, RZ, R0 ;  /* 0x00000000ff00723e */ /* 0x001fe200000010ff */
[----:B------:R-:W-:Y:S05]  /*12d20*/  BRA `(.L_x_3763) ;  /* 0x00000d5000007947 */ /* 0x000fea0003800000 */
.L_x_3764:
[----:B------:R-:W2:Y:S02]  /*12d30*/  LDG.E.U16 R2, [R2.64] ;  /* 0x0000002402027981 */ /* 0x000ea4000c1e1500 */
[----:B--2---:R-:W0:Y:S02]  /*12d40*/  I2F.S16 R0, R2 ;  /* 0x0000000200007306 */ /* 0x004e240000101400 */
[----:B0-----:R-:W-:Y:S01]  /*12d50*/  F2FP.BF16.PACK_AB R0, RZ, R0 ;  /* 0x00000000ff00723e */ /* 0x001fe200000010ff */
[----:B------:R-:W-:Y:S05]  /*12d60*/  BRA `(.L_x_3763) ;  /* 0x00000d1000007947 */ /* 0x000fea0003800000 */
.L_x_3759:
        /* <DEDUP_REMOVED lines=9> */
.L_x_3767:
[----:B------:R-:W2:Y:S02]  /*12e00*/  LDG.E.U16 R0, [R2.64] ;  /* 0x0000002402007981 */ /* 0x000ea4000c1e1500 */
[----:B--2---:R-:W-:-:S05]  /*12e10*/  HADD2.F32 R0, -RZ, R0.H0_H0 ;  /* 0x20000000ff007230 */ /* 0x004fca0000004100 */
[----:B------:R-:W-:Y:S01]  /*12e20*/  F2FP.BF16.PACK_AB R0, RZ, R0 ;  /* 0x00000000ff00723e */ /* 0x000fe200000010ff */
[----:B------:R-:W-:Y:S05]  /*12e30*/  BRA `(.L_x_3763) ;  /* 0x00000c4000007947 */ /* 0x000fea0003800000 */
.L_x_3766:
        /* <DEDUP_REMOVED lines=9> */
.L_x_3769:
[----:B------:R-:W2:Y:S02]  /*12ed0*/  LDG.E.U16 R2, [R2.64] ;  /* 0x0000002402027981 */ /* 0x000ea4000c1e1500 */
[----:B--2---:R-:W-:-:S05]  /*12ee0*/  HADD2.F32 R0, -RZ, R2.H0_H0 ;  /* 0x20000002ff007230 */ /* 0x004fca0000004100 */
[----:B------:R-:W-:Y:S01]  /*12ef0*/  F2FP.BF16.PACK_AB R0, RZ, R0 ;  /* 0x00000000ff00723e */ /* 0x000fe200000010ff */
[----:B------:R-:W-:Y:S05]  /*12f00*/  BRA `(.L_x_3763) ;  /* 0x00000b7000007947 */ /* 0x000fea0003800000 */
.L_x_3768:
[----:B------:R-:W2:Y:S02]  /*12f10*/  LDG.E.64 R2, [R2.64] ;  /* 0x0000002402027981 */ /* 0x000ea4000c1e1b00 */
[----:B--2---:R-:W0:Y:S01]  /*12f20*/  F2F.F32.F64 R0, R2 ;  /* 0x0000000200007310 */ /* 0x004e220000301000 */
[----:B------:R-:W0:-:S14]  /*12f30*/  DSETP.GEU.AND P0, PT, |R2|, c[0x2][0x0], PT ;  /* 0x008000000200762a */ /* 0x000e1c0003f0e200 */
[----:B0-----:R-:W-:-:S05]  /*12f40*/  @!P0 FMUL R0, R0, 1.175494350822287508e-38 ;  /* 0x0080000000008820 */ /* 0x001fca0000400000 */
[----:B------:R-:W-:Y:S01]  /*12f50*/  F2FP.BF16.PACK_AB R0, RZ, R0 ;  /* 0x00000000ff00723e */ /* 0x000fe200000010ff */
[----:B------:R-:W-:Y:S05]  /*12f60*/  BRA `(.L_x_3763) ;  /* 0x00000b1000007947 */ /* 0x000fea0003800000 */
.L_x_3758:
        /* <DEDUP_REMOVED lines=13> */
.L_x_3772:
[----:B------:R-:W2:Y:S02]  /*13040*/  LDG.E.64 R2, [R2.64] ;  /* 0x0000002402027981 */ /* 0x000ea4000c1e1b00 */
[----:B--2---:R-:W0:Y:S01]  /*13050*/  F2F.F32.F64 R0, R2 ;  /* 0x0000000200007310 */ /* 0x004e220000301000 */
[----:B------:R-:W0:-:S14]  /*13060*/  DSETP.GEU.AND P0, PT, |R2|, c[0x2][0x0], PT ;  /* 0x008000000200762a */ /* 0x000e1c0003f0e200 */
[----:B0-----:R-:W-:-:S05]  /*13070*/  @!P0 FMUL R0, R0, 1.175494350822287508e-38 ;  /* 0x0080000000008820 */ /* 0x001fca0000400000 */
[----:B------:R-:W-:Y:S01]  /*13080*/  F2FP.BF16.PACK_AB R0, RZ, R0 ;  /* 0x00000000ff00723e */ /* 0x000fe200000010ff */
[----:B------:R-:W-:Y:S05]  /*13090*/  BRA `(.L_x_3763) ;  /* 0x000009e000007947 */ /* 0x000fea0003800000 */
.L_x_3771:
        /* <DEDUP_REMOVED lines=28> */
.L_x_3774:
        /* <DEDUP_REMOVED lines=15> */
.L_x_3773:
[----:B------:R0:W5:Y:S01]  /*13350*/  LDG.E.U16 R0, [R2.64] ;  /* 0x0000002402007981 */ /* 0x000162000c1e1500 */
[----:B------:R-:W-:Y:S05]  /*13360*/  BRA `(.L_x_3763) ;  /* 0x0000071000007947 */ /* 0x000fea0003800000 */
.L_x_3770:
        /* <DEDUP_REMOVED lines=12> */
.L_x_3777:
        /* <DEDUP_REMOVED lines=21> */
.L_x_3781:
[----:B------:R-:W-:Y:S05]  /*13580*/  BSYNC B1 ;  /* 0x0000000000017941 */ /* 0x000fea0003800000 */
.L_x_3780:
[----:B------:R-:W-:Y:S01]  /*13590*/  LEA R3, R0, 0x3b800000, 0x17 ;  /* 0x3b80000000037811 */ /* 0x000fe200078eb8ff */
[----:B------:R-:W-:-:S05]  /*135a0*/  IMAD.SHL.U32 R0, R2, 0x100000, RZ ;  /* 0x0010000002007824 */ /* 0x000fca00078e00ff */
[----:B------:R-:W-:Y:S02]  /*135b0*/  LOP3.LUT R0, R3, R0, R4, 0xfe, !PT ;  /* 0x0000000003007212 */ /* 0x000fe400078efe04 */
.L_x_3779:
[----:B------:R-:W-:Y:S05]  /*135c0*/  BSYNC B0 ;  /* 0x0000000000007941 */ /* 0x000fea0003800000 */
.L_x_3778:
[----:B------:R-:W-:Y:S01]  /*135d0*/  F2FP.BF16.PACK_AB R0, RZ, R0 ;  /* 0x00000000ff00723e */ /* 0x000fe200000010ff */
[----:B------:R-:W-:Y:S05]  /*135e0*/  BRA `(.L_x_3763) ;  /* 0x0000049000007947 */ /* 0x000fea0003800000 */
.L_x_3776:
        /* <DEDUP_REMOVED lines=21> */
.L_x_3785:
[----:B------:R-:W-:Y:S05]  /*13740*/  BSYNC B1 ;  /* 0x0000000000017941 */ /* 0x000fea0003800000 */
.L_x_3784:
[----:B------:R-:W-:Y:S01]  /*13750*/  LEA R3, R0, 0x37800000, 0x17 ;  /* 0x3780000000037811 */ /* 0x000fe200078eb8ff */
[----:B------:R-:W-:-:S05]  /*13760*/  IMAD.SHL.U32 R0, R2, 0x200000, RZ ;  /* 0x0020000002007824 */ /* 0x000fca00078e00ff */
[----:B------:R-:W-:Y:S02]  /*13770*/  LOP3.LUT R0, R3, R0, R4, 0xfe, !PT ;  /* 0x0000000003007212 */ /* 0x000fe400078efe04 */
.L_x_3783:
[----:B------:R-:W-:Y:S05]  /*13780*/  BSYNC B0 ;  /* 0x0000000000007941 */ /* 0x000fea0003800000 */
.L_x_3782:
[----:B------:R-:W-:Y:S01]  /*13790*/  F2FP.BF16.PACK_AB R0, RZ, R0 ;  /* 0x00000000ff00723e */ /* 0x000fe200000010ff */
[----:B------:R-:W-:Y:S05]  /*137a0*/  BRA `(.L_x_3763) ;  /* 0x000002d000007947 */ /* 0x000fea0003800000 */
.L_x_3775:
        /* <DEDUP_REMOVED lines=14> */
.L_x_3789:
[----:B------:R-:W-:Y:S05]  /*13890*/  BSYNC B0 ;  /* 0x0000000000007941 */ /* 0x000fea0003800000 */
.L_x_3788:
[----:B------:R-:W-:Y:S01]  /*138a0*/  F2FP.BF16.PACK_AB R0, RZ, R0 ;  /* 0x00000000ff00723e */ /* 0x000fe200000010ff */
[----:B------:R-:W-:Y:S05]  /*138b0*/  BRA `(.L_x_3763) ;  /* 0x000001c000007947 */ /* 0x000fea0003800000 */
.L_x_3762:
        /* <DEDUP_REMOVED lines=21> */
.L_x_3787:
[----:B------:R-:W2:Y:S02]  /*13a10*/  LDG.E.64 R2, [R2.64] ;  /* 0x0000002402027981 */ /* 0x000ea4000c1e1b00 */
[----:B--2---:R-:W0:Y:S02]  /*13a20*/  I2F.U64 R0, R2 ;  /* 0x0000000200007312 */ /* 0x004e240000301000 */
[----:B0-----:R-:W-:Y:S01]  /*13a30*/  F2FP.BF16.PACK_AB R0, RZ, R0 ;  /* 0x00000000ff00723e */ /* 0x001fe200000010ff */
[----:B------:R-:W-:Y:S05]  /*13a40*/  BRA `(.L_x_3763) ;  /* 0x0000003000007947 */ /* 0x000fea0003800000 */
.L_x_3786:
[----:B------:R-:W2:Y:S02]  /*13a50*/  LDG.E R2, [R2.64] ;  /* 0x0000002402027981 */ /* 0x000ea4000c1e1900 */
[----:B--2---:R-:W0:Y:S02]  /*13a60*/  I2F.U32 R0, R2 ;  /* 0x0000000200007306 */ /* 0x004e240000201000 */
[----:B0-----:R-:W-:-:S06]  /*13a70*/  F2FP.BF16.PACK_AB R0, RZ, R0 ;  /* 0x00000000ff00723e */ /* 0x001fcc00000010ff */
.L_x_3763:
        /* <DEDUP_REMOVED lines=25> */
.L_x_3793:
[----:B------:R-:W-:-:S06]  /*13c10*/  PRMT R3, RZ, 0x5410, R19 ;  /* 0x00005410ff037816 */ /* 0x000fcc0000000013 */
[----:B------:R-:W0:Y:S02]  /*13c20*/  F2I.S64.TRUNC R2, R3 ;  /* 0x0000000300027311 */ /* 0x000e24000020d900 */
[----:B0-----:R-:W-:Y:S01]  /*13c30*/  STG.E.U8 [R16.64], R2 ;  /* 0x0000000210007986 */ /* 0x001fe2000c101124 */
[----:B------:R-:W-:Y:S05]  /*13c40*/  EXIT ;  /* 0x000000000000794d */ /* 0x000fea0003800000 */
.L_x_3792:
        /* <DEDUP_REMOVED lines=10> */
.L_x_3796:
[----:B------:R-:W-:-:S06]  /*13cf0*/  PRMT R19, RZ, 0x5410, R19 ;  /* 0x00005410ff137816 */ /* 0x000fcc0000000013 */
[----:B------:R-:W0:Y:S02]  /*13d00*/  F2I.FTZ.TRUNC.NTZ R19, R19 ;  /* 0x0000001300137305 */ /* 0x000e24000021f100 */
[----:B0-----:R-:W-:Y:S01]  /*13d10*/  STG.E [R16.64], R19 ;  /* 0x0000001310007986 */ /* 0x001fe2000c101924 */
[----:B------:R-:W-:Y:S05]  /*13d20*/  EXIT ;  /* 0x000000000000794d */ /* 0x000fea0003800000 */
.L_x_3795:
[----:B------:R-:W-:-:S06]  /*13d30*/  PRMT R19, RZ, 0x5410, R19 ;  /* 0x00005410ff137816 */ /* 0x000fcc0000000013 */
[----:B------:R-:W0:Y:S02]  /*13d40*/  F2I.FTZ.TRUNC.NTZ R19, R19 ;  /* 0x0000001300137305 */ /* 0x000e24000021f100 */
[----:B0-----:R-:W-:Y:S01]  /*13d50*/  STG.E.U16 [R16.64], R19 ;  /* 0x0000001310007986 */ /* 0x001fe2000c101524 */
[----:B------:R-:W-:Y:S05]  /*13d60*/  EXIT ;  /* 0x000000000000794d */ /* 0x000fea0003800000 */
.L_x_3791:
        /* <DEDUP_REMOVED lines=9> */
.L_x_3798:
[----:B------:R-:W-:-:S04]  /*13e00*/  PRMT R0, RZ, 0x5410, R19 ;  /* 0x00005410ff007816 */ /* 0x000fc80000000013 */
[----:B------:R-:W-:-:S05]  /*13e10*/  F2FP.PACK_AB R0, RZ, R0 ;  /* 0x00000000ff00723e */ /* 0x000fca00000000ff */
[----:B------:R-:W-:Y:S01]  /*13e20*/  STG.E.U16 [R16.64], R0 ;  /* 0x0000000010007986 */ /* 0x000fe2000c101524 */
[----:B------:R-:W-:Y:S05]  /*13e30*/  EXIT ;  /* 0x000000000000794d */ /* 0x000fea0003800000 */
.L_x_3797:
        /* <DEDUP_REMOVED lines=10> */
.L_x_3800:
[----:B------:R-:W-:-:S04]  /*13ee0*/  PRMT R19, RZ, 0x5410, R19 ;  /* 0x00005410ff137816 */ /* 0x000fc80000000013 */
[----:B------:R-:W-:-:S04]  /*13ef0*/  F2FP.PACK_AB R3, RZ, R19 ;  /* 0x00000013ff03723e */ /* 0x000fc800000000ff */
[----:B------:R-:W-:-:S05]  /*13f00*/  PRMT R3, R3, 0x5410, RZ ;  /* 0x0000541003037816 */ /* 0x000fca00000000ff */
[----:B------:R-:W-:Y:S01]  /*13f10*/  STG.E [R16.64], R3 ;  /* 0x0000000310007986 */ /* 0x000fe2000c101924 */
[----:B------:R-:W-:Y:S05]  /*13f20*/  EXIT ;  /* 0x000000000000794d */ /* 0x000fea0003800000 */
.L_x_3799:
[----:B------:R-:W-:-:S05]  /*13f30*/  PRMT R2, RZ, 0x5410, R19 ;  /* 0x00005410ff027816 */ /* 0x000fca0000000013 */
[----:B------:R-:W-:-:S06]  /*13f40*/  FMUL.FTZ R2, R2, 1 ;  /* 0x3f80000002027820 */ /* 0x000fcc0000410000 */
[----:B------:R-:W0:Y:S02]  /*13f50*/  F2F.F64.F32 R2, R2 ;  /* 0x0000000200027310 */ /* 0x000e240000201800 */
[----:B0-----:R-:W-:Y:S01]  /*13f60*/  STG.E.64 [R16.64], R2 ;  /* 0x0000000210007986 */ /* 0x001fe2000c101b24 */
[----:B------:R-:W-:Y:S05]  /*13f70*/  EXIT ;  /* 0x000000000000794d */ /* 0x000fea0003800000 */
.L_x_3790:
        /* <DEDUP_REMOVED lines=13> */
.L_x_3803:
[----:B------:R-:W-:Y:S01]  /*14050*/  PRMT R19, RZ, 0x5410, R19 ;  /* 0x00005410ff137816 */ /* 0x000fe20000000013 */
[----:B------:R-:W-:-:S04]  /*14060*/  CS2R R6, SRZ ;  /* 0x0000000000067805 */ /* 0x000fc8000001ff00 */
[----:B------:R-:W-:-:S06]  /*14070*/  FMUL.FTZ R4, R19, 1 ;  /* 0x3f80000013047820 */ /* 0x000fcc0000410000 */
[----:B------:R-:W0:Y:S02]  /*14080*/  F2F.F64.F32 R4, R4 ;  /* 0x0000000400047310 */ /* 0x000e240000201800 */
[----:B0-----:R-:W-:Y:S01]  /*14090*/  STG.E.128 [R16.64], R4 ;  /* 0x0000000410007986 */ /* 0x001fe2000c101d24 */
[----:B------:R-:W-:Y:S05]  /*140a0*/  EXIT ;  /* 0x000000000000794d */ /* 0x000fea0003800000 */
.L_x_3802:
        /* <DEDUP_REMOVED lines=21> */
.L_x_3807:
[----:B------:R-:W-:Y:S05]  /*14200*/  BSYNC B0 ;  /* 0x0000000000007941 */ /* 0x000fea0003800000 */
.L_x_3806:
[----:B------:R-:W-:-:S05]  /*14210*/  LOP3.LUT R3, R0, R3, RZ, 0xfc, !PT ;  /* 0x0000000300037212 */ /* 0x000fca00078efcff */
[----:B------:R-:W-:Y:S01]  /*14220*/  STG.E.U8 [R16.64], R3 ;  /* 0x0000000310007986 */ /* 0x000fe2000c101124 */
[----:B------:R-:W-:Y:S05]  /*14230*/  EXIT ;  /* 0x000000000000794d */ /* 0x000fea0003800000 */
.L_x_3805:
        /* <DEDUP_REMOVED lines=13> */
.L_x_3809:
[----:B------:R-:W-:Y:S01]  /*14310*/  IMAD.MOV.U32 R0, RZ, RZ, 0x7f ;  /* 0x0000007fff007424 */ /* 0x000fe200078e00ff */
[----:B------:R-:W-:-:S04]  /*14320*/  ISETP.GT.U32.AND P0, PT, R2, 0x7f800000, PT ;  /* 0x7f8000000200780c */ /* 0x000fc80003f04070 */
[----:B------:R-:W-:-:S04]  /*14330*/  SEL R0, R0, 0x7c, P0 ;  /* 0x0000007c00007807 */ /* 0x000fc80000000000 */
.L_x_3810:
[----:B------:R-:W-:Y:S05]  /*14340*/  BSYNC B0 ;  /* 0x0000000000007941 */ /* 0x000fea0003800000 */
.L_x_3808:
[----:B------:R-:W-:-:S04]  /*14350*/  LOP3.LUT R2, R19, 0x80000000, RZ, 0xc0, !PT ;  /* 0x8000000013027812 */ /* 0x000fc800078ec0ff */
[----:B------:R-:W-:-:S04]  /*14360*/  SHF.R.U32.HI R3, RZ, 0x18, R2 ;  /* 0x00000018ff037819 */ /* 0x000fc80000011602 */
[----:B------:R-:W-:-:S05]  /*14370*/  LOP3.LUT R3, R0, R3, RZ, 0xfc, !PT ;  /* 0x0000000300037212 */ /* 0x000fca00078efcff */
[----:B------:R-:W-:Y:S01]  /*14380*/  STG.E.U8 [R16.64], R3 ;  /* 0x0000000310007986 */ /* 0x000fe2000c101124 */
[----:B------:R-:W-:Y:S05]  /*14390*/  EXIT ;  /* 0x000000000000794d */ /* 0x000fea0003800000 */
.L_x_3804:
[----:B------:R-:W-:Y:S01]  /*143a0*/  STG.E.U16 [R16.64], R19 ;  /* 0x0000001310007986 */ /* 0x000fe2000c101524 */
[----:B------:R-:W-:Y:S05]  /*143b0*/  EXIT ;  /* 0x000000000000794d */ /* 0x000fea0003800000 */
.L_x_3801:
        /* <DEDUP_REMOVED lines=12> */
.L_x_3813:
        /* <DEDUP_REMOVED lines=17> */
.L_x_3816:
[----:B------:R-:W-:-:S04]  /*14590*/  LOP3.LUT R2, R19, 0x80000000, RZ, 0xc0, !PT ;  /* 0x8000000013027812 */ /* 0x000fc800078ec0ff */
[----:B------:R-:W-:-:S04]  /*145a0*/  SHF.R.U32.HI R3, RZ, 0x18, R2 ;  /* 0x00000018ff037819 */ /* 0x000fc80000011602 */
[----:B------:R-:W-:-:S04]  /*145b0*/  LOP3.LUT R0, R0, R3, RZ, 0xfc, !PT ;  /* 0x0000000300007212 */ /* 0x000fc800078efcff */
[----:B------:R-:W-:Y:S02]  /*145c0*/  PRMT R8, R0, 0x7610, R8 ;  /* 0x0000761000087816 */ /* 0x000fe40000000008 */
.L_x_3815:
[----:B------:R-:W-:Y:S05]  /*145d0*/  BSYNC B0 ;  /* 0x0000000000007941 */ /* 0x000fea0003800000 */
.L_x_3814:
[----:B------:R-:W-:Y:S01]  /*145e0*/  STG.E.U8 [R16.64], R8 ;  /* 0x0000000810007986 */ /* 0x000fe2000c101124 */
[----:B------:R-:W-:Y:S05]  /*145f0*/  EXIT ;  /* 0x000000000000794d */ /* 0x000fea0003800000 */
.L_x_3812:
        /* <DEDUP_REMOVED lines=17> */
.L_x_3819:
[----:B------:R-:W-:-:S04]  /*14710*/  LOP3.LUT R2, R19, 0x80000000, RZ, 0xc0, !PT ;  /* 0x8000000013027812 */ /* 0x000fc800078ec0ff */
[----:B------:R-:W-:-:S04]  /*14720*/  SHF.R.U32.HI R3, RZ, 0x18, R2 ;  /* 0x00000018ff037819 */ /* 0x000fc80000011602 */
[----:B------:R-:W-:-:S04]  /*14730*/  LOP3.LUT R0, R0, R3, RZ, 0xfc, !PT ;  /* 0x0000000300007212 */ /* 0x000fc800078efcff */
[----:B------:R-:W-:Y:S02]  /*14740*/  PRMT R8, R0, 0x7610, R8 ;  /* 0x0000761000087816 */ /* 0x000fe40000000008 */
.L_x_3818:
[----:B------:R-:W-:Y:S05]  /*14750*/  BSYNC B0 ;  /* 0x0000000000007941 */ /* 0x000fea0003800000 */
.L_x_3817:
[----:B------:R-:W-:Y:S01]  /*14760*/  STG.E.U8 [R16.64], R8 ;  /* 0x0000000810007986 */ /* 0x000fe2000c101124 */
[----:B------:R-:W-:Y:S05]  /*14770*/  EXIT ;  /* 0x000000000000794d */ /* 0x000fea0003800000 */
.L_x_3811:
        /* <DEDUP_REMOVED lines=22> */
.L_x_3794:
        /* <DEDUP_REMOVED lines=20> */
.L_x_3821:
[----:B------:R-:W-:-:S06]  /*14a20*/  PRMT R2, RZ, 0x5410, R19 ;  /* 0x00005410ff027816 */ /* 0x000fcc0000000013 */
[----:B------:R-:W0:Y:S02]  /*14a30*/  F2I.U64.TRUNC R2, R2 ;  /* 0x0000000200027311 */ /* 0x000e24000020d800 */
[----:B0-----:R-:W-:Y:S01]  /*14a40*/  STG.E.64 [R16.64], R2 ;  /* 0x0000000210007986 */ /* 0x001fe2000c101b24 */
[----:B------:R-:W-:Y:S05]  /*14a50*/  EXIT ;  /* 0x000000000000794d */ /* 0x000fea0003800000 */
.L_x_3820:
[----:B------:R-:W-:-:S06]  /*14a60*/  PRMT R19, RZ, 0x5410, R19 ;  /* 0x00005410ff137816 */ /* 0x000fcc0000000013 */
[----:B------:R-:W0:Y:S02]  /*14a70*/  F2I.FTZ.U32.TRUNC.NTZ R19, R19 ;  /* 0x0000001300137305 */ /* 0x000e24000021f000 */
[----:B0-----:R-:W-:Y:S01]  /*14a80*/  STG.E [R16.64], R19 ;  /* 0x0000001310007986 */ /* 0x001fe2000c101924 */
[----:B------:R-:W-:Y:S05]  /*14a90*/  EXIT ;  /* 0x000000000000794d */ /* 0x000fea0003800000 */
.L_x_3822:
        /* <DEDUP_REMOVED lines=14> */
.L_x_7618:


//--------------------- .text._ZN2at6native27unrolled_elementwise_kernelIZZZNS0_44_GLOBAL__N__40a83637_7_Lerp_cu_1520ed90_301318lerp_tensor_kernelERNS_18TensorIteratorBaseEENKUlvE0_clEvENKUlvE2_clEvEUlN3c108BFloat16ES8_S8_E_St5arrayIPcLm4EELi4E23TrivialOffsetCalculatorILi3EjESD_ILi1EjENS0_6memory12LoadWithCastILi3EEENSG_13StoreWithCastILi1EEEEEviT_T0_T2_T3_T4_T5_ --------------------------
	.section	.text._ZN2at6native27unrolled_elementwise_kernelIZZZNS0_44_GLOBAL__N__40a83637_7_Lerp_cu_1520ed90_301318lerp_tensor_kernelERNS_18TensorIteratorBaseEENKUlvE0_clEvENKUlvE2_clEvEUlN3c108BFloat16ES8_S8_E_St5arrayIPcLm4EELi4E23TrivialOffsetCalculatorILi3EjESD_ILi1EjENS0_6memory12LoadWithCastILi3EEENSG_13StoreWithCastILi1EEEEEviT_T0_T2_T3_T4_T5_,"ax",@progbits
	.sectioninfo	@"SHI_REGISTERS=32"
	.align	128
        .global         _ZN2at6native27unrolled_elementwise_kernelIZZZNS0_44_GLOBAL__N__40a83637_7_Lerp_cu_1520ed90_301318lerp_tensor_kernelERNS_18TensorIteratorBaseEENKUlvE0_clEvENKUlvE2_clEvEUlN3c108BFloat16ES8_S8_E_St5arrayIPcLm4EELi4E23TrivialOffsetCalculatorILi3EjESD_ILi1EjENS0_6memory12LoadWithCastILi3EEENSG_13StoreWithCastILi1EEEEEviT_T0_T2_T3_T4_T5_
        .type           _ZN2at6native27unrolled_elementwise_kernelIZZZNS0_44_GLOBAL__N__40a83637_7_Lerp_cu_1520ed90_301318lerp_tensor_kernelERNS_18TensorIteratorBaseEENKUlvE0_clEvENKUlvE2_clEvEUlN3c108BFloat16ES8_S8_E_St5arrayIPcLm4EELi4E23TrivialOffsetCalculatorILi3EjESD_ILi1EjENS0_6memory12LoadWithCastILi3EEENSG_13StoreWithCastILi1EEEEEviT_T0_T2_T3_T4_T5_,@function
        .size           _ZN2at6native27unrolled_elementwise_kernelIZZZNS0_44_GLOBAL__N__40a83637_7_Lerp_cu_1520ed90_301318lerp_tensor_kernelERNS_18TensorIteratorBaseEENKUlvE0_clEvENKUlvE2_clEvEUlN3c108BFloat16ES8_S8_E_St5arrayIPcLm4EELi4E23TrivialOffsetCalculatorILi3EjESD_ILi1EjENS0_6memory12LoadWithCastILi3EEENSG_13StoreWithCastILi1EEEEEviT_T0_T2_T3_T4_T5_,(.L_x_7619 - _ZN2at6native27unrolled_elementwise_kernelIZZZNS0_44_GLOBAL__N__40a83637_7_Lerp_cu_1520ed90_301318lerp_tensor_kernelERNS_18TensorIteratorBaseEENKUlvE0_clEvENKUlvE2_clEvEUlN3c108BFloat16ES8_S8_E_St5arrayIPcLm4EELi4E23TrivialOffsetCalculatorILi3EjESD_ILi1EjENS0_6memory12LoadWithCastILi3EEENSG_13StoreWithCastILi1EEEEEviT_T0_T2_T3_T4_T5_)
        .other          _ZN2at6native27unrolled_elementwise_kernelIZZZNS0_44_GLOBAL__N__40a83637_7_Lerp_cu_1520ed90_301318lerp_tensor_kernelERNS_18TensorIteratorBaseEENKUlvE0_clEvENKUlvE2_clEvEUlN3c108BFloat16ES8_S8_E_St5arrayIPcLm4EELi4E23TrivialOffsetCalculatorILi3EjESD_ILi1EjENS0_6memory12LoadWithCastILi3EEENSG_13StoreWithCastILi1EEEEEviT_T0_T2_T3_T4_T5_,@"STO_CUDA_ENTRY STV_DEFAULT"
_ZN2at6native27unrolled_elementwise_kernelIZZZNS0_44_GLOBAL__N__40a83637_7_Lerp_cu_1520ed90_301318lerp_tensor_kernelERNS_18TensorIteratorBaseEENKUlvE0_clEvENKUlvE2_clEvEUlN3c108BFloat16ES8_S8_E_St5arrayIPcLm4EELi4E23TrivialOffsetCalculatorILi3EjESD_ILi1EjENS0_6memory12LoadWithCastILi3EEENSG_13StoreWithCastILi1EEEEEviT_T0_T2_T3_T4_T5_:
.text._ZN2at6native27unrolled_elementwise_kernelIZZZNS0_44_GLOBAL__N__40a83637_7_Lerp_cu_1520ed90_301318lerp_tensor_kernelERNS_18TensorIteratorBaseEENKUlvE0_clEvENKUlvE2_clEvEUlN3c108BFloat16ES8_S8_E_St5arrayIPcLm4EELi4E23TrivialOffsetCalculatorILi3EjESD_ILi1EjENS0_6memory12LoadWithCastILi3EEENSG_13StoreWithCastILi1EEEEEviT_T0_T2_T3_T4_T5_:
        /* <DEDUP_REMOVED lines=10> */
[----:B------:R-:W-:-:S02]  /*00a0*/  PRMT R24, RZ, 0x7610, R24 ;  /* 0x00007610ff187816 */ /* 0x000fc40000000018 */
[----:B------:R-:W-:-:S05]  /*00b0*/  PRMT R22, RZ, 0x7610, R22 ;  /* 0x00007610ff167816 */ /* 0x000fca0000000016 */
[----:B------:R-:W4:Y:S01]  /*00c0*/  LDC.U8 R17, c[0x0][0x18e] ;  /* 0x00006380ff117b82 */ /* 0x000f220000000000 */
[----:B0-----:R-:W-:-:S05]  /*00d0*/  IMAD R23, R27, R0, c[0x0][0x160] ;  /* 0x000058001b177624 */ /* 0x001fca00078e0200 */
[----:B--2---:R-:W-:-:S13]  /*00e0*/  ISETP.GE.AND P0, PT, R28, R23, PT ;  /* 0x000000171c00720c */ /* 0x004fda0003f06270 */
[----:B------:R-:W-:Y:S05]  /*00f0*/  @P0 BRA `(.L_x_3824) ;  /* 0x000031a000000947 */ /* 0x000fea0003800000 */
[----:B-1-34-:R-:W-:Y:S01]  /*0100*/  PRMT R0, R29, 0x9910, RZ ;  /* 0x000099101d007816 */ /* 0x01afe200000000ff */
        /* <DEDUP_REMOVED lines=19> */
.L_x_3828:
[----:B------:R-:W2:Y:S02]  /*0240*/  LDG.E.U8 R2, [R2.64] ;  /* 0x0000002402027981 */ /* 0x000ea4000c1e1100 */
[----:B--2---:R-:W0:Y:S02]  /*0250*/  I2F.U16 R0, R2 ;  /* 0x0000000200007306 */ /* 0x004e240000101000 */
[----:B0-----:R-:W-:-:S04]  /*0260*/  F2FP.BF16.PACK_AB R0, RZ, R0 ;  /* 0x00000000ff00723e */ /* 0x001fc800000010ff */
[----:B------:R-:W-:Y:S01]  /*0270*/  PRMT R26, R0, 0x7610, R26 ;  /* 0x00007610001a7816 */ /* 0x000fe2000000001a */
[----:B------:R-:W-:Y:S05]  /*0280*/  BRA `(.L_x_3830) ;  /* 0x00000f0000007947 */ /* 0x000fea0003800000 */
.L_x_3827:
        /* <DEDUP_REMOVED lines=11> */
.L_x_3832:
[----:B------:R-:W2:Y:S02]  /*0340*/  LDG.E R2, [R2.64] ;  /* 0x0000002402027981 */ /* 0x000ea4000c1e1900 */
[----:B--2---:R-:W0:Y:S02]  /*0350*/  I2F R0, R2 ;  /* 0x0000000200007306 */ /* 0x004e240000201400 */
[----:B0-----:R-:W-:-:S04]  /*0360*/  F2FP.BF16.PACK_AB R0, RZ, R0 ;  /* 0x00000000ff00723e */ /* 0x001fc800000010ff */
[----:B------:R-:W-:Y:S01]  /*0370*/  PRMT R26, R0, 0x7610, R26 ;  /* 0x00007610001a7816 */ /* 0x000fe2000000001a */
[----:B------:R-:W-:Y:S05]  /*0380*/  BRA `(.L_x_3830) ;  /* 0x00000e0000007947 */ /* 0x000fea0003800000 */
.L_x_3831:
[----:B------:R-:W2:Y:S02]  /*0390*/  LDG.E.U16 R2, [R2.64] ;  /* 0x0000002402027981 */ /* 0x000ea4000c1e1500 */
[----:B--2---:R-:W0:Y:S02]  /*03a0*/  I2F.S16 R0, R2 ;  /* 0x0000000200007306 */ /* 0x004e240000101400 */
[----:B0-----:R-:W-:-:S04]  /*03b0*/  F2FP.BF16.PACK_AB R0, RZ, R0 ;  /* 0x00000000ff00723e */ /* 0x001fc800000010ff */
[----:B------:R-:W-:Y:S01]  /*03c0*/  PRMT R26, R0, 0x7610, R26 ;  /* 0x00007610001a7816 */ /* 0x000fe2000000001a */
[----:B------:R-:W-:Y:S05]  /*03d0*/  BRA `(.L_x_3830) ;  /* 0x00000db000007947 */ /* 0x000fea0003800000 */
.L_x_3826:
        /* <DEDUP_REMOVED lines=9> */
.L_x_3834:
[----:B------:R-:W2:Y:S02]  /*0470*/  LDG.E.U16 R0, [R2.64] ;  /* 0x0000002402007981 */ /* 0x000ea4000c1e1500 */
[----:B--2---:R-:W-:-:S05]  /*0480*/  HADD2.F32 R0, -RZ, R0.H0_H0 ;  /* 0x20000000ff007230 */ /* 0x004fca0000004100 */
[----:B------:R-:W-:-:S04]  /*0490*/  F2FP.BF16.PACK_AB R0, RZ, R0 ;  /* 0x00000000ff00723e */ /* 0x000fc800000010ff */
[----:B------:R-:W-:Y:S01]  /*04a0*/  PRMT R26, R0, 0x7610, R26 ;  /* 0x00007610001a7816 */ /* 0x000fe2000000001a */
[----:B------:R-:W-:Y:S05]  /*04b0*/  BRA `(.L_x_3830) ;  /* 0x00000cd000007947 */ /* 0x000fea0003800000 */
.L_x_3833:
        /* <DEDUP_REMOVED lines=9> */
.L_x_3836:
[----:B------:R-:W2:Y:S02]  /*0550*/  LDG.E.U16 R2, [R2.64] ;  /* 0x0000002402027981 */ /* 0x000ea4000c1e1500 */
[----:B--2---:R-:W-:-:S05]  /*0560*/  HADD2.F32 R0, -RZ, R2.H0_H0 ;  /* 0x20000002ff007230 */ /* 0x004fca0000004100 */
[----:B------:R-:W-:-:S04]  /*0570*/  F2FP.BF16.PACK_AB R0, RZ, R0 ;  /* 0x00000000ff00723e */ /* 0x000fc800000010ff */
[----:B------:R-:W-:Y:S01]  /*0580*/  PRMT R26, R0, 0x7610, R26 ;  /* 0x00007610001a7816 */ /* 0x000fe2000000001a */
[----:B------:R-:W-:Y:S05]  /*0590*/  BRA `(.L_x_3830) ;  /* 0x00000bf000007947 */ /* 0x000fea0003800000 */
.L_x_3835:
[----:B------:R-:W2:Y:S02]  /*05a0*/  LDG.E.64 R2, [R2.64] ;  /* 0x0000002402027981 */ /* 0x000ea4000c1e1b00 */
[----:B--2---:R-:W0:Y:S01]  /*05b0*/  F2F.F32.F64 R0, R2 ;  /* 0x0000000200007310 */ /* 0x004e220000301000 */
[----:B------:R-:W0:-:S14]  /*05c0*/  DSETP.GEU.AND P0, PT, |R2|, c[0x2][0x0], PT ;  /* 0x008000000200762a */ /* 0x000e1c0003f0e200 */
[----:B0-----:R-:W-:-:S05]  /*05d0*/  @!P0 FMUL R0, R0, 1.175494350822287508e-38 ;  /* 0x0080000000008820 */ /* 0x001fca0000400000 */
[----:B------:R-:W-:-:S04]  /*05e0*/  F2FP.BF16.PACK_AB R0, RZ, R0 ;  /* 0x00000000ff00723e */ /* 0x000fc800000010ff */
[----:B------:R-:W-:Y:S01]  /*05f0*/  PRMT R26, R0, 0x7610, R26 ;  /* 0x00007610001a7816 */ /* 0x000fe2000000001a */
[----:B------:R-:W-:Y:S05]  /*0600*/  BRA `(.L_x_3830) ;  /* 0x00000b8000007947 */ /* 0x000fea0003800000 */
.L_x_3825:
        /* <DEDUP_REMOVED lines=14> */
.L_x_3839:
[----:B------:R-:W2:Y:S02]  /*06f0*/  LDG.E.64 R2, [R2.64] ;  /* 0x0000002402027981 */ /* 0x000ea4000c1e1b00 */
[----:B--2---:R-:W0:Y:S01]  /*0700*/  F2F.F32.F64 R0, R2 ;  /* 0x0000000200007310 */ /* 0x004e220000301000 */
[----:B------:R-:W0:-:S14]  /*0710*/  DSETP.GEU.AND P0, PT, |R2|, c[0x2][0x0], PT ;  /* 0x008000000200762a */ /* 0x000e1c0003f0e200 */
[----:B0-----:R-:W-:-:S05]  /*0720*/  @!P0 FMUL R0, R0, 1.175494350822287508e-38 ;  /* 0x0080000000008820 */ /* 0x001fca0000400000 */
[----:B------:R-:W-:-:S04]  /*0730*/  F2FP.BF16.PACK_AB R0, RZ, R0 ;  /* 0x00000000ff00723e */ /* 0x000fc800000010ff */
[----:B------:R-:W-:Y:S01]  /*0740*/  PRMT R26, R0, 0x7610, R26 ;  /* 0x00007610001a7816 */ /* 0x000fe2000000001a */
[----:B------:R-:W-:Y:S05]  /*0750*/  BRA `(.L_x_3830) ;  /* 0x00000a3000007947 */ /* 0x000fea0003800000 */
.L_x_3838:
        /* <DEDUP_REMOVED lines=28> */
.L_x_3841:
        /* <DEDUP_REMOVED lines=15> */
.L_x_3840:
[----:B------:R0:W5:Y:S01]  /*0a10*/  LDG.E.U16 R26, [R2.64] ;  /* 0x00000024021a7981 */ /* 0x000162000c1e1500 */
[----:B------:R-:W-:Y:S05]  /*0a20*/  BRA `(.L_x_3830) ;  /* 0x0000076000007947 */ /* 0x000fea0003800000 */
.L_x_3837:
        /* <DEDUP_REMOVED lines=12> */
.L_x_3844:
        /* <DEDUP_REMOVED lines=21> */
.L_x_3848:
[----:B------:R-:W-:Y:S05]  /*0c40*/  BSYNC B1 ;  /* 0x0000000000017941 */ /* 0x000fea0003800000 */
.L_x_3847:
[----:B------:R-:W-:Y:S01]  /*0c50*/  LEA R3, R0, 0x3b800000, 0x17 ;  /* 0x3b80000000037811 */ /* 0x000fe200078eb8ff */
[----:B------:R-:W-:-:S05]  /*0c60*/  IMAD.SHL.U32 R0, R2, 0x100000, RZ ;  /* 0x0010000002007824 */ /* 0x000fca00078e00ff */
[----:B------:R-:W-:Y:S02]  /*0c70*/  LOP3.LUT R0, R3, R0, R4, 0xfe, !PT ;  /* 0x0000000003007212 */ /* 0x000fe400078efe04 */
.L_x_3846:
[----:B------:R-:W-:Y:S05]  /*0c80*/  BSYNC B0 ;  /* 0x0000000000007941 */ /* 0x000fea0003800000 */
.L_x_3845:
[----:B------:R-:W-:-:S04]  /*0c90*/  F2FP.BF16.PACK_AB R0, RZ, R0 ;  /* 0x00000000ff00723e */ /* 0x000fc800000010ff */
[----:B------:R-:W-:Y:S01]  /*0ca0*/  PRMT R26, R0, 0x7610, R26 ;  /* 0x00007610001a7816 */ /* 0x000fe2000000001a */
[----:B------:R-:W-:Y:S05]  /*0cb0*/  BRA `(.L_x_3830) ;  /* 0x000004d000007947 */ /* 0x000fea0003800000 */
.L_x_3843:
        /* <DEDUP_REMOVED lines=21> */
.L_x_3852:
[----:B------:R-:W-:Y:S05]  /*0e10*/  BSYNC B1 ;  /* 0x0000000000017941 */ /* 0x000fea0003800000 */
.L_x_3851:
[----:B------:R-:W-:Y:S01]  /*0e20*/  LEA R3, R0, 0x37800000, 0x17 ;  /* 0x3780000000037811 */ /* 0x000fe200078eb8ff */
[----:B------:R-:W-:-:S05]  /*0e30*/  IMAD.SHL.U32 R0, R2, 0x200000, RZ ;  /* 0x0020000002007824 */ /* 0x000fca00078e00ff */
[----:B------:R-:W-:Y:S02]  /*0e40*/  LOP3.LUT R0, R3, R0, R4, 0xfe, !PT ;  /* 0x0000000003007212 */ /* 0x000fe400078efe04 */
.L_x_3850:
[----:B------:R-:W-:Y:S05]  /*0e50*/  BSYNC B0 ;  /* 0x0000000000007941 */ /* 0x000fea0003800000 */
.L_x_3849:
[----:B------:R-:W-:-:S04]  /*0e60*/  F2FP.BF16.PACK_AB R0, RZ, R0 ;  /* 0x00000000ff00723e */ /* 0x000fc800000010ff */
[----:B------:R-:W-:Y:S01]  /*0e70*/  PRMT R26, R0, 0x7610, R26 ;  /* 0x00007610001a7816 */ /* 0x000fe2000000001a */
[----:B------:R-:W-:Y:S05]  /*0e80*/  BRA `(.L_x_3830) ;  /* 0x0000030000007947 */ /* 0x000fea0003800000 */
.L_x_3842:
        /* <DEDUP_REMOVED lines=14> */
.L_x_3856:
[----:B------:R-:W-:Y:S05]  /*0f70*/  BSYNC B0 ;  /* 0x0000000000007941 */ /* 0x000fea0003800000 */
.L_x_3855:
[----:B------:R-:W-:-:S04]  /*0f80*/  F2FP.BF16.PACK_AB R0, RZ, R0 ;  /* 0x00000000ff00723e */ /* 0x000fc800000010ff */
[----:B------:R-:W-:Y:S01]  /*0f90*/  PRMT R26, R0, 0x7610, R26 ;  /* 0x00007610001a7816 */ /* 0x000fe2000000001a */
[----:B------:R-:W-:Y:S05]  /*0fa0*/  BRA `(.L_x_3830) ;  /* 0x000001e000007947 */ /* 0x000fea0003800000 */
.L_x_3829:
        /* <DEDUP_REMOVED lines=21> */
.L_x_3854:
[----:B------:R-:W2:Y:S02]  /*1100*/  LDG.E.64 R2, [R2.64] ;  /* 0x0000002402027981 */ /* 0x000ea4000c1e1b00 */
[----:B--2---:R-:W0:Y:S02]  /*1110*/  I2F.U64 R0, R2 ;  /* 0x0000000200007312 */ /* 0x004e240000301000 */
[----:B0-----:R-:W-:-:S04]  /*1120*/  F2FP.BF16.PACK_AB R0, RZ, R0 ;  /* 0x00000000ff00723e */ /* 0x001fc800000010ff */
[----:B------:R-:W-:Y:S01]  /*1130*/  PRMT R26, R0, 0x7610, R26 ;  /* 0x00007610001a7816 */ /* 0x000fe2000000001a */
[----:B------:R-:W-:Y:S05]  /*1140*/  BRA `(.L_x_3830) ;  /* 0x0000004000007947 */ /* 0x000fea0003800000 */
.L_x_3853:
[----:B------:R-:W2:Y:S02]  /*1150*/  LDG.E R2, [R2.64] ;  /* 0x0000002402027981 */ /* 0x000ea4000c1e1900 */
[----:B--2---:R-:W0:Y:S02]  /*1160*/  I2F.U32 R0, R2 ;  /* 0x0000000200007306 */ /* 0x004e240000201000 */
[----:B0-----:R-:W-:-:S04]  /*1170*/  F2FP.BF16.PACK_AB R0, RZ, R0 ;  /* 0x00000000ff00723e */ /* 0x001fc800000010ff */
[----:B------:R-:W-:Y:S02]  /*1180*/  PRMT R26, R0, 0x7610, R26 ;  /* 0x00007610001a7816 */ /* 0x000fe4000000001a */
.L_x_3830:
        /* <DEDUP_REMOVED lines=19> */
.L_x_3860:
[----:B------:R-:W2:Y:S02]  /*12c0*/  LDG.E.U8 R2, [R2.64] ;  /* 0x0000002402027981 */ /* 0x000ea4000c1e1100 */
[----:B--2---:R-:W0:Y:S02]  /*12d0*/  I2F.U16 R0, R2 ;  /* 0x0000000200007306 */ /* 0x004e240000101000 */
[----:B0-----:R-:W-:-:S04]  /*12e0*/  F2FP.BF16.PACK_AB R0, RZ, R0 ;  /* 0x00000000ff00723e */ /* 0x001fc800000010ff */
[----:B------:R-:W-:Y:S01]  /*12f0*/  PRMT R24, R0, 0x7610, R24 ;  /* 0x0000761000187816 */ /* 0x000fe20000000018 */
[----:B------:R-:W-:Y:S05]  /*1300*/  BRA `(.L_x_3862) ;  /* 0x00000f0000007947 */ /* 0x000fea0003800000 */
.L_x_3859:
        /* <DEDUP_REMOVED lines=11> */
.L_x_3864:
[----:B------:R-:W2:Y:S02]  /*13c0*/  LDG.E R2, [R2.64] ;  /* 0x0000002402027981 */ /* 0x000ea4000c1e1900 */
[----:B--2---:R-:W0:Y:S02]  /*13d0*/  I2F R0, R2 ;  /* 0x0000000200007306 */ /* 0x004e240000201400 */
[----:B0-----:R-:W-:-:S04]  /*13e0*/  F2FP.BF16.PACK_AB R0, RZ, R0 ;  /* 0x00000000ff00723e */ /* 0x001fc800000010ff */
[----:B------:R-:W-:Y:S01]  /*13f0*/  PRMT R24, R0, 0x7610, R24 ;  /* 0x0000761000187816 */ /* 0x000fe20000000018 */
[----:B------:R-:W-:Y:S05]  /*1400*/  BRA `(.L_x_3862) ;  /* 0x00000e0000007947 */ /* 0x000fea0003800000 */
.L_x_3863:
[----:B------:R-:W2:Y:S02]  /*1410*/  LDG.E.U16 R2, [R2.64] ;  /* 0x0000002402027981 */ /* 0x000ea4000c1e1500 */
[----:B--2---:R-:W0:Y:S02]  /*1420*/  I2F.S16 R0, R2 ;  /* 0x0000000200007306 */ /* 0x004e240000101400 */
[----:B0-----:R-:W-:-:S04]  /*1430*/  F2FP.BF16.PACK_AB R0, RZ, R0 ;  /* 0x00000000ff00723e */ /* 0x001fc800000010ff */
[----:B------:R-:W-:Y:S01]  /*1440*/  PRMT R24, R0, 0x7610, R24 ;  /* 0x0000761000187816 */ /* 0x000fe20000000018 */
[----:B------:R-:W-:Y:S05]  /*1450*/  BRA `(.L_x_3862) ;  /* 0x00000db000007947 */ /* 0x000fea0003800000 */
.L_x_3858:
        /* <DEDUP_REMOVED lines=9> */
.L_x_3866:
[----:B------:R-:W2:Y:S02]  /*14f0*/  LDG.E.U16 R0, [R2.64] ;  /* 0x0000002402007981 */ /* 0x000ea4000c1e1500 */
[----:B--2---:R-:W-:-:S05]  /*1500*/  HADD2.F32 R0, -RZ, R0.H0_H0 ;  /* 0x20000000ff007230 */ /* 0x004fca0000004100 */
[----:B------:R-:W-:-:S04]  /*1510*/  F2FP.BF16.PACK_AB R0, RZ, R0 ;  /* 0x00000000ff00723e */ /* 0x000fc800000010ff */
[----:B------:R-:W-:Y:S01]  /*1520*/  PRMT R24, R0, 0x7610, R24 ;  /* 0x0000761000187816 */ /* 0x000fe20000000018 */
[----:B------:R-:W-:Y:S05]  /*1530*/  BRA `(.L_x_3862) ;  /* 0x00000cd000007947 */ /* 0x000fea0003800000 */
.L_x_3865:
        /* <DEDUP_REMOVED lines=9> */
.L_x_3868:
[----:B------:R-:W2:Y:S02]  /*15d0*/  LDG.E.U16 R2, [R2.64] ;  /* 0x0000002402027981 */ /* 0x000ea4000c1e1500 */
[----:B--2---:R-:W-:-:S05]  /*15e0*/  HADD2.F32 R0, -RZ, R2.H0_H0 ;  /* 0x20000002ff007230 */ /* 0x004fca0000004100 */
[----:B------:R-:W-:-:S04]  /*15f0*/  F2FP.BF16.PACK_AB R0, RZ, R0 ;  /* 0x00000000ff00723e */ /* 0x000fc800000010ff */
[----:B------:R-:W-:Y:S01]  /*1600*/  PRMT R24, R0, 0x7610, R24 ;  /* 0x0000761000187816 */ /* 0x000fe20000000018 */
[----:B------:R-:W-:Y:S05]  /*1610*/  BRA `(.L_x_3862) ;  /* 0x00000bf000007947 */ /* 0x000fea0003800000 */
.L_x_3867:
[----:B------:R-:W2:Y:S02]  /*1620*/  LDG.E.64 R2, [R2.64] ;  /* 0x0000002402027981 */ /* 0x000ea4000c1e1b00 */
[----:B--2---:R-:W0:Y:S01]  /*1630*/  F2F.F32.F64 R0, R2 ;  /* 0x0000000200007310 */ /* 0x004e220000301000 */
[----:B------:R-:W0:-:S14]  /*1640*/  DSETP.GEU.AND P0, PT, |R2|, c[0x2][0x0], PT ;  /* 0x008000000200762a */ /* 0x000e1c0003f0e200 */
[----:B0-----:R-:W-:-:S05]  /*1650*/  @!P0 FMUL R0, R0, 1.175494350822287508e-38 ;  /* 0x0080000000008820 */ /* 0x001fca0000400000 */
[----:B------:R-:W-:-:S04]  /*1660*/  F2FP.BF16.PACK_AB R0, RZ, R0 ;  /* 0x00000000ff00723e */ /* 0x000fc800000010ff */
[----:B------:R-:W-:Y:S01]  /*1670*/  PRMT R24, R0, 0x7610, R24 ;  /* 0x0000761000187816 */ /* 0x000fe20000000018 */
[----:B------:R-:W-:Y:S05]  /*1680*/  BRA `(.L_x_3862) ;  /* 0x00000b8000007947 */ /* 0x000fea0003800000 */
.L_x_3857:
        /* <DEDUP_REMOVED lines=14> */
.L_x_3871:
[----:B------:R-:W2:Y:S02]  /*1770*/  LDG.E.64 R2, [R2.64] ;  /* 0x0000002402027981 */ /* 0x000ea4000c1e1b00 */
[----:B--2---:R-:W0:Y:S01]  /*1780*/  F2F.F32.F64 R0, R2 ;  /* 0x0000000200007310 */ /* 0x004e220000301000 */
[----:B------:R-:W0:-:S14]  /*1790*/  DSETP.GEU.AND P0, PT, |R2|, c[0x2][0x0], PT ;  /* 0x008000000200762a */ /* 0x000e1c0003f0e200 */
[----:B0-----:R-:W-:-:S05]  /*17a0*/  @!P0 FMUL R0, R0, 1.175494350822287508e-38 ;  /* 0x0080000000008820 */ /* 0x001fca0000400000 */
[----:B------:R-:W-:-:S04]  /*17b0*/  F2FP.BF16.PACK_AB R0, RZ, R0 ;  /* 0x00000000ff00723e */ /* 0x000fc800000010ff */
[----:B------:R-:W-:Y:S01]  /*17c0*/  PRMT R24, R0, 0x7610, R24 ;  /* 0x0000761000187816 */ /* 0x000fe20000000018 */
[----:B------:R-:W-:Y:S05]  /*17d0*/  BRA `(.L_x_3862) ;  /* 0x00000a3000007947 */ /* 0x000fea0003800000 */
.L_x_3870:
        /* <DEDUP_REMOVED lines=28> */
.L_x_3873:
        /* <DEDUP_REMOVED lines=15> */
.L_x_3872:
[----:B------:R0:W5:Y:S01]  /*1a90*/  LDG.E.U16 R24, [R2.64] ;  /* 0x0000002402187981 */ /* 0x000162000c1e1500 */
[----:B------:R-:W-:Y:S05]  /*1aa0*/  BRA `(.L_x_3862) ;  /* 0x0000076000007947 */ /* 0x000fea0003800000 */
.L_x_3869:
        /* <DEDUP_REMOVED lines=12> */
.L_x_3876:
        /* <DEDUP_REMOVED lines=21> */
.L_x_3880:
[----:B------:R-:W-:Y:S05]  /*1cc0*/  BSYNC B1 ;  /* 0x0000000000017941 */ /* 0x000fea0003800000 */
.L_x_3879:
[----:B------:R-:W-:Y:S01]  /*1cd0*/  LEA R3, R0, 0x3b800000, 0x17 ;  /* 0x3b80000000037811 */ /* 0x000fe200078eb8ff */
[----:B------:R-:W-:-:S05]  /*1ce0*/  IMAD.SHL.U32 R0, R2, 0x100000, RZ ;  /* 0x0010000002007824 */ /* 0x000fca00078e00ff */
[----:B------:R-:W-:Y:S02]  /*1cf0*/  LOP3.LUT R0, R3, R0, R4, 0xfe, !PT ;  /* 0x0000000003007212 */ /* 0x000fe400078efe04 */
.L_x_3878:
[----:B------:R-:W-:Y:S05]  /*1d00*/  BSYNC B0 ;  /* 0x0000000000007941 */ /* 0x000fea0003800000 */
.L_x_3877:
[----:B------:R-:W-:-:S04]  /*1d10*/  F2FP.BF16.PACK_AB R0, RZ, R0 ;  /* 0x00000000ff00723e */ /* 0x000fc800000010ff */
[----:B------:R-:W-:Y:S01]  /*1d20*/  PRMT R24, R0, 0x7610, R24 ;  /* 0x0000761000187816 */ /* 0x000fe20000000018 */
[----:B------:R-:W-:Y:S05]  /*1d30*/  BRA `(.L_x_3862) ;  /* 0x000004d000007947 */ /* 0x000fea0003800000 */
.L_x_3875:
        /* <DEDUP_REMOVED lines=21> */
.L_x_3884:
[----:B------:R-:W-:Y:S05]  /*1e90*/  BSYNC B1 ;  /* 0x0000000000017941 */ /* 0x000fea0003800000 */
.L_x_3883:
[----:B------:R-:W-:Y:S01]  /*1ea0*/  LEA R3, R0, 0x37800000, 0x17 ;  /* 0x3780000000037811 */ /* 0x000fe200078eb8ff */
[----:B------:R-:W-:-:S05]  /*1eb0*/  IMAD.SHL.U32 R0, R2, 0x200000, RZ ;  /* 0x0020000002007824 */ /* 0x000fca00078e00ff */
[----:B------:R-:W-:Y:S02]  /*1ec0*/  LOP3.LUT R0, R3, R0, R4, 0xfe, !PT ;  /* 0x0000000003007212 */ /* 0x000fe400078efe04 */
.L_x_3882:
[----:B------:R-:W-:Y:S05]  /*1ed0*/  BSYNC B0 ;  /* 0x0000000000007941 */ /* 0x000fea0003800000 */
.L_x_3881:
[----:B------:R-:W-:-:S04]  /*1ee0*/  F2FP.BF16.PACK_AB R0, RZ, R0 ;  /* 0x00000000ff00723e */ /* 0x000fc800000010ff */
[----:B------:R-:W-:Y:S01]  /*1ef0*/  PRMT R24, R0, 0x7610, R24 ;  /* 0x0000761000187816 */ /* 0x000fe20000000018 */
[----:B------:R-:W-:Y:S05]  /*1f00*/  BRA `(.L_x_3862) ;  /* 0x0000030000007947 */ /* 0x000fea0003800000 */
.L_x_3874:
        /* <DEDUP_REMOVED lines=14> */
.L_x_3888:
[----:B------:R-:W-:Y:S05]  /*1ff0*/  BSYNC B0 ;  /* 0x0000000000007941 */ /* 0x000fea0003800000 */
.L_x_3887:
[----:B------:R-:W-:-:S04]  /*2000*/  F2FP.BF16.PACK_AB R0, RZ, R0 ;  /* 0x00000000ff00723e */ /* 0x000fc800000010ff */
[----:B------:R-:W-:Y:S01]  /*2010*/  PRMT R24, R0, 0x7610, R24 ;  /* 0x0000761000187816 */ /* 0x000fe20000000018 */
[----:B------:R-:W-:Y:S05]  /*2020*/  BRA `(.L_x_3862) ;  /* 0x000001e000007947 */ /* 0x000fea0003800000 */
.L_x_3861:
        /* <DEDUP_REMOVED lines=21> */
.L_x_3886:
[----:B------:R-:W2:Y:S02]  /*2180*/  LDG.E.64 R2, [R2.64] ;  /* 0x0000002402027981 */ /* 0x000ea4000c1e1b00 */
[----:B--2---:R-:W0:Y:S02]  /*2190*/  I2F.U64 R0, R2 ;  /* 0x0000000200007312 */ /* 0x004e240000301000 */
[----:B0-----:R-:W-:-:S04]  /*21a0*/  F2FP.BF16.PACK_AB R0, RZ, R0 ;  /* 0x00000000ff00723e */ /* 0x001fc800000010ff */
[----:B------:R-:W-:Y:S01]  /*21b0*/  PRMT R24, R0, 0x7610, R24 ;  /* 0x0000761000187816 */ /* 0x000fe20000000018 */
[----:B------:R-:W-:Y:S05]  /*21c0*/  BRA `(.L_x_3862) ;  /* 0x0000004000007947 */ /* 0x000fea0003800000 */
.L_x_3885:
[----:B------:R-:W2:Y:S02]  /*21d0*/  LDG.E R2, [R2.64] ;  /* 0x0000002402027981 */ /* 0x000ea4000c1e1900 */
[----:B--2---:R-:W0:Y:S02]  /*21e0*/  I2F.U32 R0, R2 ;  /* 0x0000000200007306 */ /* 0x004e240000201000 */
[----:B0-----:R-:W-:-:S04]  /*21f0*/  F2FP.BF16.PACK_AB R0, RZ, R0 ;  /* 0x00000000ff00723e */ /* 0x001fc800000010ff */
[----:B------:R-:W-:Y:S02]  /*2200*/  PRMT R24, R0, 0x7610, R24 ;  /* 0x0000761000187816 */ /* 0x000fe40000000018 */
.L_x_3862:
        /* <DEDUP_REMOVED lines=19> */
.L_x_3892:
[----:B------:R-:W2:Y:S02]  /*2340*/  LDG.E.U8 R2, [R2.64] ;  /* 0x0000002402027981 */ /* 0x000ea4000c1e1100 */
[----:B--2---:R-:W0:Y:S02]  /*2350*/  I2F.U16 R0, R2 ;  /* 0x0000000200007306 */ /* 0x004e240000101000 */
[----:B0-----:R-:W-:-:S04]  /*2360*/  F2FP.BF16.PACK_AB R0, RZ, R0 ;  /* 0x00000000ff00723e */ /* 0x001fc800000010ff */
[----:B------:R-:W-:Y:S01]  /*2370*/  PRMT R22, R0, 0x7610, R22 ;  /* 0x0000761000167816 */ /* 0x000fe20000000016 */
[----:B------:R-:W-:Y:S05]  /*2380*/  BRA `(.L_x_3894) ;  /* 0x00000f0000007947 */ /* 0x000fea0003800000 */
.L_x_3891:
        /* <DEDUP_REMOVED lines=11> */
.L_x_3896:
[----:B------:R-:W2:Y:S02]  /*2440*/  LDG.E R2, [R2.64] ;  /* 0x0000002402027981 */ /* 0x000ea4000c1e1900 */
[----:B--2---:R-:W0:Y:S02]  /*2450*/  I2F R0, R2 ;  /* 0x0000000200007306 */ /* 0x004e240000201400 */
[----:B0-----:R-:W-:-:S04]  /*2460*/  F2FP.BF16.PACK_AB R0, RZ, R0 ;  /* 0x00000000ff00723e */ /* 0x001fc800000010ff */
[----:B------:R-:W-:Y:S01]  /*2470*/  PRMT R22, R0, 0x7610, R22 ;  /* 0x0000761000167816 */ /* 0x000fe20000000016 */
[----:B------:R-:W-:Y:S05]  /*2480*/  BRA `(.L_x_3894) ;  /* 0x00000e0000007947 */ /* 0x000fea0003800000 */
.L_x_3895:
[----:B------:R-:W2:Y:S02]  /*2490*/  LDG.E.U16 R2, [R2.64] ;  /* 0x0000002402027981 */ /* 0x000ea4000c1e1500 */
[----:B--2---:R-:W0:Y:S02]  /*24a0*/  I2F.S16 R0, R2 ;  /* 0x0000000200007306 */ /* 0x004e240000101400 */
[----:B0-----:R-:W-:-:S04]  /*24b0*/  F2FP.BF16.PACK_AB R0, RZ, R0 ;  /* 0x00000000ff00723e */ /* 0x001fc800000010ff */
[----:B------:R-:W-:Y:S01]  /*24c0*/  PRMT R22, R0, 0x7610, R22 ;  /* 0x0000761000167816 */ /* 0x000fe20000000016 */
[----:B------:R-:W-:Y:S05]  /*24d0*/  BRA `(.L_x_3894) ;  /* 0x00000db000007947 */ /* 0x000fea0003800000 */
.L_x_3890:
        /* <DEDUP_REMOVED lines=9> */
.L_x_3898:
[----:B------:R-:W2:Y:S02]  /*2570*/  LDG.E.U16 R0, [R2.64] ;  /* 0x0000002402007981 */ /* 0x000ea4000c1e1500 */
[----:B--2---:R-:W-:-:S05]  /*2580*/  HADD2.F32 R0, -RZ, R0.H0_H0 ;  /* 0x20000000ff007230 */ /* 0x004fca0000004100 */
[----:B------:R-:W-:-:S04]  /*2590*/  F2FP.BF16.PACK_AB R0, RZ, R0 ;  /* 0x00000000ff00723e */ /* 0x000fc800000010ff */
[----:B------:R-:W-:Y:S01]  /*25a0*/  PRMT R22, R0, 0x7610, R22 ;  /* 0x0000761000167816 */ /* 0x000fe20000000016 */
[----:B------:R-:W-:Y:S05]  /*25b0*/  BRA `(.L_x_3894) ;  /* 0x00000cd000007947 */ /* 0x000fea0003800000 */
.L_x_3897:
        /* <DEDUP_REMOVED lines=9> */
.L_x_3900:
[----:B------:R-:W2:Y:S02]  /*2650*/  LDG.E.U16 R2, [R2.64] ;  /* 0x0000002402027981 */ /* 0x000ea4000c1e1500 */
[----:B--2---:R-:W-:-:S05]  /*2660*/  HADD2.F32 R0, -RZ, R2.H0_H0 ;  /* 0x20000002ff007230 */ /* 0x004fca0000004100 */
[----:B------:R-:W-:-:S04]  /*2670*/  F2FP.BF16.PACK_AB R0, RZ, R0 ;  /* 0x00000000ff00723e */ /* 0x000fc800000010ff */
[----:B------:R-:W-:Y:S01]  /*2680*/  PRMT R22, R0, 0x7610, R22 ;  /* 0x0000761000167816 */ /* 0x000fe20000000016 */
[----:B------:R-:W-:Y:S05]  /*2690*/  BRA `(.L_x_3894) ;  /* 0x00000bf000007947 */ /* 0x000fea0003800000 */
.L_x_3899:
[----:B------:R-:W2:Y:S02]  /*26a0*/  LDG.E.64 R2, [R2.64] ;  /* 0x0000002402027981 */ /* 0x000ea4000c1e1b00 */
[----:B--2---:R-:W0:Y:S01]  /*26b0*/  F2F.F32.F64 R0, R2 ;  /* 0x0000000200007310 */ /* 0x004e220000301000 */
[----:B------:R-:W0:-:S14]  /*26c0*/  DSETP.GEU.AND P0, PT, |R2|, c[0x2][0x0], PT ;  /* 0x008000000200762a */ /* 0x000e1c0003f0e200 */
[----:B0-----:R-:W-:-:S05]  /*26d0*/  @!P0 FMUL R0, R0, 1.175494350822287508e-38 ;  /* 0x0080000000008820 */ /* 0x001fca0000400000 */
[----:B------:R-:W-:-:S04]  /*26e0*/  F2FP.BF16.PACK_AB R0, RZ, R0 ;  /* 0x00000000ff00723e */ /* 0x000fc800000010ff */
[----:B------:R-:W-:Y:S01]  /*26f0*/  PRMT R22, R0, 0x7610, R22 ;  /* 0x0000761000167816 */ /* 0x000fe20000000016 */
[----:B------:R-:W-:Y:S05]  /*2700*/  BRA `(.L_x_3894) ;  /* 0x00000b8000007947 */ /* 0x000fea0003800000 */
.L_x_3889:
        /* <DEDUP_REMOVED lines=14> */
.L_x_3903:
[----:B------:R-:W2:Y:S02]  /*27f0*/  LDG.E.64 R2, [R2.64] ;  /* 0x0000002402027981 */ /* 0x000ea4000c1e1b00 */
[----:B--2---:R-:W0:Y:S01]  /*2800*/  F2F.F32.F64 R0, R2 ;  /* 0x0000000200007310 */ /* 0x004e220000301000 */
[----:B------:R-:W0:-:S14]  /*2810*/  DSETP.GEU.AND P0, PT, |R2|, c[0x2][0x0], PT ;  /* 0x008000000200762a */ /* 0x000e1c0003f0e200 */
[----:B0-----:R-:W-:-:S05]  /*2820*/  @!P0 FMUL R0, R0, 1.175494350822287508e-38 ;  /* 0x0080000000008820 */ /* 0x001fca0000400000 */
[----:B------:R-:W-:-:S04]  /*2830*/  F2FP.BF16.PACK_AB R0, RZ, R0 ;  /* 0x00000000ff00723e */ /* 0x000fc800000010ff */
[----:B------:R-:W-:Y:S01]  /*2840*/  PRMT R22, R0, 0x7610, R22 ;  /* 0x0000761000167816 */ /* 0x000fe20000000016 */
[----:B------:R-:W-:Y:S05]  /*2850*/  BRA `(.L_x_3894) ;  /* 0x00000a3000007947 */ /* 0x000fea0003800000 */
.L_x_3902:
        /* <DEDUP_REMOVED lines=28> */
.L_x_3905:
        /* <DEDUP_REMOVED lines=15> */
.L_x_3904:
[----:B------:R0:W5:Y:S01]  /*2b10*/  LDG.E.U16 R22, [R2.64] ;  /* 0x0000002402167981 */ /* 0x000162000c1e1500 */
[----:B------:R-:W-:Y:S05]  /*2b20*/  BRA `(.L_x_3894) ;  /* 0x0000076000007947 */ /* 0x000fea0003800000 */
.L_x_3901:
        /* <DEDUP_REMOVED lines=12> */
.L_x_3908:
        /* <DEDUP_REMOVED lines=21> */
.L_x_3912:
[----:B------:R-:W-:Y:S05]  /*2d40*/  BSYNC B1 ;  /* 0x0000000000017941 */ /* 0x000fea0003800000 */
.L_x_3911:
[----:B------:R-:W-:Y:S01]  /*2d50*/  LEA R3, R0, 0x3b800000, 0x17 ;  /* 0x3b80000000037811 */ /* 0x000fe200078eb8ff */
[----:B------:R-:W-:-:S05]  /*2d60*/  IMAD.SHL.U32 R0, R2, 0x100000, RZ ;  /* 0x0010000002007824 */ /* 0x000fca00078e00ff */
[----:B------:R-:W-:Y:S02]  /*2d70*/  LOP3.LUT R0, R3, R0, R4, 0xfe, !PT ;  /* 0x0000000003007212 */ /* 0x000fe400078efe04 */
.L_x_3910:
[----:B------:R-:W-:Y:S05]  /*2d80*/  BSYNC B0 ;  /* 0x0000000000007941 */ /* 0x000fea0003800000 */
.L_x_3909:
[----:B------:R-:W-:-:S04]  /*2d90*/  F2FP.BF16.PACK_AB R0, RZ, R0 ;  /* 0x00000000ff00723e */ /* 0x000fc800000010ff */
[----:B------:R-:W-:Y:S01]  /*2da0*/  PRMT R22, R0, 0x7610, R22 ;  /* 0x0000761000167816 */ /* 0x000fe20000000016 */
[----:B------:R-:W-:Y:S05]  /*2db0*/  BRA `(.L_x_3894) ;  /* 0x000004d000007947 */ /* 0x000fea0003800000 */
.L_x_3907:
        /* <DEDUP_REMOVED lines=21> */
.L_x_3916:
[----:B------:R-:W-:Y:S05]  /*2f10*/  BSYNC B1 ;  /* 0x0000000000017941 */ /* 0x000fea0003800000 */
.L_x_3915:
[----:B------:R-:W-:Y:S01]  /*2f20*/  LEA R3, R0, 0x37800000, 0x17 ;  /* 0x3780000000037811 */ /* 0x000fe200078eb8ff */
[----:B------:R-:W-:-:S05]  /*2f30*/  IMAD.SHL.U32 R0, R2, 0x200000, RZ ;  /* 0x0020000002007824 */ /* 0x000fca00078e00ff */
[----:B------:R-:W-:Y:S02]  /*2f40*/  LOP3.LUT R0, R3, R0, R4, 0xfe, !PT ;  /* 0x0000000003007212 */ /* 0x000fe400078efe04 */
.L_x_3914:
[----:B------:R-:W-:Y:S05]  /*2f50*/  BSYNC B0 ;  /* 0x0000000000007941 */ /* 0x000fea0003800000 */
.L_x_3913:
[----:B------:R-:W-:-:S04]  /*2f60*/  F2FP.BF16.PACK_AB R0, RZ, R0 ;  /* 0x00000000ff00723e */ /* 0x000fc800000010ff */
[----:B------:R-:W-:Y:S01]  /*2f70*/  PRMT R22, R0, 0x7610, R22 ;  /* 0x0000761000167816 */ /* 0x000fe20000000016 */
[----:B------:R-:W-:Y:S05]  /*2f80*/  BRA `(.L_x_3894) ;  /* 0x0000030000007947 */ /* 0x000fea0003800000 */
.L_x_3906:
        /* <DEDUP_REMOVED lines=14> */
.L_x_3920:
[----:B------:R-:W-:Y:S05]  /*3070*/  BSYNC B0 ;  /* 0x0000000000007941 */ /* 0x000fea0003800000 */
.L_x_3919:
[----:B------:R-:W-:-:S04]  /*3080*/  F2FP.BF16.PACK_AB R0, RZ, R0 ;  /* 0x00000000ff00723e */ /* 0x000fc800000010ff */
[----:B------:R-:W-:Y:S01]  /*3090*/  PRMT R22, R0, 0x7610, R22 ;  /* 0x0000761000167816 */ /* 0x000fe20000000016 */
[----:B------:R-:W-:Y:S05]  /*30a0*/  BRA `(.L_x_3894) ;  /* 0x000001e000007947 */ /* 0x000fea0003800000 */
.L_x_3893:
        /* <DEDUP_REMOVED lines=21> */
.L_x_3918:
[----:B------:R-:W2:Y:S02]  /*3200*/  LDG.E.64 R2, [R2.64] ;  /* 0x0000002402027981 */ /* 0x000ea4000c1e1b00 */
[----:B--2---:R-:W0:Y:S02]  /*3210*/  I2F.U64 R0, R2 ;  /* 0x0000000200007312 */ /* 0x004e240000301000 */
[----:B0-----:R-:W-:-:S04]  /*3220*/  F2FP.BF16.PACK_AB R0, RZ, R0 ;  /* 0x00000000ff00723e */ /* 0x001fc800000010ff */
[----:B------:R-:W-:Y:S01]  /*3230*/  PRMT R22, R0, 0x7610, R22 ;  /* 0x0000761000167816 */ /* 0x000fe20000000016 */
[----:B------:R-:W-:Y:S05]  /*3240*/  BRA `(.L_x_3894) ;  /* 0x0000004000007947 */ /* 0x000fea0003800000 */
.L_x_3917:
[----:B------:R-:W2:Y:S02]  /*3250*/  LDG.E R2, [R2.64] ;  /* 0x0000002402027981 */ /* 0x000ea4000c1e1900 */
[----:B--2---:R-:W0:Y:S02]  /*3260*/  I2F.U32 R0, R2 ;  /* 0x0000000200007306 */ /* 0x004e240000201000 */
[----:B0-----:R-:W-:-:S04]  /*3270*/  F2FP.BF16.PACK_AB R0, RZ, R0 ;  /* 0x00000000ff00723e */ /* 0x001fc800000010ff */
[----:B------:R-:W-:Y:S02]  /*3280*/  PRMT R22, R0, 0x7610, R22 ;  /* 0x0000761000167816 */ /* 0x000fe40000000016 */
.L_x_3894:
[----:B------:R-:W-:-:S05]  /*3290*/  IADD3 R28, R28, 0x80, RZ ;  /* 0x000000801c1c7810 */ /* 0x000fca0007ffe0ff */
.L_x_3824:
[----:B-1-34-:R-:W-:Y:S05]  /*32a0*/  BSYNC B6 ;  /* 0x0000000000067941 */ /* 0x01afea0003800000 */
.L_x_3823:
[----:B------:R-:W-:Y:S01]  /*32b0*/  ISETP.GE.AND P0, PT, R28, R23, PT ;  /* 0x000000171c00720c */ /* 0x000fe20003f06270 */
[----:B------:R-:W-:Y:S01]  /*32c0*/  BSSY B6, `(.L_x_3921) ;  /* 0x000031d000067945 */ /* 0x000fe20003800000 */
[----:B------:R-:W-:Y:S02]  /*32d0*/  PRMT R18, RZ, 0x7610, R18 ;  /* 0x00007610ff127816 */ /* 0x000fe40000000012 */
[----:B0-----:R-:W-:-:S09]  /*32e0*/  PRMT R2, RZ, 0x7610, R2 ;  /* 0x00007610ff027816 */ /* 0x001fd20000000002 */
        /* <DEDUP_REMOVED lines=21> */
.L_x_3926:
[----:B------:R-:W2:Y:S02]  /*3440*/  LDG.E.U8 R2, [R2.64] ;  /* 0x0000002402027981 */ /* 0x000ea4000c1e1100 */
[----:B--2---:R-:W0:Y:S02]  /*3450*/  I2F.U16 R0, R2 ;  /* 0x0000000200007306 */ /* 0x004e240000101000 */
[----:B0-----:R-:W-:-:S04]  /*3460*/  F2FP.BF16.PACK_AB R0, RZ, R0 ;  /* 0x00000000ff00723e */ /* 0x001fc800000010ff */
[----:B------:R-:W-:Y:S01]  /*3470*/  PRMT R25, R0, 0x7610, R25 ;  /* 0x0000761000197816 */ /* 0x000fe20000000019 */
[----:B------:R-:W-:Y:S05]  /*3480*/  BRA `(.L_x_3928) ;  /* 0x00000f0000007947 */ /* 0x000fea0003800000 */
.L_x_3925:
        /* <DEDUP_REMOVED lines=11> */
.L_x_3930:
[----:B------:R-:W2:Y:S02]  /*3540*/  LDG.E R2, [R2.64] ;  /* 0x0000002402027981 */ /* 0x000ea4000c1e1900 */
[----:B--2---:R-:W0:Y:S02]  /*3550*/  I2F R0, R2 ;  /* 0x0000000200007306 */ /* 0x004e240000201400 */
[----:B0-----:R-:W-:-:S04]  /*3560*/  F2FP.BF16.PACK_AB R0, RZ, R0 ;  /* 0x00000000ff00723e */ /* 0x001fc800000010ff */
[----:B------:R-:W-:Y:S01]  /*3570*/  PRMT R25, R0, 0x7610, R25 ;  /* 0x0000761000197816 */ /* 0x000fe20000000019 */
[----:B------:R-:W-:Y:S05]  /*3580*/  BRA `(.L_x_3928) ;  /* 0x00000e0000007947 */ /* 0x000fea0003800000 */
.L_x_3929:
[----:B------:R-:W2:Y:S02]  /*3590*/  LDG.E.U16 R2, [R2.64] ;  /* 0x0000002402027981 */ /* 0x000ea4000c1e1500 */
[----:B--2---:R-:W0:Y:S02]  /*35a0*/  I2F.S16 R0, R2 ;  /* 0x0000000200007306 */ /* 0x004e240000101400 */
[----:B0-----:R-:W-:-:S04]  /*35b0*/  F2FP.BF16.PACK_AB R0, RZ, R0 ;  /* 0x00000000ff00723e */ /* 0x001fc800000010ff */
[----:B------:R-:W-:Y:S01]  /*35c0*/  PRMT R25, R0, 0x7610, R25 ;  /* 0x0000761000197816 */ /* 0x000fe20000000019 */
[----:B------:R-:W-:Y:S05]  /*35d0*/  BRA `(.L_x_3928) ;  /* 0x00000db000007947 */ /* 0x000fea0003800000 */
.L_x_3924:
        /* <DEDUP_REMOVED lines=9> */
.L_x_3932:
[----:B------:R-:W2:Y:S02]  /*3670*/  LDG.E.U16 R0, [R2.64] ;  /* 0x0000002402007981 */ /* 0x000ea4000c1e1500 */
[----:B--2---:R-:W-:-:S05]  /*3680*/  HADD2.F32 R0, -RZ, R0.H0_H0 ;  /* 0x20000000ff007230 */ /* 0x004fca0000004100 */
[----:B------:R-:W-:-:S04]  /*3690*/  F2FP.BF16.PACK_AB R0, RZ, R0 ;  /* 0x00000000ff00723e */ /* 0x000fc800000010ff */
[----:B------:R-:W-:Y:S01]  /*36a0*/  PRMT R25, R0, 0x7610, R25 ;  /* 0x0000761000197816 */ /* 0x000fe20000000019 */
[----:B------:R-:W-:Y:S05]  /*36b0*/  BRA `(.L_x_3928) ;  /* 0x00000cd000007947 */ /* 0x000fea0003800000 */
.L_x_3931:
        /* <DEDUP_REMOVED lines=9> */
.L_x_3934:
[----:B------:R-:W2:Y:S02]  /*3750*/  LDG.E.U16 R2, [R2.64] ;  /* 0x0000002402027981 */ /* 0x000ea4000c1e1500 */
[----:B--2---:R-:W-:-:S05]  /*3760*/  HADD2.F32 R0, -RZ, R2.H0_H0 ;  /* 0x20000002ff007230 */ /* 0x004fca0000004100 */
[----:B------:R-:W-:-:S04]  /*3770*/  F2FP.BF16.PACK_AB R0, RZ, R0 ;  /* 0x00000000ff00723e */ /* 0x000fc800000010ff */
[----:B------:R-:W-:Y:S01]  /*3780*/  PRMT R25, R0, 0x7610, R25 ;  /* 0x0000761000197816 */ /* 0x000fe20000000019 */
[----:B------:R-:W-:Y:S05]  /*3790*/  BRA `(.L_x_3928) ;  /* 0x00000bf000007947 */ /* 0x000fea0003800000 */
.L_x_3933:
[----:B------:R-:W2:Y:S02]  /*37a0*/  LDG.E.64 R2, [R2.64] ;  /* 0x0000002402027981 */ /* 0x000ea4000c1e1b00 */
[----:B--2---:R-:W0:Y:S01]  /*37b0*/  F2F.F32.F64 R0, R2 ;  /* 0x0000000200007310 */ /* 0x004e220000301000 */
[----:B------:R-:W0:-:S14]  /*37c0*/  DSETP.GEU.AND P0, PT, |R2|, c[0x2][0x0], PT ;  /* 0x008000000200762a */ /* 0x000e1c0003f0e200 */
[----:B0-----:R-:W-:-:S05]  /*37d0*/  @!P0 FMUL R0, R0, 1.175494350822287508e-38 ;  /* 0x0080000000008820 */ /* 0x001fca0000400000 */
[----:B------:R-:W-:-:S04]  /*37e0*/  F2FP.BF16.PACK_AB R0, RZ, R0 ;  /* 0x00000000ff00723e */ /* 0x000fc800000010ff */
[----:B------:R-:W-:Y:S01]  /*37f0*/  PRMT R25, R0, 0x7610, R25 ;  /* 0x0000761000197816 */ /* 0x000fe20000000019 */
[----:B------:R-:W-:Y:S05]  /*3800*/  BRA `(.L_x_3928) ;  /* 0x00000b8000007947 */ /* 0x000fea0003800000 */
.L_x_3923:
        /* <DEDUP_REMOVED lines=14> */
.L_x_3937:
[----:B------:R-:W2:Y:S02]  /*38f0*/  LDG.E.64 R2, [R2.64] ;  /* 0x0000002402027981 */ /* 0x000ea4000c1e1b00 */
[----:B--2---:R-:W0:Y:S01]  /*3900*/  F2F.F32.F64 R0, R2 ;  /* 0x0000000200007310 */ /* 0x004e220000301000 */
[----:B------:R-:W0:-:S14]  /*3910*/  DSETP.GEU.AND P0, PT, |R2|, c[0x2][0x0], PT ;  /* 0x008000000200762a */ /* 0x000e1c0003f0e200 */
[----:B0-----:R-:W-:-:S05]  /*3920*/  @!P0 FMUL R0, R0, 1.175494350822287508e-38 ;  /* 0x0080000000008820 */ /* 0x001fca0000400000 */
[----:B------:R-:W-:-:S04]  /*3930*/  F2FP.BF16.PACK_AB R0, RZ, R0 ;  /* 0x00000000ff00723e */ /* 0x000fc800000010ff */
[----:B------:R-:W-:Y:S01]  /*3940*/  PRMT R25, R0, 0x7610, R25 ;  /* 0x0000761000197816 */ /* 0x000fe20000000019 */
[----:B------:R-:W-:Y:S05]  /*3950*/  BRA `(.L_x_3928) ;  /* 0x00000a3000007947 */ /* 0x000fea0003800000 */
.L_x_3936:
        /* <DEDUP_REMOVED lines=28> */
.L_x_3939:
        /* <DEDUP_REMOVED lines=15> */
.L_x_3938:
[----:B------:R0:W5:Y:S01]  /*3c10*/  LDG.E.U16 R25, [R2.64] ;  /* 0x0000002402197981 */ /* 0x000162000c1e1500 */
[----:B------:R-:W-:Y:S05]  /*3c20*/  BRA `(.L_x_3928) ;  /* 0x0000076000007947 */ /* 0x000fea0003800000 */
.L_x_3935:
        /* <DEDUP_REMOVED lines=12> */
.L_x_3942:
        /* <DEDUP_REMOVED lines=21> */
.L_x_3946:
[----:B------:R-:W-:Y:S05]  /*3e40*/  BSYNC B1 ;  /* 0x0000000000017941 */ /* 0x000fea0003800000 */
.L_x_3945:
[----:B------:R-:W-:Y:S01]  /*3e50*/  LEA R3, R0, 0x3b800000, 0x17 ;  /* 0x3b80000000037811 */ /* 0x000fe200078eb8ff */
[----:B------:R-:W-:-:S05]  /*3e60*/  IMAD.SHL.U32 R0, R2, 0x100000, RZ ;  /* 0x0010000002007824 */ /* 0x000fca00078e00ff */
[----:B------:R-:W-:Y:S02]  /*3e70*/  LOP3.LUT R0, R3, R0, R4, 0xfe, !PT ;  /* 0x0000000003007212 */ /* 0x000fe400078efe04 */
.L_x_3944:
[----:B------:R-:W-:Y:S05]  /*3e80*/  BSYNC B0 ;  /* 0x0000000000007941 */ /* 0x000fea0003800000 */
.L_x_3943:
[----:B------:R-:W-:-:S04]  /*3e90*/  F2FP.BF16.PACK_AB R0, RZ, R0 ;  /* 0x00000000ff00723e */ /* 0x000fc800000010ff */
[----:B------:R-:W-:Y:S01]  /*3ea0*/  PRMT R25, R0, 0x7610, R25 ;  /* 0x0000761000197816 */ /* 0x000fe20000000019 */
[----:B------:R-:W-:Y:S05]  /*3eb0*/  BRA `(.L_x_3928) ;  /* 0x000004d000007947 */ /* 0x000fea0003800000 */
.L_x_3941:
        /* <DEDUP_REMOVED lines=21> */
.L_x_3950:
[----:B------:R-:W-:Y:S05]  /*4010*/  BSYNC B1 ;  /* 0x0000000000017941 */ /* 0x000fea0003800000 */
.L_x_3949:
[----:B------:R-:W-:Y:S01]  /*4020*/  LEA R3, R0, 0x37800000, 0x17 ;  /* 0x3780000000037811 */ /* 0x000fe200078eb8ff */
[----:B------:R-:W-:-:S05]  /*4030*/  IMAD.SHL.U32 R0, R2, 0x200000, RZ ;  /* 0x0020000002007824 */ /* 0x000fca00078e00ff */
[----:B------:R-:W-:Y:S02]  /*4040*/  LOP3.LUT R0, R3, R0, R4, 0xfe, !PT ;  /* 0x0000000003007212 */ /* 0x000fe400078efe04 */
.L_x_3948:
[----:B------:R-:W-:Y:S05]  /*4050*/  BSYNC B0 ;  /* 0x0000000000007941 */ /* 0x000fea0003800000 */
.L_x_3947:
[----:B------:R-:W-:-:S04]  /*4060*/  F2FP.BF16.PACK_AB R0, RZ, R0 ;  /* 0x00000000ff00723e */ /* 0x000fc800000010ff */
[----:B------:R-:W-:Y:S01]  /*4070*/  PRMT R25, R0, 0x7610, R25 ;  /* 0x0000761000197816 */ /* 0x000fe20000000019 */
[----:B------:R-:W-:Y:S05]  /*4080*/  BRA `(.L_x_3928) ;  /* 0x0000030000007947 */ /* 0x000fea0003800000 */
.L_x_3940:
        /* <DEDUP_REMOVED lines=14> */
.L_x_3954:
[----:B------:R-:W-:Y:S05]  /*4170*/  BSYNC B0 ;  /* 0x0000000000007941 */ /* 0x000fea0003800000 */
.L_x_3953:
[----:B------:R-:W-:-:S04]  /*4180*/  F2FP.BF16.PACK_AB R0, RZ, R0 ;  /* 0x00000000ff00723e */ /* 0x000fc800000010ff */
[----:B------:R-:W-:Y:S01]  /*4190*/  PRMT R25, R0, 0x7610, R25 ;  /* 0x0000761000197816 */ /* 0x000fe20000000019 */
[----:B------:R-:W-:Y:S05]  /*41a0*/  BRA `(.L_x_3928) ;  /* 0x000001e000007947 */ /* 0x000fea0003800000 */
.L_x_3927:
        /* <DEDUP_REMOVED lines=21> */
.L_x_3952:
[----:B------:R-:W2:Y:S02]  /*4300*/  LDG.E.64 R2, [R2.64] ;  /* 0x0000002402027981 */ /* 0x000ea4000c1e1b00 */
[----:B--2---:R-:W0:Y:S02]  /*4310*/  I2F.U64 R0, R2 ;  /* 0x0000000200007312 */ /* 0x004e240000301000 */
[----:B0-----:R-:W-:-:S04]  /*4320*/  F2FP.BF16.PACK_AB R0, RZ, R0 ;  /* 0x00000000ff00723e */ /* 0x001fc800000010ff */
[----:B------:R-:W-:Y:S01]  /*4330*/  PRMT R25, R0, 0x7610, R25 ;  /* 0x0000761000197816 */ /* 0x000fe20000000019 */
[----:B------:R-:W-:Y:S05]  /*4340*/  BRA `(.L_x_3928) ;  /* 0x0000004000007947 */ /* 0x000fea0003800000 */
.L_x_3951:
[----:B------:R-:W2:Y:S02]  /*4350*/  LDG.E R2, [R2.64] ;  /* 0x0000002402027981 */ /* 0x000ea4000c1e1900 */
[----:B--2---:R-:W0:Y:S02]  /*4360*/  I2F.U32 R0, R2 ;  /* 0x0000000200007306 */ /* 0x004e240000201000 */
[----:B0-----:R-:W-:-:S04]  /*4370*/  F2FP.BF16.PACK_AB R0, RZ, R0 ;  /* 0x00000000ff00723e */ /* 0x001fc800000010ff */
[----:B------:R-:W-:Y:S02]  /*4380*/  PRMT R25, R0, 0x7610, R25 ;  /* 0x0000761000197816 */ /* 0x000fe40000000019 */
.L_x_3928:
        /* <DEDUP_REMOVED lines=19> */
.L_x_3958:
[----:B------:R-:W2:Y:S02]  /*44c0*/  LDG.E.U8 R2, [R2.64] ;  /* 0x0000002402027981 */ /* 0x000ea4000c1e1100 */
[----:B--2---:R-:W0:Y:S02]  /*44d0*/  I2F.U16 R0, R2 ;  /* 0x0000000200007306 */ /* 0x004e240000101000 */
[----:B0-----:R-:W-:-:S04]  /*44e0*/  F2FP.BF16.PACK_AB R0, RZ, R0 ;  /* 0x00000000ff00723e */ /* 0x001fc800000010ff */
[----:B------:R-:W-:Y:S01]  /*44f0*/  PRMT R18, R0, 0x7610, R18 ;  /* 0x0000761000127816 */ /* 0x000fe20000000012 */
[----:B------:R-:W-:Y:S05]  /*4500*/  BRA `(.L_x_3960) ;  /* 0x00000f0000007947 */ /* 0x000fea0003800000 */
.L_x_3957:
        /* <DEDUP_REMOVED lines=11> */
.L_x_3962:
[----:B------:R-:W2:Y:S02]  /*45c0*/  LDG.E R2, [R2.64] ;  /* 0x0000002402027981 */ /* 0x000ea4000c1e1900 */
[----:B--2---:R-:W0:Y:S02]  /*45d0*/  I2F R0, R2 ;  /* 0x0000000200007306 */ /* 0x004e240000201400 */
[----:B0-----:R-:W-:-:S04]  /*45e0*/  F2FP.BF16.PACK_AB R0, RZ, R0 ;  /* 0x00000000ff00723e */ /* 0x001fc800000010ff */
[----:B------:R-:W-:Y:S01]  /*45f0*/  PRMT R18, R0, 0x7610, R18 ;  /* 0x0000761000127816 */ /* 0x000fe20000000012 */
[----:B------:R-:W-:Y:S05]  /*4600*/  BRA `(.L_x_3960) ;  /* 0x00000e0000007947 */ /* 0x000fea0003800000 */
.L_x_3961:
[----:B------:R-:W2:Y:S02]  /*4610*/  LDG.E.U16 R2, [R2.64] ;  /* 0x0000002402027981 */ /* 0x000ea4000c1e1500 */
[----:B--2---:R-:W0:Y:S02]  /*4620*/  I2F.S16 R0, R2 ;  /* 0x0000000200007306 */ /* 0x004e240000101400 */
[----:B0-----:R-:W-:-:S04]  /*4630*/  F2FP.BF16.PACK_AB R0, RZ, R0 ;  /* 0x00000000ff00723e */ /* 0x001fc800000010ff */
[----:B------:R-:W-:Y:S01]  /*4640*/  PRMT R18, R0, 0x7610, R18 ;  /* 0x0000761000127816 */ /* 0x000fe20000000012 */
[----:B------:R-:W-:Y:S05]  /*4650*/  BRA `(.L_x_3960) ;  /* 0x00000db000007947 */ /* 0x000fea0003800000 */
.L_x_3956:
        /* <DEDUP_REMOVED lines=9> */
.L_x_3964:
[----:B------:R-:W2:Y:S02]  /*46f0*/  LDG.E.U16 R0, [R2.64] ;  /* 0x0000002402007981 */ /* 0x000ea4000c1e1500 */
[----:B--2---:R-:W-:-:S05]  /*4700*/  HADD2.F32 R0, -RZ, R0.H0_H0 ;  /* 0x20000000ff007230 */ /* 0x004fca0000004100 */
[----:B------:R-:W-:-:S04]  /*4710*/  F2FP.BF16.PACK_AB R0, RZ, R0 ;  /* 0x00000000ff00723e */ /* 0x000fc800000010ff */
[----:B------:R-:W-:Y:S01]  /*4720*/  PRMT R18, R0, 0x7610, R18 ;  /* 0x0000761000127816 */ /* 0x000fe20000000012 */
[----:B------:R-:W-:Y:S05]  /*4730*/  BRA `(.L_x_3960) ;  /* 0x00000cd000007947 */ /* 0x000fea0003800000 */
.L_x_3963:
        /* <DEDUP_REMOVED lines=9> */
.L_x_3966:
[----:B------:R-:W2:Y:S02]  /*47d0*/  LDG.E.U16 R2, [R2.64] ;  /* 0x0000002402027981 */ /* 0x000ea4000c1e1500 */
[----:B--2---:R-:W-:-:S05]  /*47e0*/  HADD2.F32 R0, -RZ, R2.H0_H0 ;  /* 0x20000002ff007230 */ /* 0x004fca0000004100 */
[----:B------:R-:W-:-:S04]  /*47f0*/  F2FP.BF16.PACK_AB R0, RZ, R0 ;  /* 0x00000000ff00723e */ /* 0x000fc800000010ff */
[----:B------:R-:W-:Y:S01]  /*4800*/  PRMT R18, R0, 0x7610, R18 ;  /* 0x0000761000127816 */ /* 0x000fe20000000012 */
[----:B------:R-:W-:Y:S05]  /*4810*/  BRA `(.L_x_3960) ;  /* 0x00000bf000007947 */ /* 0x000fea0003800000 */
.L_x_3965:
[----:B------:R-:W2:Y:S02]  /*4820*/  LDG.E.64 R2, [R2.64] ;  /* 0x0000002402027981 */ /* 0x000ea4000c1e1b00 */
[----:B--2---:R-:W0:Y:S01]  /*4830*/  F2F.F32.F64 R0, R2 ;  /* 0x0000000200007310 */ /* 0x004e220000301000 */
[----:B------:R-:W0:-:S14]  /*4840*/  DSETP.GEU.AND P0, PT, |R2|, c[0x2][0x0], PT ;  /* 0x008000000200762a */ /* 0x000e1c0003f0e200 */
[----:B0-----:R-:W-:-:S05]  /*4850*/  @!P0 FMUL R0, R0, 1.175494350822287508e-38 ;  /* 0x0080000000008820 */ /* 0x001fca0000400000 */
[----:B------:R-:W-:-:S04]  /*4860*/  F2FP.BF16.PACK_AB R0, RZ, R0 ;  /* 0x00000000ff00723e */ /* 0x000fc800000010ff */
[----:B------:R-:W-:Y:S01]  /*4870*/  PRMT R18, R0, 0x7610, R18 ;  /* 0x0000761000127816 */ /* 0x000fe20000000012 */
[----:B------:R-:W-:Y:S05]  /*4880*/  BRA `(.L_x_3960) ;  /* 0x00000b8000007947 */ /* 0x000fea0003800000 */
.L_x_3955:
        /* <DEDUP_REMOVED lines=14> */
.L_x_3969:
[----:B------:R-:W2:Y:S02]  /*4970*/  LDG.E.64 R2, [R2.64] ;  /* 0x0000002402027981 */ /* 0x000ea4000c1e1b00 */
[----:B--2---:R-:W0:Y:S01]  /*4980*/  F2F.F32.F64 R0, R2 ;  /* 0x0000000200007310 */ /* 0x004e220000301000 */
[----:B------:R-:W0:-:S14]  /*4990*/  DSETP.GEU.AND P0, PT, |R2|, c[0x2][0x0], PT ;  /* 0x008000000200762a */ /* 0x000e1c0003f0e200 */
[----:B0-----:R-:W-:-:S05]  /*49a0*/  @!P0 FMUL R0, R0, 1.175494350822287508e-38 ;  /* 0x0080000000008820 */ /* 0x001fca0000400000 */
[----:B------:R-:W-:-:S04]  /*49b0*/  F2FP.BF16.PACK_AB R0, RZ, R0 ;  /* 0x00000000ff00723e */ /* 0x000fc800000010ff */
[----:B------:R-:W-:Y:S01]  /*49c0*/  PRMT R18, R0, 0x7610, R18 ;  /* 0x0000761000127816 */ /* 0x000fe20000000012 */
[----:B------:R-:W-:Y:S05]  /*49d0*/  BRA `(.L_x_3960) ;  /* 0x00000a3000007947 */ /* 0x000fea0003800000 */
.L_x_3968:
        /* <DEDUP_REMOVED lines=28> */
.L_x_3971:
        /* <DEDUP_REMOVED lines=15> */
.L_x_3970:
[----:B------:R0:W5:Y:S01]  /*4c90*/  LDG.E.U16 R18, [R2.64] ;  /* 0x0000002402127981 */ /* 0x000162000c1e1500 */
[----:B------:R-:W-:Y:S05]  /*4ca0*/  BRA `(.L_x_3960) ;  /* 0x0000076000007947 */ /* 0x000fea0003800000 */
.L_x_3967:
        /* <DEDUP_REMOVED lines=12> */
.L_x_3974:
        /* <DEDUP_REMOVED lines=21> */
.L_x_3978:
[----:B------:R-:W-:Y:S05]  /*4ec0*/  BSYNC B1 ;  /* 0x0000000000017941 */ /* 0x000fea0003800000 */
.L_x_3977:
[----:B------:R-:W-:Y:S01]  /*4ed0*/  LEA R3, R0, 0x3b800000, 0x17 ;  /* 0x3b80000000037811 */ /* 0x000fe200078eb8ff */
[----:B------:R-:W-:-:S05]  /*4ee0*/  IMAD.SHL.U32 R0, R2, 0x100000, RZ ;  /* 0x0010000002007824 */ /* 0x000fca00078e00ff */
[----:B------:R-:W-:Y:S02]  /*4ef0*/  LOP3.LUT R0, R3, R0, R4, 0xfe, !PT ;  /* 0x0000000003007212 */ /* 0x000fe400078efe04 */
.L_x_3976:
[----:B------:R-:W-:Y:S05]  /*4f00*/  BSYNC B0 ;  /* 0x0000000000007941 */ /* 0x000fea0003800000 */
.L_x_3975:
[----:B------:R-:W-:-:S04]  /*4f10*/  F2FP.BF16.PACK_AB R0, RZ, R0 ;  /* 0x00000000ff00723e */ /* 0x000fc800000010ff */
[----:B------:R-:W-:Y:S01]  /*4f20*/  PRMT R18, R0, 0x7610, R18 ;  /* 0x0000761000127816 */ /* 0x000fe20000000012 */
[----:B------:R-:W-:Y:S05]  /*4f30*/  BRA `(.L_x_3960) ;  /* 0x000004d000007947 */ /* 0x000fea0003800000 */
.L_x_3973:
        /* <DEDUP_REMOVED lines=21> */
.L_x_3982:
[----:B------:R-:W-:Y:S05]  /*5090*/  BSYNC B1 ;  /* 0x0000000000017941 */ /* 0x000fea0003800000 */
.L_x_3981:
[----:B------:R-:W-:Y:S01]  /*50a0*/  LEA R3, R0, 0x37800000, 0x17 ;  /* 0x3780000000037811 */ /* 0x000fe200078eb8ff */
[----:B------:R-:W-:-:S05]  /*50b0*/  IMAD.SHL.U32 R0, R2, 0x200000, RZ ;  /* 0x0020000002007824 */ /* 0x000fca00078e00ff */
[----:B------:R-:W-:Y:S02]  /*50c0*/  LOP3.LUT R0, R3, R0, R4, 0xfe, !PT ;  /* 0x0000000003007212 */ /* 0x000fe400078efe04 */
.L_x_3980:
[----:B------:R-:W-:Y:S05]  /*50d0*/  BSYNC B0 ;  /* 0x0000000000007941 */ /* 0x000fea0003800000 */
.L_x_3979:
[----:B------:R-:W-:-:S04]  /*50e0*/  F2FP.BF16.PACK_AB R0, RZ, R0 ;  /* 0x00000000ff00723e */ /* 0x000fc800000010ff */
[----:B------:R-:W-:Y:S01]  /*50f0*/  PRMT R18, R0, 0x7610, R18 ;  /* 0x0000761000127816 */ /* 0x000fe20000000012 */
[----:B------:R-:W-:Y:S05]  /*5100*/  BRA `(.L_x_3960) ;  /* 0x0000030000007947 */ /* 0x000fea0003800000 */
.L_x_3972:
        /* <DEDUP_REMOVED lines=14> */
.L_x_3986:
[----:B------:R-:W-:Y:S05]  /*51f0*/  BSYNC B0 ;  /* 0x0000000000007941 */ /* 0x000fea0003800000 */
.L_x_3985:
[----:B------:R-:W-:-:S04]  /*5200*/  F2FP.BF16.PACK_AB R0, RZ, R0 ;  /* 0x00000000ff00723e */ /* 0x000fc800000010ff */
[----:B------:R-:W-:Y:S01]  /*5210*/  PRMT R18, R0, 0x7610, R18 ;  /* 0x0000761000127816 */ /* 0x000fe20000000012 */
[----:B------:R-:W-:Y:S05]  /*5220*/  BRA `(.L_x_3960) ;  /* 0x000001e000007947 */ /* 0x000fea0003800000 */
.L_x_3959:
        /* <DEDUP_REMOVED lines=21> */
.L_x_3984:
[----:B------:R-:W2:Y:S02]  /*5380*/  LDG.E.64 R2, [R2.64] ;  /* 0x0000002402027981 */ /* 0x000ea4000c1e1b00 */
[----:B--2---:R-:W0:Y:S02]  /*5390*/  I2F.U64 R0, R2 ;  /* 0x0000000200007312 */ /* 0x004e240000301000 */
[----:B0-----:R-:W-:-:S04]  /*53a0*/  F2FP.BF16.PACK_AB R0, RZ, R0 ;  /* 0x00000000ff00723e */ /* 0x001fc800000010ff */
[----:B------:R-:W-:Y:S01]  /*53b0*/  PRMT R18, R0, 0x7610, R18 ;  /* 0x0000761000127816 */ /* 0x000fe20000000012 */
[----:B------:R-:W-:Y:S05]  /*53c0*/  BRA `(.L_x_3960) ;  /* 0x0000004000007947 */ /* 0x000fea0003800000 */
.L_x_3983:
[----:B------:R-:W2:Y:S02]  /*53d0*/  LDG.E R2, [R2.64] ;  /* 0x0000002402027981 */ /* 0x000ea4000c1e1900 */
[----:B--2---:R-:W0:Y:S02]  /*53e0*/  I2F.U32 R0, R2 ;  /* 0x0000000200007306 */ /* 0x004e240000201000 */
[----:B0-----:R-:W-:-:S04]  /*53f0*/  F2FP.BF16.PACK_AB R0, RZ, R0 ;  /* 0x00000000ff00723e */ /* 0x001fc800000010ff */
[----:B------:R-:W-:Y:S02]  /*5400*/  PRMT R18, R0, 0x7610, R18 ;  /* 0x0000761000127816 */ /* 0x000fe40000000012 */
.L_x_3960:
[----:B------:R-:W-:Y:S01]  /*5410*/  PRMT R0, R17, 0x9910, RZ ;  /* 0x0000991011007816 */ /* 0x000fe200000000ff */
        /* <DEDUP_REMOVED lines=14> */
[----:B--2---:R-:W1:Y:S02]  /*5500*/  I2F.S16 R0, R4 ;  /* 0x0000000400007306 */ /* 0x004e640000101400 */
[----:B-1----:R-:W-:-:S04]  /*5510*/  F2FP.BF16.PACK_AB R0, RZ, R0 ;  /* 0x00000000ff00723e */ /* 0x002fc800000010ff */
[----:B0-----:R-:W-:Y:S01]  /*5520*/  PRMT R2, R0, 0x7610, R2 ;  /* 0x0000761000027816 */ /* 0x001fe20000000002 */
[----:B------:R-:W-:Y:S05]  /*5530*/  BRA `(.L_x_3992) ;  /* 0x00000f4000007947 */ /* 0x000fea0003800000 */
.L_x_3990:
[----:B------:R-:W2:Y:S02]  /*5540*/  LDG.E.U8 R4, [R4.64] ;  /* 0x0000002404047981 */ /* 0x000ea4000c1e1100 */
[----:B--2---:R-:W1:Y:S02]  /*5550*/  I2F.U16 R0, R4 ;  /* 0x0000000400007306 */ /* 0x004e640000101000 */
[----:B-1----:R-:W-:-:S04]  /*5560*/  F2FP.BF16.PACK_AB R0, RZ, R0 ;  /* 0x00000000ff00723e */ /* 0x002fc800000010ff */
[----:B0-----:R-:W-:Y:S01]  /*5570*/  PRMT R2, R0, 0x7610, R2 ;  /* 0x0000761000027816 */ /* 0x001fe20000000002 */
[----:B------:R-:W-:Y:S05]  /*5580*/  BRA `(.L_x_3992) ;  /* 0x00000ef000007947 */ /* 0x000fea0003800000 */
.L_x_3989:
[----:B------:R-:W-:-:S13]  /*5590*/  ISETP.NE.AND P0, PT, R0, 0x2, PT ;  /* 0x000000020000780c */ /* 0x000fda0003f05270 */
[----:B------:R-:W-:Y:S05]  /*55a0*/  @!P0 BRA `(.L_x_3993) ;  /* 0x000000e000008947 */ /* 0x000fea0003800000 */
[----:B------:R-:W-:-:S13]  /*55b0*/  ISETP.NE.AND P0, PT, R0, 0x3, PT ;  /* 0x000000030000780c */ /* 0x000fda0003f05270 */
[----:B------:R-:W-:Y:S05]  /*55c0*/  @!P0 BRA `(.L_x_3994) ;  /* 0x0000007000008947 */ /* 0x000fea0003800000 */
[----:B------:R-:W-:-:S13]  /*55d0*/  ISETP.NE.AND P0, PT, R0, 0x4, PT ;  /* 0x000000040000780c */ /* 0x000fda0003f05270 */
[----:B------:R-:W-:Y:S05]  /*55e0*/  @P0 BRA `(.L_x_3991) ;  /* 0x00000cb000000947 */ /* 0x000fea0003800000 */
[----:B------:R-:W2:Y:S02]  /*55f0*/  LDG.E.64 R4, [R4.64] ;  /* 0x0000002404047981 */ /* 0x000ea4000c1e1b00 */
[----:B--2---:R-:W1:Y:S02]  /*5600*/  I2F.S64 R0, R4 ;  /* 0x0000000400007312 */ /* 0x004e640000301400 */
[----:B-1----:R-:W-:-:S04]  /*5610*/  F2FP.BF16.PACK_AB R0, RZ, R0 ;  /* 0x00000000ff00723e */ /* 0x002fc800000010ff */
[----:B0-----:R-:W-:Y:S01]  /*5620*/  PRMT R2, R0, 0x7610, R2 ;  /* 0x0000761000027816 */ /* 0x001fe20000000002 */
[----:B------:R-:W-:Y:S05]  /*5630*/  BRA `(.L_x_3992) ;  /* 0x00000e4000007947 */ /* 0x000fea0003800000 */
.L_x_3994:
[----:B------:R-:W2:Y:S02]  /*5640*/  LDG.E R4, [R4.64] ;  /* 0x0000002404047981 */ /* 0x000ea4000c1e1900 */
[----:B--2---:R-:W1:Y:S02]  /*5650*/  I2F R0, R4 ;  /* 0x0000000400007306 */ /* 0x004e640000201400 */
[----:B-1----:R-:W-:-:S04]  /*5660*/  F2FP.BF16.PACK_AB R0, RZ, R0 ;  /* 0x00000000ff00723e */ /* 0x002fc800000010ff */
[----:B0-----:R-:W-:Y:S01]  /*5670*/  PRMT R2, R0, 0x7610, R2 ;  /* 0x0000761000027816 */ /* 0x001fe20000000002 */
[----:B------:R-:W-:Y:S05]  /*5680*/  BRA `(.L_x_3992) ;  /* 0x00000df000007947 */ /* 0x000fea0003800000 */
.L_x_3993:
[----:B------:R-:W2:Y:S02]  /*5690*/  LDG.E.U16 R4, [R4.64] ;  /* 0x0000002404047981 */ /* 0x000ea4000c1e1500 */
[----:B--2---:R-:W1:Y:S02]  /*56a0*/  I2F.S16 R0, R4 ;  /* 0x0000000400007306 */ /* 0x004e640000101400 */
[----:B-1----:R-:W-:-:S04]  /*56b0*/  F2FP.BF16.PACK_AB R0, RZ, R0 ;  /* 0x00000000ff00723e */ /* 0x002fc800000010ff */
[----:B0-----:R-:W-:Y:S01]  /*56c0*/  PRMT R2, R0, 0x7610, R2 ;  /* 0x0000761000027816 */ /* 0x001fe20000000002 */
[----:B------:R-:W-:Y:S05]  /*56d0*/  BRA `(.L_x_3992) ;  /* 0x00000da000007947 */ /* 0x000fea0003800000 */
.L_x_3988:
[----:B------:R-:W-:-:S13]  /*56e0*/  ISETP.GT.AND P0, PT, R0, 0x6, PT ;  /* 0x000000060000780c */ /* 0x000fda0003f04270 */
[----:B------:R-:W-:Y:S05]  /*56f0*/  @P0 BRA `(.L_x_3995) ;  /* 0x000000c000000947 */ /* 0x000fea0003800000 */
[----:B------:R-:W-:-:S13]  /*5700*/  ISETP.NE.AND P0, PT, R0, 0x5, PT ;  /* 0x000000050000780c */ /* 0x000fda0003f05270 */
[----:B------:R-:W-:Y:S05]  /*5710*/  @!P0 BRA `(.L_x_3996) ;  /* 0x0000005000008947 */ /* 0x000fea0003800000 */
[----:B------:R-:W-:-:S13]  /*5720*/  ISETP.NE.AND P0, PT, R0, 0x6, PT ;  /* 0x000000060000780c */ /* 0x000fda0003f05270 */
[----:B------:R-:W-:Y:S05]  /*5730*/  @P0 BRA `(.L_x_3991) ;  /* 0x00000b6000000947 */ /* 0x000fea0003800000 */
[----:B------:R-:W2:Y:S02]  /*5740*/  LDG.E R4, [R4.64] ;  /* 0x0000002404047981 */ /* 0x000ea4000c1e1900 */
[----:B0-2---:R-:W-:Y:S01]  /*5750*/  F2FP.BF16.PACK_AB R2, RZ, R4 ;  /* 0x00000004ff02723e */ /* 0x005fe200000010ff */
[----:B------:R-:W-:Y:S05]  /*5760*/  BRA `(.L_x_3992) ;  /* 0x00000d1000007947 */ /* 0x000fea0003800000 */
.L_x_3996:
[----:B------:R-:W2:Y:S02]  /*5770*/  LDG.E.U16 R0, [R4.64] ;  /* 0x0000002404007981 */ /* 0x000ea4000c1e1500 */
[----:B--2---:R-:W-:-:S05]  /*5780*/  HADD2.F32 R0, -RZ, R0.H0_H0 ;  /* 0x20000000ff007230 */ /* 0x004fca0000004100 */
[----:B------:R-:W-:-:S04]  /*5790*/  F2FP.BF16.PACK_AB R0, RZ, R0 ;  /* 0x00000000ff00723e */ /* 0x000fc800000010ff */
[----:B0-----:R-:W-:Y:S01]  /*57a0*/  PRMT R2, R0, 0x7610, R2 ;  /* 0x0000761000027816 */ /* 0x001fe20000000002 */
[----:B------:R-:W-:Y:S05]  /*57b0*/  BRA `(.L_x_3992) ;  /* 0x00000cc000007947 */ /* 0x000fea0003800000 */
.L_x_3995:
[----:B------:R-:W-:-:S13]  /*57c0*/  ISETP.NE.AND P0, PT, R0, 0x7, PT ;  /* 0x000000070000780c */ /* 0x000fda0003f05270 */
[----:B------:R-:W-:Y:S05]  /*57d0*/  @!P0 BRA `(.L_x_3997) ;  /* 0x000000c000008947 */ /* 0x000fea0003800000 */
[----:B------:R-:W-:-:S13]  /*57e0*/  ISETP.NE.AND P0, PT, R0, 0x8, PT ;  /* 0x000000080000780c */ /* 0x000fda0003f05270 */
[----:B------:R-:W-:Y:S05]  /*57f0*/  @!P0 BRA `(.L_x_3998) ;  /* 0x0000005000008947 */ /* 0x000fea0003800000 */
[----:B------:R-:W-:-:S13]  /*5800*/  ISETP.NE.AND P0, PT, R0, 0x9, PT ;  /* 0x000000090000780c */ /* 0x000fda0003f05270 */
[----:B------:R-:W-:Y:S05]  /*5810*/  @P0 BRA `(.L_x_3991) ;  /* 0x00000a8000000947 */ /* 0x000fea0003800000 */
[----:B------:R-:W2:Y:S02]  /*5820*/  LDG.E R4, [R4.64] ;  /* 0x0000002404047981 */ /* 0x000ea4000c1e1900 */
[----:B0-2---:R-:W-:Y:S01]  /*5830*/  F2FP.BF16.PACK_AB R2, RZ, R4 ;  /* 0x00000004ff02723e */ /* 0x005fe200000010ff */
[----:B------:R-:W-:Y:S05]  /*5840*/  BRA `(.L_x_3992) ;  /* 0x00000c3000007947 */ /* 0x000fea0003800000 */
.L_x_3998:
[----:B------:R-:W2:Y:S02]  /*5850*/  LDG.E.U16 R4, [R4.64] ;  /* 0x0000002404047981 */ /* 0x000ea4000c1e1500 */
[----:B--2---:R-:W-:-:S05]  /*5860*/  HADD2.F32 R0, -RZ, R4.H0_H0 ;  /* 0x20000004ff007230 */ /* 0x004fca0000004100 */
[----:B------:R-:W-:-:S04]  /*5870*/  F2FP.BF16.PACK_AB R0, RZ, R0 ;  /* 0x00000000ff00723e */ /* 0x000fc800000010ff */
[----:B0-----:R-:W-:Y:S01]  /*5880*/  PRMT R2, R0, 0x7610, R2 ;  /* 0x0000761000027816 */ /* 0x001fe20000000002 */
[----:B------:R-:W-:Y:S05]  /*5890*/  BRA `(.L_x_3992) ;  /* 0x00000be000007947 */ /* 0x000fea0003800000 */
.L_x_3997:
[----:B------:R-:W2:Y:S02]  /*58a0*/  LDG.E.64 R4, [R4.64] ;  /* 0x0000002404047981 */ /* 0x000ea4000c1e1b00 */
[----:B--2---:R-:W1:Y:S01]  /*58b0*/  F2F.F32.F64 R0, R4 ;  /* 0x0000000400007310 */ /* 0x004e620000301000 */
[----:B------:R-:W1:-:S14]  /*58c0*/  DSETP.GEU.AND P0, PT, |R4|, c[0x2][0x0], PT ;  /* 0x008000000400762a */ /* 0x000e5c0003f0e200 */
[----:B-1----:R-:W-:-:S05]  /*58d0*/  @!P0 FMUL R0, R0, 1.175494350822287508e-38 ;  /* 0x0080000000008820 */ /* 0x002fca0000400000 */
[----:B------:R-:W-:-:S04]  /*58e0*/  F2FP.BF16.PACK_AB R0, RZ, R0 ;  /* 0x00000000ff00723e */ /* 0x000fc800000010ff */
[----:B0-----:R-:W-:Y:S01]  /*58f0*/  PRMT R2, R0, 0x7610, R2 ;  /* 0x0000761000027816 */ /* 0x001fe20000000002 */
[----:B------:R-:W-:Y:S05]  /*5900*/  BRA `(.L_x_3992) ;  /* 0x00000b7000007947 */ /* 0x000fea0003800000 */
.L_x_3987:
        /* <DEDUP_REMOVED lines=12> */
[----:B0-----:R-:W-:Y:S01]  /*59d0*/  PRMT R2, R0, 0x7610, R2 ;  /* 0x0000761000027816 */ /* 0x001fe20000000002 */
[----:B------:R-:W-:Y:S05]  /*59e0*/  BRA `(.L_x_3992) ;  /* 0x00000a9000007947 */ /* 0x000fea0003800000 */
.L_x_4001:
[----:B------:R-:W2:Y:S02]  /*59f0*/  LDG.E.64 R4, [R4.64] ;  /* 0x0000002404047981 */ /* 0x000ea4000c1e1b00 */
[----:B--2---:R-:W1:Y:S01]  /*5a00*/  F2F.F32.F64 R0, R4 ;  /* 0x0000000400007310 */ /* 0x004e620000301000 */
[----:B------:R-:W1:-:S14]  /*5a10*/  DSETP.GEU.AND P0, PT, |R4|, c[0x2][0x0], PT ;  /* 0x008000000400762a */ /* 0x000e5c0003f0e200 */
[----:B-1----:R-:W-:-:S05]  /*5a20*/  @!P0 FMUL R0, R0, 1.175494350822287508e-38 ;  /* 0x0080000000008820 */ /* 0x002fca0000400000 */
[----:B------:R-:W-:-:S04]  /*5a30*/  F2FP.BF16.PACK_AB R0, RZ, R0 ;  /* 0x00000000ff00723e */ /* 0x000fc800000010ff */
[----:B0-----:R-:W-:Y:S01]  /*5a40*/  PRMT R2, R0, 0x7610, R2 ;  /* 0x0000761000027816 */ /* 0x001fe20000000002 */
[----:B------:R-:W-:Y:S05]  /*5a50*/  BRA `(.L_x_3992) ;  /* 0x00000a2000007947 */ /* 0x000fea0003800000 */
.L_x_4000:
        /* <DEDUP_REMOVED lines=9> */
[----:B0-----:R-:W-:-:S04]  /*5af0*/  LOP3.LUT R2, R0, 0x7f000000, RZ, 0xc0, !PT ;  /* 0x7f00000000027812 */ /* 0x001fc800078ec0ff */
        /* <DEDUP_REMOVED lines=18> */
.L_x_4003:
[----:B0-----:R-:W2:Y:S02]  /*5c20*/  LDG.E.U8 R3, [R4.64] ;  /* 0x0000002404037981 */ /* 0x001ea4000c1e1100 */
        /* <DEDUP_REMOVED lines=13> */
.L_x_4002:
[----:B0-----:R0:W5:Y:S01]  /*5d00*/  LDG.E.U16 R2, [R4.64] ;  /* 0x0000002404027981 */ /* 0x001162000c1e1500 */
[----:B------:R-:W-:Y:S05]  /*5d10*/  BRA `(.L_x_3992) ;  /* 0x0000076000007947 */ /* 0x000fea0003800000 */
.L_x_3999:
        /* <DEDUP_REMOVED lines=9> */
[----:B--2---:R-:W1:Y:S02]  /*5db0*/  I2F.U16 R0, R0 ;  /* 0x0000000000007306 */ /* 0x004e640000101000 */
[----:B01----:R-:W-:Y:S01]  /*5dc0*/  F2FP.BF16.PACK_AB R2, RZ, R0 ;  /* 0x00000000ff02723e */ /* 0x003fe200000010ff */
[----:B------:R-:W-:Y:S05]  /*5dd0*/  BRA `(.L_x_3992) ;  /* 0x000006a000007947 */ /* 0x000fea0003800000 */
.L_x_4006:
[----:B0-----:R-:W2:Y:S01]  /*5de0*/  LDG.E.U8 R2, [R4.64] ;  /* 0x0000002404027981 */ /* 0x001ea2000c1e1100 */
        /* <DEDUP_REMOVED lines=20> */
.L_x_4010:
[----:B------:R-:W-:Y:S05]  /*5f30*/  BSYNC B1 ;  /* 0x0000000000017941 */ /* 0x000fea0003800000 */
.L_x_4009:
[----:B------:R-:W-:Y:S01]  /*5f40*/  LEA R3, R0, 0x3b800000, 0x17 ;  /* 0x3b80000000037811 */ /* 0x000fe200078eb8ff */
[----:B------:R-:W-:-:S05]  /*5f50*/  IMAD.SHL.U32 R0, R2, 0x100000, RZ ;  /* 0x0010000002007824 */ /* 0x000fca00078e00ff */
[----:B------:R-:W-:Y:S02]  /*5f60*/  LOP3.LUT R0, R3, R0, R4, 0xfe, !PT ;  /* 0x0000000003007212 */ /* 0x000fe400078efe04 */
.L_x_4008:
[----:B------:R-:W-:Y:S05]  /*5f70*/  BSYNC B0 ;  /* 0x0000000000007941 */ /* 0x000fea0003800000 */
.L_x_4007:
[----:B------:R-:W-:-:S04]  /*5f80*/  F2FP.BF16.PACK_AB R0, RZ, R0 ;  /* 0x00000000ff00723e */ /* 0x000fc800000010ff */
[----:B------:R-:W-:Y:S01]  /*5f90*/  PRMT R2, R0, 0x7610, R2 ;  /* 0x0000761000027816 */ /* 0x000fe20000000002 */
[----:B------:R-:W-:Y:S05]  /*5fa0*/  BRA `(.L_x_3992) ;  /* 0x000004d000007947 */ /* 0x000fea0003800000 */
.L_x_4005:
        /* <DEDUP_REMOVED lines=21> */
.L_x_4014:
[----:B------:R-:W-:Y:S05]  /*6100*/  BSYNC B1 ;  /* 0x0000000000017941 */ /* 0x000fea0003800000 */
.L_x_4013:
[----:B------:R-:W-:Y:S01]  /*6110*/  LEA R3, R0, 0x37800000, 0x17 ;  /* 0x3780000000037811 */ /* 0x000fe200078eb8ff */
[----:B------:R-:W-:-:S05]  /*6120*/  IMAD.SHL.U32 R0, R2, 0x200000, RZ ;  /* 0x0020000002007824 */ /* 0x000fca00078e00ff */
[----:B------:R-:W-:Y:S02]  /*6130*/  LOP3.LUT R0, R3, R0, R4, 0xfe, !PT ;  /* 0x0000000003007212 */ /* 0x000fe400078efe04 */
.L_x_4012:
[----:B------:R-:W-:Y:S05]  /*6140*/  BSYNC B0 ;  /* 0x0000000000007941 */ /* 0x000fea0003800000 */
.L_x_4011:
[----:B------:R-:W-:-:S04]  /*6150*/  F2FP.BF16.PACK_AB R0, RZ, R0 ;  /* 0x00000000ff00723e */ /* 0x000fc800000010ff */
[----:B------:R-:W-:Y:S01]  /*6160*/  PRMT R2, R0, 0x7610, R2 ;  /* 0x0000761000027816 */ /* 0x000fe20000000002 */
[----:B------:R-:W-:Y:S05]  /*6170*/  BRA `(.L_x_3992) ;  /* 0x0000030000007947 */ /* 0x000fea0003800000 */
.L_x_4004:
        /* <DEDUP_REMOVED lines=14> */
.L_x_4018:
[----:B------:R-:W-:Y:S05]  /*6260*/  BSYNC B0 ;  /* 0x0000000000007941 */ /* 0x000fea0003800000 */
.L_x_4017:
[----:B------:R-:W-:-:S04]  /*6270*/  F2FP.BF16.PACK_AB R0, RZ, R0 ;  /* 0x00000000ff00723e */ /* 0x000fc800000010ff */
[----:B0-----:R-:W-:Y:S01]  /*6280*/  PRMT R2, R0, 0x7610, R2 ;  /* 0x0000761000027816 */ /* 0x001fe20000000002 */
[----:B------:R-:W-:Y:S05]  /*6290*/  BRA `(.L_x_3992) ;  /* 0x000001e000007947 */ /* 0x000fea0003800000 */
.L_x_3991:
[----:B------:R-:W-:Y:S01]  /*62a0*/  MOV R14, 0x0 ;  /* 0x00000000000e7802 */ /* 0x000fe20000000f00 */
[----:B------:R-:W-:Y:S02]  /*62b0*/  IMAD.MOV.U32 R4, RZ, RZ, c[0x4][0x128] ;  /* 0x01004a00ff047624 */ /* 0x000fe400078e00ff */
[----:B------:R-:W-:Y:S02]  /*62c0*/  IMAD.MOV.U32 R5, RZ, RZ, c[0x4][0x12c] ;  /* 0x01004b00ff057624 */ /* 0x000fe400078e00ff */
[----:B------:R-:W-:Y:S01]  /*62d0*/  IMAD.MOV.U32 R6, RZ, RZ, c[0x4][0x130] ;  /* 0x01004c00ff067624 */ /* 0x000fe200078e00ff */
[----:B------:R-:W1:Y:S01]  /*62e0*/  LDC.64 R14, c[0x4][R14] ;  /* 0x010000000e0e7b82 */ /* 0x000e620000000a00 */
        /* <DEDUP_REMOVED lines=13> */
[----:B-1---5:R-:W-:Y:S05]  /*63c0*/  CALL.ABS.NOINC R14 ;  /* 0x000000000e007343 */ /* 0x022fea0003c00000 */
[----:B------:R-:W-:Y:S01]  /*63d0*/  PRMT R2, RZ, 0x7610, R2 ;  /* 0x00007610ff027816 */ /* 0x000fe20000000002 */
[----:B------:R-:W-:Y:S05]  /*63e0*/  BRA `(.L_x_3992) ;  /* 0x0000009000007947 */ /* 0x000fea0003800000 */
.L_x_4016:
[----:B------:R-:W2:Y:S02]  /*63f0*/  LDG.E.64 R4, [R4.64] ;  /* 0x0000002404047981 */ /* 0x000ea4000c1e1b00 */
[----:B--2---:R-:W1:Y:S02]  /*6400*/  I2F.U64 R0, R4 ;  /* 0x0000000400007312 */ /* 0x004e640000301000 */
[----:B-1----:R-:W-:-:S04]  /*6410*/  F2FP.BF16.PACK_AB R0, RZ, R0 ;  /* 0x00000000ff00723e */ /* 0x002fc800000010ff */
[----:B0-----:R-:W-:Y:S01]  /*6420*/  PRMT R2, R0, 0x7610, R2 ;  /* 0x0000761000027816 */ /* 0x001fe20000000002 */
[----:B------:R-:W-:Y:S05]  /*6430*/  BRA `(.L_x_3992) ;  /* 0x0000004000007947 */ /* 0x000fea0003800000 */
.L_x_4015:
[----:B------:R-:W2:Y:S02]  /*6440*/  LDG.E R4, [R4.64] ;  /* 0x0000002404047981 */ /* 0x000ea4000c1e1900 */
[----:B--2---:R-:W1:Y:S02]  /*6450*/  I2F.U32 R0, R4 ;  /* 0x0000000400007306 */ /* 0x004e640000201000 */
[----:B-1----:R-:W-:-:S04]  /*6460*/  F2FP.BF16.PACK_AB R0, RZ, R0 ;  /* 0x00000000ff00723e */ /* 0x002fc800000010ff */
[----:B0-----:R-:W-:Y:S02]  /*6470*/  PRMT R2, R0, 0x7610, R2 ;  /* 0x0000761000027816 */ /* 0x001fe40000000002 */
.L_x_3992:
[----:B------:R-:W-:-:S05]  /*6480*/  IADD3 R28, R28, 0x80, RZ ;  /* 0x000000801c1c7810 */ /* 0x000fca0007ffe0ff */
.L_x_3922:
[----:B------:R-:W-:Y:S05]  /*6490*/  BSYNC B6 ;  /* 0x0000000000067941 */ /* 0x000fea0003800000 */
.L_x_3921:
[----:B------:R-:W-:Y:S01]  /*64a0*/  IMAD.MOV.U32 R0, RZ, RZ, -0x200 ;  /* 0xfffffe00ff007424 */ /* 0x000fe200078e00ff */
[----:B------:R-:W-:Y:S01]  /*64b0*/  BSSY B6, `(.L_x_4019) ;  /* 0x0000324000067945 */ /* 0x000fe20003800000 */
[----:B------:R-:W-:Y:S02]  /*64c0*/  PRMT R16, RZ, 0x7610, R16 ;  /* 0x00007610ff107816 */ /* 0x000fe40000000010 */
[----:B------:R-:W-:Y:S01]  /*64d0*/  IMAD R0, R27, R0, c[0x0][0x160] ;  /* 0x000058001b007624 */ /* 0x000fe200078e0200 */
[----:B------:R-:W-:Y:S02]  /*64e0*/  PRMT R17, RZ, 0x7610, R17 ;  /* 0x00007610ff117816 */ /* 0x000fe40000000011 */
[----:B------:R-:W-:Y:S02]  /*64f0*/  PRMT R19, RZ, 0x7610, R19 ;  /* 0x00007610ff137816 */ /* 0x000fe40000000013 */
[----:B------:R-:W-:Y:S02]  /*6500*/  ISETP.GE.AND P0, PT, R28, R0, PT ;  /* 0x000000001c00720c */ /* 0x000fe40003f06270 */
        /* <DEDUP_REMOVED lines=22> */
.L_x_4024:
[----:B------:R-:W2:Y:S02]  /*6670*/  LDG.E.U8 R4, [R4.64] ;  /* 0x0000002404047981 */ /* 0x000ea4000c1e1100 */
[----:B--2---:R-:W0:Y:S02]  /*6680*/  I2F.U16 R0, R4 ;  /* 0x0000000400007306 */ /* 0x004e240000101000 */
[----:B0-----:R-:W-:-:S04]  /*6690*/  F2FP.BF16.PACK_AB R0, RZ, R0 ;  /* 0x00000000ff00723e */ /* 0x001fc800000010ff */
[----:B------:R-:W-:Y:S01]  /*66a0*/  PRMT R17, R0, 0x7610, R17 ;  /* 0x0000761000117816 */ /* 0x000fe20000000011 */
[----:B------:R-:W-:Y:S05]  /*66b0*/  BRA `(.L_x_4026) ;  /* 0x00000f0000007947 */ /* 0x000fea0003800000 */
.L_x_4023:
        /* <DEDUP_REMOVED lines=11> */
.L_x_4028:
[----:B------:R-:W2:Y:S02]  /*6770*/  LDG.E R4, [R4.64] ;  /* 0x0000002404047981 */ /* 0x000ea4000c1e1900 */
[----:B--2---:R-:W0:Y:S02]  /*6780*/  I2F R0, R4 ;  /* 0x0000000400007306 */ /* 0x004e240000201400 */
[----:B0-----:R-:W-:-:S04]  /*6790*/  F2FP.BF16.PACK_AB R0, RZ, R0 ;  /* 0x00000000ff00723e */ /* 0x001fc800000010ff */
[----:B------:R-:W-:Y:S01]  /*67a0*/  PRMT R17, R0, 0x7610, R17 ;  /* 0x0000761000117816 */ /* 0x000fe20000000011 */
[----:B------:R-:W-:Y:S05]  /*67b0*/  BRA `(.L_x_4026) ;  /* 0x00000e0000007947 */ /* 0x000fea0003800000 */
.L_x_4027:
[----:B------:R-:W2:Y:S02]  /*67c0*/  LDG.E.U16 R4, [R4.64] ;  /* 0x0000002404047981 */ /* 0x000ea4000c1e1500 */
[----:B--2---:R-:W0:Y:S02]  /*67d0*/  I2F.S16 R0, R4 ;  /* 0x0000000400007306 */ /* 0x004e240000101400 */
[----:B0-----:R-:W-:-:S04]  /*67e0*/  F2FP.BF16.PACK_AB R0, RZ, R0 ;  /* 0x00000000ff00723e */ /* 0x001fc800000010ff */
[----:B------:R-:W-:Y:S01]  /*67f0*/  PRMT R17, R0, 0x7610, R17 ;  /* 0x0000761000117816 */ /* 0x000fe20000000011 */
[----:B------:R-:W-:Y:S05]  /*6800*/  BRA `(.L_x_4026) ;  /* 0x00000db000007947 */ /* 0x000fea0003800000 */
.L_x_4022:
        /* <DEDUP_REMOVED lines=9> */
.L_x_4030:
[----:B------:R-:W2:Y:S02]  /*68a0*/  LDG.E.U16 R0, [R4.64] ;  /* 0x0000002404007981 */ /* 0x000ea4000c1e1500 */
[----:B--2---:R-:W-:-:S05]  /*68b0*/  HADD2.F32 R0, -RZ, R0.H0_H0 ;  /* 0x20000000ff007230 */ /* 0x004fca0000004100 */
[----:B------:R-:W-:-:S04]  /*68c0*/  F2FP.BF16.PACK_AB R0, RZ, R0 ;  /* 0x00000000ff00723e */ /* 0x000fc800000010ff */
[----:B------:R-:W-:Y:S01]  /*68d0*/  PRMT R17, R0, 0x7610, R17 ;  /* 0x0000761000117816 */ /* 0x000fe20000000011 */
[----:B------:R-:W-:Y:S05]  /*68e0*/  BRA `(.L_x_4026) ;  /* 0x00000cd000007947 */ /* 0x000fea0003800000 */
.L_x_4029:
        /* <DEDUP_REMOVED lines=9> */
.L_x_4032:
[----:B------:R-:W2:Y:S02]  /*6980*/  LDG.E.U16 R4, [R4.64] ;  /* 0x0000002404047981 */ /* 0x000ea4000c1e1500 */
[----:B--2---:R-:W-:-:S05]  /*6990*/  HADD2.F32 R0, -RZ, R4.H0_H0 ;  /* 0x20000004ff007230 */ /* 0x004fca0000004100 */
[----:B------:R-:W-:-:S04]  /*69a0*/  F2FP.BF16.PACK_AB R0, RZ, R0 ;  /* 0x00000000ff00723e */ /* 0x000fc800000010ff */
[----:B------:R-:W-:Y:S01]  /*69b0*/  PRMT R17, R0, 0x7610, R17 ;  /* 0x0000761000117816 */ /* 0x000fe20000000011 */
[----:B------:R-:W-:Y:S05]  /*69c0*/  BRA `(.L_x_4026) ;  /* 0x00000bf000007947 */ /* 0x000fea0003800000 */
.L_x_4031:
[----:B------:R-:W2:Y:S02]  /*69d0*/  LDG.E.64 R4, [R4.64] ;  /* 0x0000002404047981 */ /* 0x000ea4000c1e1b00 */
[----:B--2---:R-:W0:Y:S01]  /*69e0*/  F2F.F32.F64 R0, R4 ;  /* 0x0000000400007310 */ /* 0x004e220000301000 */
[----:B------:R-:W0:-:S14]  /*69f0*/  DSETP.GEU.AND P0, PT, |R4|, c[0x2][0x0], PT ;  /* 0x008000000400762a */ /* 0x000e1c0003f0e200 */
[----:B0-----:R-:W-:-:S05]  /*6a00*/  @!P0 FMUL R0, R0, 1.175494350822287508e-38 ;  /* 0x0080000000008820 */ /* 0x001fca0000400000 */
[----:B------:R-:W-:-:S04]  /*6a10*/  F2FP.BF16.PACK_AB R0, RZ, R0 ;  /* 0x00000000ff00723e */ /* 0x000fc800000010ff */
[----:B------:R-:W-:Y:S01]  /*6a20*/  PRMT R17, R0, 0x7610, R17 ;  /* 0x0000761000117816 */ /* 0x000fe20000000011 */
[----:B------:R-:W-:Y:S05]  /*6a30*/  BRA `(.L_x_4026) ;  /* 0x00000b8000007947 */ /* 0x000fea0003800000 */
.L_x_4021:
        /* <DEDUP_REMOVED lines=14> */
.L_x_4035:
[----:B------:R-:W2:Y:S02]  /*6b20*/  LDG.E.64 R4, [R4.64] ;  /* 0x0000002404047981 */ /* 0x000ea4000c1e1b00 */
[----:B--2---:R-:W0:Y:S01]  /*6b30*/  F2F.F32.F64 R0, R4 ;  /* 0x0000000400007310 */ /* 0x004e220000301000 */
[----:B------:R-:W0:-:S14]  /*6b40*/  DSETP.GEU.AND P0, PT, |R4|, c[0x2][0x0], PT ;  /* 0x008000000400762a */ /* 0x000e1c0003f0e200 */
[----:B0-----:R-:W-:-:S05]  /*6b50*/  @!P0 FMUL R0, R0, 1.175494350822287508e-38 ;  /* 0x0080000000008820 */ /* 0x001fca0000400000 */
[----:B------:R-:W-:-:S04]  /*6b60*/  F2FP.BF16.PACK_AB R0, RZ, R0 ;  /* 0x00000000ff00723e */ /* 0x000fc800000010ff */
[----:B------:R-:W-:Y:S01]  /*6b70*/  PRMT R17, R0, 0x7610, R17 ;  /* 0x0000761000117816 */ /* 0x000fe20000000011 */
[----:B------:R-:W-:Y:S05]  /*6b80*/  BRA `(.L_x_4026) ;  /* 0x00000a3000007947 */ /* 0x000fea0003800000 */
.L_x_4034:
        /* <DEDUP_REMOVED lines=28> */
.L_x_4037:
        /* <DEDUP_REMOVED lines=15> */
.L_x_4036:
[----:B------:R0:W5:Y:S01]  /*6e40*/  LDG.E.U16 R17, [R4.64] ;  /* 0x0000002404117981 */ /* 0x000162000c1e1500 */
[----:B------:R-:W-:Y:S05]  /*6e50*/  BRA `(.L_x_4026) ;  /* 0x0000076000007947 */ /* 0x000fea0003800000 */
.L_x_4033:
        /* <DEDUP_REMOVED lines=12> */
.L_x_4040:
        /* <DEDUP_REMOVED lines=21> */
.L_x_4044:
[----:B------:R-:W-:Y:S05]  /*7070*/  BSYNC B1 ;  /* 0x0000000000017941 */ /* 0x000fea0003800000 */
.L_x_4043:
[----:B------:R-:W-:Y:S01]  /*7080*/  LEA R5, R0, 0x3b800000, 0x17 ;  /* 0x3b80000000057811 */ /* 0x000fe200078eb8ff */
[----:B------:R-:W-:-:S05]  /*7090*/  IMAD.SHL.U32 R0, R3, 0x100000, RZ ;  /* 0x0010000003007824 */ /* 0x000fca00078e00ff */
[----:B------:R-:W-:Y:S02]  /*70a0*/  LOP3.LUT R0, R5, R0, R6, 0xfe, !PT ;  /* 0x0000000005007212 */ /* 0x000fe400078efe06 */
.L_x_4042:
[----:B------:R-:W-:Y:S05]  /*70b0*/  BSYNC B0 ;  /* 0x0000000000007941 */ /* 0x000fea0003800000 */
.L_x_4041:
[----:B------:R-:W-:-:S04]  /*70c0*/  F2FP.BF16.PACK_AB R0, RZ, R0 ;  /* 0x00000000ff00723e */ /* 0x000fc800000010ff */
[----:B------:R-:W-:Y:S01]  /*70d0*/  PRMT R17, R0, 0x7610, R17 ;  /* 0x0000761000117816 */ /* 0x000fe20000000011 */
[----:B------:R-:W-:Y:S05]  /*70e0*/  BRA `(.L_x_4026) ;  /* 0x000004d000007947 */ /* 0x000fea0003800000 */
.L_x_4039:
        /* <DEDUP_REMOVED lines=21> */
.L_x_4048:
[----:B------:R-:W-:Y:S05]  /*7240*/  BSYNC B1 ;  /* 0x0000000000017941 */ /* 0x000fea0003800000 */
.L_x_4047:
[----:B------:R-:W-:Y:S01]  /*7250*/  LEA R5, R0, 0x37800000, 0x17 ;  /* 0x3780000000057811 */ /* 0x000fe200078eb8ff */
[----:B------:R-:W-:-:S05]  /*7260*/  IMAD.SHL.U32 R0, R3, 0x200000, RZ ;  /* 0x0020000003007824 */ /* 0x000fca00078e00ff */
[----:B------:R-:W-:Y:S02]  /*7270*/  LOP3.LUT R0, R5, R0, R6, 0xfe, !PT ;  /* 0x0000000005007212 */ /* 0x000fe400078efe06 */
.L_x_4046:
[----:B------:R-:W-:Y:S05]  /*7280*/  BSYNC B0 ;  /* 0x0000000000007941 */ /* 0x000fea0003800000 */
.L_x_4045:
[----:B------:R-:W-:-:S04]  /*7290*/  F2FP.BF16.PACK_AB R0, RZ, R0 ;  /* 0x00000000ff00723e */ /* 0x000fc800000010ff */
[----:B------:R-:W-:Y:S01]  /*72a0*/  PRMT R17, R0, 0x7610, R17 ;  /* 0x0000761000117816 */ /* 0x000fe20000000011 */
[----:B------:R-:W-:Y:S05]  /*72b0*/  BRA `(.L_x_4026) ;  /* 0x0000030000007947 */ /* 0x000fea0003800000 */
.L_x_4038:
        /* <DEDUP_REMOVED lines=14> */
.L_x_4052:
[----:B------:R-:W-:Y:S05]  /*73a0*/  BSYNC B0 ;  /* 0x0000000000007941 */ /* 0x000fea0003800000 */
.L_x_4051:
[----:B------:R-:W-:-:S04]  /*73b0*/  F2FP.BF16.PACK_AB R0, RZ, R0 ;  /* 0x00000000ff00723e */ /* 0x000fc800000010ff */
[----:B------:R-:W-:Y:S01]  /*73c0*/  PRMT R17, R0, 0x7610, R17 ;  /* 0x0000761000117816 */ /* 0x000fe20000000011 */
[----:B------:R-:W-:Y:S05]  /*73d0*/  BRA `(.L_x_4026) ;  /* 0x000001e000007947 */ /* 0x000fea0003800000 */
.L_x_4025:
[----:B------:R-:W-:Y:S02]  /*73e0*/  IMAD.MOV.U32 R4, RZ, RZ, c[0x4][0x128] ;  /* 0x01004a00ff047624 */ /* 0x000fe400078e00ff */
[----:B------:R-:W-:Y:S02]  /*73f0*/  IMAD.MOV.U32 R5, RZ, RZ, c[0x4][0x12c] ;  /* 0x01004b00ff057624 */ /* 0x000fe400078e00ff */
[----:B------:R-:W-:Y:S02]  /*7400*/  IMAD.MOV.U32 R6, RZ, RZ, c[0x4][0x130] ;  /* 0x01004c00ff067624 */ /* 0x000fe400078e00ff */
[----:B------:R-:W-:Y:S02]  /*7410*/  IMAD.MOV.U32 R7, RZ, RZ, c[0x4][0x134] ;  /* 0x01004d00ff077624 */ /* 0x000fe400078e00ff */
[----:B------:R-:W-:Y:S02]  /*7420*/  IMAD.MOV.U32 R8, RZ, RZ, 0x4e ;  /* 0x0000004eff087424 */ /* 0x000fe400078e00ff */
[----:B------:R-:W-:-:S02]  /*7430*/  IMAD.MOV.U32 R10, RZ, RZ, c[0x4][0x38] ;  /* 0x01000e00ff0a7624 */ /* 0x000fc400078e00ff */
[----:B------:R-:W-:Y:S02]  /*7440*/  IMAD.MOV.U32 R11, RZ, RZ, c[0x4][0x3c] ;  /* 0x01000f00ff0b7624 */ /* 0x000fe400078e00ff */
[----:B------:R-:W-:Y:S02]  /*7450*/  IMAD.MOV.U32 R12, RZ, RZ, 0x1 ;  /* 0x00000001ff0c7424 */ /* 0x000fe400078e00ff */
[----:B------:R-:W-:Y:S02]  /*7460*/  IMAD.MOV.U32 R13, RZ, RZ, RZ ;  /* 0x000000ffff0d7224 */ /* 0x000fe400078e00ff */
[----:B------:R-:W-:Y:S01]  /*7470*/  LEPC R14 ;  /* 0x00000000000e734e */ /* 0x000fe20000000000 */
[----:B------:R-:W-:Y:S02]  /*7480*/  MOV R0, 0x7510 ;  /* 0x0000751000007802 */ /* 0x000fe40000000f00 */
[----:B------:R-:W-:Y:S02]  /*7490*/  MOV R20, 0x7470 ;  /* 0x0000747000147802 */ /* 0x000fe40000000f00 */
[----:B------:R-:W-:Y:S02]  /*74a0*/  MOV R3, 0x0 ;  /* 0x0000000000037802 */ /* 0x000fe40000000f00 */
[----:B------:R-:W-:-:S02]  /*74b0*/  MOV R21, 0x0 ;  /* 0x0000000000157802 */ /* 0x000fc40000000f00 */
[----:B------:R-:W-:-:S04]  /*74c0*/  IADD3 R20, P0, P1, -R20, R0, R14 ;  /* 0x0000000014147210 */ /* 0x000fc8000791e10e */
[----:B------:R-:W-:Y:S02]  /*74d0*/  IADD3.X R21, ~R21, R3, R15, P0, P1 ;  /* 0x0000000315157210 */ /* 0x000fe400007e250f */
[----:B------:R-:W-:-:S06]  /*74e0*/  MOV R14, 0x0 ;  /* 0x00000000000e7802 */ /* 0x000fcc0000000f00 */
[----:B------:R-:W0:Y:S02]  /*74f0*/  LDC.64 R14, c[0x4][R14] ;  /* 0x010000000e0e7b82 */ /* 0x000e240000000a00 */
[----:B0----5:R-:W-:Y:S05]  /*7500*/  CALL.ABS.NOINC R14 ;  /* 0x000000000e007343 */ /* 0x021fea0003c00000 */
[----:B------:R-:W-:Y:S01]  /*7510*/  PRMT R17, RZ, 0x7610, R17 ;  /* 0x00007610ff117816 */ /* 0x000fe20000000011 */
[----:B------:R-:W-:Y:S05]  /*7520*/  BRA `(.L_x_4026) ;  /* 0x0000009000007947 */ /* 0x000fea0003800000 */
.L_x_4050:
[----:B------:R-:W2:Y:S02]  /*7530*/  LDG.E.64 R4, [R4.64] ;  /* 0x0000002404047981 */ /* 0x000ea4000c1e1b00 */
[----:B--2---:R-:W0:Y:S02]  /*7540*/  I2F.U64 R0, R4 ;  /* 0x0000000400007312 */ /* 0x004e240000301000 */
[----:B0-----:R-:W-:-:S04]  /*7550*/  F2FP.BF16.PACK_AB R0, RZ, R0 ;  /* 0x00000000ff00723e */ /* 0x001fc800000010ff */
[----:B------:R-:W-:Y:S01]  /*7560*/  PRMT R17, R0, 0x7610, R17 ;  /* 0x0000761000117816 */ /* 0x000fe20000000011 */
[----:B------:R-:W-:Y:S05]  /*7570*/  BRA `(.L_x_4026) ;  /* 0x0000004000007947 */ /* 0x000fea0003800000 */
.L_x_4049:
[----:B------:R-:W2:Y:S02]  /*7580*/  LDG.E R4, [R4.64] ;  /* 0x0000002404047981 */ /* 0x000ea4000c1e1900 */
[----:B--2---:R-:W0:Y:S02]  /*7590*/  I2F.U32 R0, R4 ;  /* 0x0000000400007306 */ /* 0x004e240000201000 */
[----:B0-----:R-:W-:-:S04]  /*75a0*/  F2FP.BF16.PACK_AB R0, RZ, R0 ;  /* 0x00000000ff00723e */ /* 0x001fc800000010ff */
[----:B------:R-:W-:Y:S02]  /*75b0*/  PRMT R17, R0, 0x7610, R17 ;  /* 0x0000761000117816 */ /* 0x000fe40000000011 */
.L_x_4026:
[----:B------:R-:W1:Y:S01]  /*75c0*/  LDC.U8 R3, c[0x0][0x18d] ;  /* 0x00006340ff037b82 */ /* 0x000e620000000000 */
[----:B0-----:R-:W-:-:S05]  /*75d0*/  IMAD R4, R23, c[0x0][0x194], RZ ;  /* 0x0000650017047a24 */ /* 0x001fca00078e02ff */
[----:B------:R-:W-:-:S05]  /*75e0*/  IADD3 R4, P0, R4, c[0x0][0x178], RZ ;  /* 0x00005e0004047a10 */ /* 0x000fca0007f1e0ff */
        /* <DEDUP_REMOVED lines=17> */
.L_x_4056:
[----:B------:R-:W2:Y:S02]  /*7700*/  LDG.E.U8 R4, [R4.64] ;  /* 0x0000002404047981 */ /* 0x000ea4000c1e1100 */
[----:B--2---:R-:W0:Y:S02]  /*7710*/  I2F.U16 R0, R4 ;  /* 0x0000000400007306 */ /* 0x004e240000101000 */
[----:B0-----:R-:W-:-:S04]  /*7720*/  F2FP.BF16.PACK_AB R0, RZ, R0 ;  /* 0x00000000ff00723e */ /* 0x001fc800000010ff */
[----:B------:R-:W-:Y:S01]  /*7730*/  PRMT R19, R0, 0x7610, R19 ;  /* 0x0000761000137816 */ /* 0x000fe20000000013 */
[----:B------:R-:W-:Y:S05]  /*7740*/  BRA `(.L_x_4058) ;  /* 0x00000f0000007947 */ /* 0x000fea0003800000 */
.L_x_4055:
        /* <DEDUP_REMOVED lines=11> */
.L_x_4060:
[----:B------:R-:W2:Y:S02]  /*7800*/  LDG.E R4, [R4.64] ;  /* 0x0000002404047981 */ /* 0x000ea4000c1e1900 */
[----:B--2---:R-:W0:Y:S02]  /*7810*/  I2F R0, R4 ;  /* 0x0000000400007306 */ /* 0x004e240000201400 */
[----:B0-----:R-:W-:-:S04]  /*7820*/  F2FP.BF16.PACK_AB R0, RZ, R0 ;  /* 0x00000000ff00723e */ /* 0x001fc800000010ff */
[----:B------:R-:W-:Y:S01]  /*7830*/  PRMT R19, R0, 0x7610, R19 ;  /* 0x0000761000137816 */ /* 0x000fe20000000013 */
[----:B------:R-:W-:Y:S05]  /*7840*/  BRA `(.L_x_4058) ;  /* 0x00000e0000007947 */ /* 0x000fea0003800000 */
.L_x_4059:
[----:B------:R-:W2:Y:S02]  /*7850*/  LDG.E.U16 R4, [R4.64] ;  /* 0x0000002404047981 */ /* 0x000ea4000c1e1500 */
[----:B--2---:R-:W0:Y:S02]  /*7860*/  I2F.S16 R0, R4 ;  /* 0x0000000400007306 */ /* 0x004e240000101400 */
[----:B0-----:R-:W-:-:S04]  /*7870*/  F2FP.BF16.PACK_AB R0, RZ, R0 ;  /* 0x00000000ff00723e */ /* 0x001fc800000010ff */
[----:B------:R-:W-:Y:S01]  /*7880*/  PRMT R19, R0, 0x7610, R19 ;  /* 0x0000761000137816 */ /* 0x000fe20000000013 */
[----:B------:R-:W-:Y:S05]  /*7890*/  BRA `(.L_x_4058) ;  /* 0x00000db000007947 */ /* 0x000fea0003800000 */
.L_x_4054:
        /* <DEDUP_REMOVED lines=9> */
.L_x_4062:
[----:B------:R-:W2:Y:S02]  /*7930*/  LDG.E.U16 R0, [R4.64] ;  /* 0x0000002404007981 */ /* 0x000ea4000c1e1500 */
[----:B--2---:R-:W-:-:S05]  /*7940*/  HADD2.F32 R0, -RZ, R0.H0_H0 ;  /* 0x20000000ff007230 */ /* 0x004fca0000004100 */
[----:B------:R-:W-:-:S04]  /*7950*/  F2FP.BF16.PACK_AB R0, RZ, R0 ;  /* 0x00000000ff00723e */ /* 0x000fc800000010ff */
[----:B------:R-:W-:Y:S01]  /*7960*/  PRMT R19, R0, 0x7610, R19 ;  /* 0x0000761000137816 */ /* 0x000fe20000000013 */
[----:B------:R-:W-:Y:S05]  /*7970*/  BRA `(.L_x_4058) ;  /* 0x00000cd000007947 */ /* 0x000fea0003800000 */
.L_x_4061:
        /* <DEDUP_REMOVED lines=9> */
.L_x_4064:
[----:B------:R-:W2:Y:S02]  /*7a10*/  LDG.E.U16 R4, [R4.64] ;  /* 0x0000002404047981 */ /* 0x000ea4000c1e1500 */
[----:B--2---:R-:W-:-:S05]  /*7a20*/  HADD2.F32 R0, -RZ, R4.H0_H0 ;  /* 0x20000004ff007230 */ /* 0x004fca0000004100 */
[----:B------:R-:W-:-:S04]  /*7a30*/  F2FP.BF16.PACK_AB R0, RZ, R0 ;  /* 0x00000000ff00723e */ /* 0x000fc800000010ff */
[----:B------:R-:W-:Y:S01]  /*7a40*/  PRMT R19, R0, 0x7610, R19 ;  /* 0x0000761000137816 */ /* 0x000fe20000000013 */
[----:B------:R-:W-:Y:S05]  /*7a50*/  BRA `(.L_x_4058) ;  /* 0x00000bf000007947 */ /* 0x000fea0003800000 */
.L_x_4063:
[----:B------:R-:W2:Y:S02]  /*7a60*/  LDG.E.64 R4, [R4.64] ;  /* 0x0000002404047981 */ /* 0x000ea4000c1e1b00 */
[----:B--2---:R-:W0:Y:S01]  /*7a70*/  F2F.F32.F64 R0, R4 ;  /* 0x0000000400007310 */ /* 0x004e220000301000 */
[----:B------:R-:W0:-:S14]  /*7a80*/  DSETP.GEU.AND P0, PT, |R4|, c[0x2][0x0], PT ;  /* 0x008000000400762a */ /* 0x000e1c0003f0e200 */
[----:B0-----:R-:W-:-:S05]  /*7a90*/  @!P0 FMUL R0, R0, 1.175494350822287508e-38 ;  /* 0x0080000000008820 */ /* 0x001fca0000400000 */
[----:B------:R-:W-:-:S04]  /*7aa0*/  F2FP.BF16.PACK_AB R0, RZ, R0 ;  /* 0x00000000ff00723e */ /* 0x000fc800000010ff */
[----:B------:R-:W-:Y:S01]  /*7ab0*/  PRMT R19, R0, 0x7610, R19 ;  /* 0x0000761000137816 */ /* 0x000fe20000000013 */
[----:B------:R-:W-:Y:S05]  /*7ac0*/  BRA `(.L_x_4058) ;  /* 0x00000b8000007947 */ /* 0x000fea0003800000 */
.L_x_4053:
        /* <DEDUP_REMOVED lines=14> */
.L_x_4067:
[----:B------:R-:W2:Y:S02]  /*7bb0*/  LDG.E.64 R4, [R4.64] ;  /* 0x0000002404047981 */ /* 0x000ea4000c1e1b00 */
[----:B--2---:R-:W0:Y:S01]  /*7bc0*/  F2F.F32.F64 R0, R4 ;  /* 0x0000000400007310 */ /* 0x004e220000301000 */
[----:B------:R-:W0:-:S14]  /*7bd0*/  DSETP.GEU.AND P0, PT, |R4|, c[0x2][0x0], PT ;  /* 0x008000000400762a */ /* 0x000e1c0003f0e200 */
[----:B0-----:R-:W-:-:S05]  /*7be0*/  @!P0 FMUL R0, R0, 1.175494350822287508e-38 ;  /* 0x0080000000008820 */ /* 0x001fca0000400000 */
[----:B------:R-:W-:-:S04]  /*7bf0*/  F2FP.BF16.PACK_AB R0, RZ, R0 ;  /* 0x00000000ff00723e */ /* 0x000fc800000010ff */
[----:B------:R-:W-:Y:S01]  /*7c00*/  PRMT R19, R0, 0x7610, R19 ;  /* 0x0000761000137816 */ /* 0x000fe20000000013 */
[----:B------:R-:W-:Y:S05]  /*7c10*/  BRA `(.L_x_4058) ;  /* 0x00000a3000007947 */ /* 0x000fea0003800000 */
.L_x_4066:
        /* <DEDUP_REMOVED lines=28> */
.L_x_4069:
        /* <DEDUP_REMOVED lines=15> */
.L_x_4068:
[----:B------:R0:W5:Y:S01]  /*7ed0*/  LDG.E.U16 R19, [R4.64] ;  /* 0x0000002404137981 */ /* 0x000162000c1e1500 */
[----:B------:R-:W-:Y:S05]  /*7ee0*/  BRA `(.L_x_4058) ;  /* 0x0000076000007947 */ /* 0x000fea0003800000 */
.L_x_4065:
        /* <DEDUP_REMOVED lines=12> */
.L_x_4072:
        /* <DEDUP_REMOVED lines=21> */
.L_x_4076:
[----:B------:R-:W-:Y:S05]  /*8100*/  BSYNC B1 ;  /* 0x0000000000017941 */ /* 0x000fea0003800000 */
.L_x_4075:
[----:B------:R-:W-:Y:S01]  /*8110*/  LEA R5, R0, 0x3b800000, 0x17 ;  /* 0x3b80000000057811 */ /* 0x000fe200078eb8ff */
[----:B------:R-:W-:-:S05]  /*8120*/  IMAD.SHL.U32 R0, R3, 0x100000, RZ ;  /* 0x0010000003007824 */ /* 0x000fca00078e00ff */
[----:B------:R-:W-:Y:S02]  /*8130*/  LOP3.LUT R0, R5, R0, R6, 0xfe, !PT ;  /* 0x0000000005007212 */ /* 0x000fe400078efe06 */
.L_x_4074:
[----:B------:R-:W-:Y:S05]  /*8140*/  BSYNC B0 ;  /* 0x0000000000007941 */ /* 0x000fea0003800000 */
.L_x_4073:
[----:B------:R-:W-:-:S04]  /*8150*/  F2FP.BF16.PACK_AB R0, RZ, R0 ;  /* 0x00000000ff00723e */ /* 0x000fc800000010ff */
[----:B------:R-:W-:Y:S01]  /*8160*/  PRMT R19, R0, 0x7610, R19 ;  /* 0x0000761000137816 */ /* 0x000fe20000000013 */
[----:B------:R-:W-:Y:S05]  /*8170*/  BRA `(.L_x_4058) ;  /* 0x000004d000007947 */ /* 0x000fea0003800000 */
.L_x_4071:
        /* <DEDUP_REMOVED lines=21> */
.L_x_4080:
[----:B------:R-:W-:Y:S05]  /*82d0*/  BSYNC B1 ;  /* 0x0000000000017941 */ /* 0x000fea0003800000 */
.L_x_4079:
[----:B------:R-:W-:Y:S01]  /*82e0*/  LEA R5, R0, 0x37800000, 0x17 ;  /* 0x3780000000057811 */ /* 0x000fe200078eb8ff */
[----:B------:R-:W-:-:S05]  /*82f0*/  IMAD.SHL.U32 R0, R3, 0x200000, RZ ;  /* 0x0020000003007824 */ /* 0x000fca00078e00ff */
[----:B------:R-:W-:Y:S02]  /*8300*/  LOP3.LUT R0, R5, R0, R6, 0xfe, !PT ;  /* 0x0000000005007212 */ /* 0x000fe400078efe06 */
.L_x_4078:
[----:B------:R-:W-:Y:S05]  /*8310*/  BSYNC B0 ;  /* 0x0000000000007941 */ /* 0x000fea0003800000 */
.L_x_4077:
[----:B------:R-:W-:-:S04]  /*8320*/  F2FP.BF16.PACK_AB R0, RZ, R0 ;  /* 0x00000000ff00723e */ /* 0x000fc800000010ff */
[----:B------:R-:W-:Y:S01]  /*8330*/  PRMT R19, R0, 0x7610, R19 ;  /* 0x0000761000137816 */ /* 0x000fe20000000013 */
[----:B------:R-:W-:Y:S05]  /*8340*/  BRA `(.L_x_4058) ;  /* 0x0000030000007947 */ /* 0x000fea0003800000 */
.L_x_4070:
        /* <DEDUP_REMOVED lines=14> */
.L_x_4084:
[----:B------:R-:W-:Y:S05]  /*8430*/  BSYNC B0 ;  /* 0x0000000000007941 */ /* 0x000fea0003800000 */
.L_x_4083:
[----:B------:R-:W-:-:S04]  /*8440*/  F2FP.BF16.PACK_AB R0, RZ, R0 ;  /* 0x00000000ff00723e */ /* 0x000fc800000010ff */
[----:B------:R-:W-:Y:S01]  /*8450*/  PRMT R19, R0, 0x7610, R19 ;  /* 0x0000761000137816 */ /* 0x000fe20000000013 */
[----:B------:R-:W-:Y:S05]  /*8460*/  BRA `(.L_x_4058) ;  /* 0x000001e000007947 */ /* 0x000fea0003800000 */
.L_x_4057:
        /* <DEDUP_REMOVED lines=21> */
.L_x_4082:
[----:B------:R-:W2:Y:S02]  /*85c0*/  LDG.E.64 R4, [R4.64] ;  /* 0x0000002404047981 */ /* 0x000ea4000c1e1b00 */
[----:B--2---:R-:W0:Y:S02]  /*85d0*/  I2F.U64 R0, R4 ;  /* 0x0000000400007312 */ /* 0x004e240000301000 */
[----:B0-----:R-:W-:-:S04]  /*85e0*/  F2FP.BF16.PACK_AB R0, RZ, R0 ;  /* 0x00000000ff00723e */ /* 0x001fc800000010ff */
[----:B------:R-:W-:Y:S01]  /*85f0*/  PRMT R19, R0, 0x7610, R19 ;  /* 0x0000761000137816 */ /* 0x000fe20000000013 */
[----:B------:R-:W-:Y:S05]  /*8600*/  BRA `(.L_x_4058) ;  /* 0x0000004000007947 */ /* 0x000fea0003800000 */
.L_x_4081:
[----:B------:R-:W2:Y:S02]  /*8610*/  LDG.E R4, [R4.64] ;  /* 0x0000002404047981 */ /* 0x000ea4000c1e1900 */
[----:B--2---:R-:W0:Y:S02]  /*8620*/  I2F.U32 R0, R4 ;  /* 0x0000000400007306 */ /* 0x004e240000201000 */
[----:B0-----:R-:W-:-:S04]  /*8630*/  F2FP.BF16.PACK_AB R0, RZ, R0 ;  /* 0x00000000ff00723e */ /* 0x001fc800000010ff */
[----:B------:R-:W-:Y:S02]  /*8640*/  PRMT R19, R0, 0x7610, R19 ;  /* 0x0000761000137816 */ /* 0x000fe40000000013 */
.L_x_4058:
        /* <DEDUP_REMOVED lines=20> */
.L_x_4088:
[----:B------:R-:W2:Y:S02]  /*8790*/  LDG.E.U8 R4, [R4.64] ;  /* 0x0000002404047981 */ /* 0x000ea4000c1e1100 */
[----:B--2---:R-:W0:Y:S02]  /*87a0*/  I2F.U16 R0, R4 ;  /* 0x0000000400007306 */ /* 0x004e240000101000 */
[----:B0-----:R-:W-:-:S04]  /*87b0*/  F2FP.BF16.PACK_AB R0, RZ, R0 ;  /* 0x00000000ff00723e */ /* 0x001fc800000010ff */
[----:B------:R-:W-:Y:S01]  /*87c0*/  PRMT R23, R0, 0x7610, R23 ;  /* 0x0000761000177816 */ /* 0x000fe20000000017 */
[----:B------:R-:W-:Y:S05]  /*87d0*/  BRA `(.L_x_4090) ;  /* 0x00000f0000007947 */ /* 0x000fea0003800000 */
.L_x_4087:
        /* <DEDUP_REMOVED lines=11> */
.L_x_4092:
[----:B------:R-:W2:Y:S02]  /*8890*/  LDG.E R4, [R4.64] ;  /* 0x0000002404047981 */ /* 0x000ea4000c1e1900 */
[----:B--2---:R-:W0:Y:S02]  /*88a0*/  I2F R0, R4 ;  /* 0x0000000400007306 */ /* 0x004e240000201400 */
[----:B0-----:R-:W-:-:S04]  /*88b0*/  F2FP.BF16.PACK_AB R0, RZ, R0 ;  /* 0x00000000ff00723e */ /* 0x001fc800000010ff */
[----:B------:R-:W-:Y:S01]  /*88c0*/  PRMT R23, R0, 0x7610, R23 ;  /* 0x0000761000177816 */ /* 0x000fe20000000017 */
[----:B------:R-:W-:Y:S05]  /*88d0*/  BRA `(.L_x_4090) ;  /* 0x00000e0000007947 */ /* 0x000fea0003800000 */
.L_x_4091:
[----:B------:R-:W2:Y:S02]  /*88e0*/  LDG.E.U16 R4, [R4.64] ;  /* 0x0000002404047981 */ /* 0x000ea4000c1e1500 */
[----:B--2---:R-:W0:Y:S02]  /*88f0*/  I2F.S16 R0, R4 ;  /* 0x0000000400007306 */ /* 0x004e240000101400 */
[----:B0-----:R-:W-:-:S04]  /*8900*/  F2FP.BF16.PACK_AB R0, RZ, R0 ;  /* 0x00000000ff00723e */ /* 0x001fc800000010ff */
[----:B------:R-:W-:Y:S01]  /*8910*/  PRMT R23, R0, 0x7610, R23 ;  /* 0x0000761000177816 */ /* 0x000fe20000000017 */
[----:B------:R-:W-:Y:S05]  /*8920*/  BRA `(.L_x_4090) ;  /* 0x00000db000007947 */ /* 0x000fea0003800000 */
.L_x_4086:
        /* <DEDUP_REMOVED lines=9> */
.L_x_4094:
[----:B------:R-:W2:Y:S02]  /*89c0*/  LDG.E.U16 R0, [R4.64] ;  /* 0x0000002404007981 */ /* 0x000ea4000c1e1500 */
[----:B--2---:R-:W-:-:S05]  /*89d0*/  HADD2.F32 R0, -RZ, R0.H0_H0 ;  /* 0x20000000ff007230 */ /* 0x004fca0000004100 */
[----:B------:R-:W-:-:S04]  /*89e0*/  F2FP.BF16.PACK_AB R0, RZ, R0 ;  /* 0x00000000ff00723e */ /* 0x000fc800000010ff */
[----:B------:R-:W-:Y:S01]  /*89f0*/  PRMT R23, R0, 0x7610, R23 ;  /* 0x0000761000177816 */ /* 0x000fe20000000017 */
[----:B------:R-:W-:Y:S05]  /*8a00*/  BRA `(.L_x_4090) ;  /* 0x00000cd000007947 */ /* 0x000fea0003800000 */
.L_x_4093:
        /* <DEDUP_REMOVED lines=9> */
.L_x_4096:
[----:B------:R-:W2:Y:S02]  /*8aa0*/  LDG.E.U16 R4, [R4.64] ;  /* 0x0000002404047981 */ /* 0x000ea4000c1e1500 */
[----:B--2---:R-:W-:-:S05]  /*8ab0*/  HADD2.F32 R0, -RZ, R4.H0_H0 ;  /* 0x20000004ff007230 */ /* 0x004fca0000004100 */
[----:B------:R-:W-:-:S04]  /*8ac0*/  F2FP.BF16.PACK_AB R0, RZ, R0 ;  /* 0x00000000ff00723e */ /* 0x000fc800000010ff */
[----:B------:R-:W-:Y:S01]  /*8ad0*/  PRMT R23, R0, 0x7610, R23 ;  /* 0x0000761000177816 */ /* 0x000fe20000000017 */
[----:B------:R-:W-:Y:S05]  /*8ae0*/  BRA `(.L_x_4090) ;  /* 0x00000bf000007947 */ /* 0x000fea0003800000 */
.L_x_4095:
[----:B------:R-:W2:Y:S02]  /*8af0*/  LDG.E.64 R4, [R4.64] ;  /* 0x0000002404047981 */ /* 0x000ea4000c1e1b00 */
[----:B--2---:R-:W0:Y:S01]  /*8b00*/  F2F.F32.F64 R0, R4 ;  /* 0x0000000400007310 */ /* 0x004e220000301000 */
[----:B------:R-:W0:-:S14]  /*8b10*/  DSETP.GEU.AND P0, PT, |R4|, c[0x2][0x0], PT ;  /* 0x008000000400762a */ /* 0x000e1c0003f0e200 */
[----:B0-----:R-:W-:-:S05]  /*8b20*/  @!P0 FMUL R0, R0, 1.175494350822287508e-38 ;  /* 0x0080000000008820 */ /* 0x001fca0000400000 */
[----:B------:R-:W-:-:S04]  /*8b30*/  F2FP.BF16.PACK_AB R0, RZ, R0 ;  /* 0x00000000ff00723e */ /* 0x000fc800000010ff */
[----:B------:R-:W-:Y:S01]  /*8b40*/  PRMT R23, R0, 0x7610, R23 ;  /* 0x0000761000177816 */ /* 0x000fe20000000017 */
[----:B------:R-:W-:Y:S05]  /*8b50*/  BRA `(.L_x_4090) ;  /* 0x00000b8000007947 */ /* 0x000fea0003800000 */
.L_x_4085:
        /* <DEDUP_REMOVED lines=14> */
.L_x_4099:
[----:B------:R-:W2:Y:S02]  /*8c40*/  LDG.E.64 R4, [R4.64] ;  /* 0x0000002404047981 */ /* 0x000ea4000c1e1b00 */
[----:B--2---:R-:W0:Y:S01]  /*8c50*/  F2F.F32.F64 R0, R4 ;  /* 0x0000000400007310 */ /* 0x004e220000301000 */
[----:B------:R-:W0:-:S14]  /*8c60*/  DSETP.GEU.AND P0, PT, |R4|, c[0x2][0x0], PT ;  /* 0x008000000400762a */ /* 0x000e1c0003f0e200 */
[----:B0-----:R-:W-:-:S05]  /*8c70*/  @!P0 FMUL R0, R0, 1.175494350822287508e-38 ;  /* 0x0080000000008820 */ /* 0x001fca0000400000 */
[----:B------:R-:W-:-:S04]  /*8c80*/  F2FP.BF16.PACK_AB R0, RZ, R0 ;  /* 0x00000000ff00723e */ /* 0x000fc800000010ff */
[----:B------:R-:W-:Y:S01]  /*8c90*/  PRMT R23, R0, 0x7610, R23 ;  /* 0x0000761000177816 */ /* 0x000fe20000000017 */
[----:B------:R-:W-:Y:S05]  /*8ca0*/  BRA `(.L_x_4090) ;  /* 0x00000a3000007947 */ /* 0x000fea0003800000 */
.L_x_4098:
        /* <DEDUP_REMOVED lines=28> */
.L_x_4101:
        /* <DEDUP_REMOVED lines=15> */
.L_x_4100:
[----:B------:R0:W5:Y:S01]  /*8f60*/  LDG.E.U16 R23, [R4.64] ;  /* 0x0000002404177981 */ /* 0x000162000c1e1500 */
[----:B------:R-:W-:Y:S05]  /*8f70*/  BRA `(.L_x_4090) ;  /* 0x0000076000007947 */ /* 0x000fea0003800000 */
.L_x_4097:
        /* <DEDUP_REMOVED lines=12> */
.L_x_4104:
        /* <DEDUP_REMOVED lines=21> */
.L_x_4108:
[----:B------:R-:W-:Y:S05]  /*9190*/  BSYNC B1 ;  /* 0x0000000000017941 */ /* 0x000fea0003800000 */
.L_x_4107:
[----:B------:R-:W-:Y:S01]  /*91a0*/  LEA R5, R0, 0x3b800000, 0x17 ;  /* 0x3b80000000057811 */ /* 0x000fe200078eb8ff */
[----:B------:R-:W-:-:S05]  /*91b0*/  IMAD.SHL.U32 R0, R3, 0x100000, RZ ;  /* 0x0010000003007824 */ /* 0x000fca00078e00ff */
[----:B------:R-:W-:Y:S02]  /*91c0*/  LOP3.LUT R0, R5, R0, R6, 0xfe, !PT ;  /* 0x0000000005007212 */ /* 0x000fe400078efe06 */
.L_x_4106:
[----:B------:R-:W-:Y:S05]  /*91d0*/  BSYNC B0 ;  /* 0x0000000000007941 */ /* 0x000fea0003800000 */
.L_x_4105:
[----:B------:R-:W-:-:S04]  /*91e0*/  F2FP.BF16.PACK_AB R0, RZ, R0 ;  /* 0x00000000ff00723e */ /* 0x000fc800000010ff */
[----:B------:R-:W-:Y:S01]  /*91f0*/  PRMT R23, R0, 0x7610, R23 ;  /* 0x0000761000177816 */ /* 0x000fe20000000017 */
[----:B------:R-:W-:Y:S05]  /*9200*/  BRA `(.L_x_4090) ;  /* 0x000004d000007947 */ /* 0x000fea0003800000 */
.L_x_4103:
        /* <DEDUP_REMOVED lines=21> */
.L_x_4112:
[----:B------:R-:W-:Y:S05]  /*9360*/  BSYNC B1 ;  /* 0x0000000000017941 */ /* 0x000fea0003800000 */
.L_x_4111:
[----:B------:R-:W-:Y:S01]  /*9370*/  LEA R5, R0, 0x37800000, 0x17 ;  /* 0x3780000000057811 */ /* 0x000fe200078eb8ff */
[----:B------:R-:W-:-:S05]  /*9380*/  IMAD.SHL.U32 R0, R3, 0x200000, RZ ;  /* 0x0020000003007824 */ /* 0x000fca00078e00ff */
[----:B------:R-:W-:Y:S02]  /*9390*/  LOP3.LUT R0, R5, R0, R6, 0xfe, !PT ;  /* 0x0000000005007212 */ /* 0x000fe400078efe06 */
.L_x_4110:
[----:B------:R-:W-:Y:S05]  /*93a0*/  BSYNC B0 ;  /* 0x0000000000007941 */ /* 0x000fea0003800000 */
.L_x_4109:
[----:B------:R-:W-:-:S04]  /*93b0*/  F2FP.BF16.PACK_AB R0, RZ, R0 ;  /* 0x00000000ff00723e */ /* 0x000fc800000010ff */
[----:B------:R-:W-:Y:S01]  /*93c0*/  PRMT R23, R0, 0x7610, R23 ;  /* 0x0000761000177816 */ /* 0x000fe20000000017 */
[----:B------:R-:W-:Y:S05]  /*93d0*/  BRA `(.L_x_4090) ;  /* 0x0000030000007947 */ /* 0x000fea0003800000 */
.L_x_4102:
        /* <DEDUP_REMOVED lines=14> */
.L_x_4116:
[----:B------:R-:W-:Y:S05]  /*94c0*/  BSYNC B0 ;  /* 0x0000000000007941 */ /* 0x000fea0003800000 */
.L_x_4115:
[----:B------:R-:W-:-:S04]  /*94d0*/  F2FP.BF16.PACK_AB R0, RZ, R0 ;  /* 0x00000000ff00723e */ /* 0x000fc800000010ff */
[----:B------:R-:W-:Y:S01]  /*94e0*/  PRMT R23, R0, 0x7610, R23 ;  /* 0x0000761000177816 */ /* 0x000fe20000000017 */
[----:B------:R-:W-:Y:S05]  /*94f0*/  BRA `(.L_x_4090) ;  /* 0x000001e000007947 */ /* 0x000fea0003800000 */
.L_x_4089:
        /* <DEDUP_REMOVED lines=21> */
.L_x_4114:
[----:B------:R-:W2:Y:S02]  /*9650*/  LDG.E.64 R4, [R4.64] ;  /* 0x0000002404047981 */ /* 0x000ea4000c1e1b00 */
[----:B--2---:R-:W0:Y:S02]  /*9660*/  I2F.U64 R0, R4 ;  /* 0x0000000400007312 */ /* 0x004e240000301000 */
[----:B0-----:R-:W-:-:S04]  /*9670*/  F2FP.BF16.PACK_AB R0, RZ, R0 ;  /* 0x00000000ff00723e */ /* 0x001fc800000010ff */
[----:B------:R-:W-:Y:S01]  /*9680*/  PRMT R23, R0, 0x7610, R23 ;  /* 0x0000761000177816 */ /* 0x000fe20000000017 */
[----:B------:R-:W-:Y:S05]  /*9690*/  BRA `(.L_x_4090) ;  /* 0x0000004000007947 */ /* 0x000fea0003800000 */
.L_x_4113:
[----:B------:R-:W2:Y:S02]  /*96a0*/  LDG.E R4, [R4.64] ;  /* 0x0000002404047981 */ /* 0x000ea4000c1e1900 */
[----:B--2---:R-:W0:Y:S02]  /*96b0*/  I2F.U32 R0, R4 ;  /* 0x0000000400007306 */ /* 0x004e240000201000 */
[----:B0-----:R-:W-:-:S04]  /*96c0*/  F2FP.BF16.PACK_AB R0, RZ, R0 ;  /* 0x00000000ff00723e */ /* 0x001fc800000010ff */
[----:B------:R-:W-:Y:S02]  /*96d0*/  PRMT R23, R0, 0x7610, R23 ;  /* 0x0000761000177816 */ /* 0x000fe40000000017 */
.L_x_4090:
[----:B------:R-:W-:-:S05]  /*96e0*/  IADD3 R28, R28, 0x80, RZ ;  /* 0x000000801c1c7810 */ /* 0x000fca0007ffe0ff */
.L_x_4020:
[----:B------:R-:W-:Y:S05]  /*96f0*/  BSYNC B6 ;  /* 0x0000000000067941 */ /* 0x000fea0003800000 */
.L_x_4019:
[----:B0-----:R-:W0:Y:S01]  /*9700*/  S2R R4, SR_CTAID.X ;  /* 0x0000000000047919 */ /* 0x001e220000002500 */
[----:B------:R-:W-:Y:S01]  /*9710*/  IMAD.MOV.U32 R3, RZ, RZ, -0x200 ;  /* 0xfffffe00ff037424 */ /* 0x000fe200078e00ff */
[----:B------:R-:W-:Y:S01]  /*9720*/  BSSY B6, `(.L_x_4117) ;  /* 0x0000312000067945 */ /* 0x000fe20003800000 */
[----:B------:R-:W-:Y:S02]  /*9730*/  PRMT R27, RZ, 0x7610, R27 ;  /* 0x00007610ff1b7816 */ /* 0x000fe4000000001b */
[----:B------:R-:W-:Y:S01]  /*9740*/  PRMT R0, RZ, 0x7610, R0 ;  /* 0x00007610ff007816 */ /* 0x000fe20000000000 */
[----:B0-----:R-:W-:-:S05]  /*9750*/  IMAD R3, R4, R3, c[0x0][0x160] ;  /* 0x0000580004037624 */ /* 0x001fca00078e0203 */
[----:B------:R-:W-:-:S13]  /*9760*/  ISETP.GE.AND P0, PT, R28, R3, PT ;  /* 0x000000031c00720c */ /* 0x000fda0003f06270 */
[----:B------:R-:W-:Y:S05]  /*9770*/  @P0 BRA `(.L_x_4118) ;  /* 0x000030c000000947 */ /* 0x000fea0003800000 */
[----:B------:R-:W0:Y:S01]  /*9780*/  S2R R3, SR_CTAID.X ;  /* 0x0000000000037919 */ /* 0x000e220000002500 */
[----:B------:R-:W-:-:S04]  /*9790*/  PRMT R0, R29, 0x9910, RZ ;  /* 0x000099101d007816 */ /* 0x000fc800000000ff */
[----:B------:R-:W-:Y:S01]  /*97a0*/  ISETP.GT.AND P1, PT, R0, 0x9, PT ;  /* 0x000000090000780c */ /* 0x000fe20003f24270 */
[----:B0-----:R-:W-:-:S04]  /*97b0*/  IMAD R28, R3, 0x200, R28 ;  /* 0x00000200031c7824 */ /* 0x001fc800078e021c */
[----:B------:R-:W-:-:S05]  /*97c0*/  IMAD R4, R28, c[0x0][0x190], RZ ;  /* 0x000064001c047a24 */ /* 0x000fca00078e02ff */
[----:B------:R-:W-:-:S05]  /*97d0*/  IADD3 R4, P0, R4, c[0x0][0x170], RZ ;  /* 0x00005c0004047a10 */ /* 0x000fca0007f1e0ff */
[----:B------:R-:W-:Y:S01]  /*97e0*/  IMAD.X R5, RZ, RZ, c[0x0][0x174], P0 ;  /* 0x00005d00ff057624 */ /* 0x000fe200000e06ff */
        /* <DEDUP_REMOVED lines=14> */
.L_x_4122:
[----:B------:R-:W2:Y:S02]  /*98d0*/  LDG.E.U8 R4, [R4.64] ;  /* 0x0000002404047981 */ /* 0x000ea4000c1e1100 */
[----:B--2---:R-:W0:Y:S02]  /*98e0*/  I2F.U16 R0, R4 ;  /* 0x0000000400007306 */ /* 0x004e240000101000 */
[----:B0-----:R-:W-:-:S04]  /*98f0*/  F2FP.BF16.PACK_AB R0, RZ, R0 ;  /* 0x00000000ff00723e */ /* 0x001fc800000010ff */
[----:B------:R-:W-:Y:S01]  /*9900*/  PRMT R16, R0, 0x7610, R16 ;  /* 0x0000761000107816 */ /* 0x000fe20000000010 */
[----:B------:R-:W-:Y:S05]  /*9910*/  BRA `(.L_x_4124) ;  /* 0x00000f0000007947 */ /* 0x000fea0003800000 */
.L_x_4121:
        /* <DEDUP_REMOVED lines=11> */
.L_x_4126:
[----:B------:R-:W2:Y:S02]  /*99d0*/  LDG.E R4, [R4.64] ;  /* 0x0000002404047981 */ /* 0x000ea4000c1e1900 */
[----:B--2---:R-:W0:Y:S02]  /*99e0*/  I2F R0, R4 ;  /* 0x0000000400007306 */ /* 0x004e240000201400 */
[----:B0-----:R-:W-:-:S04]  /*99f0*/  F2FP.BF16.PACK_AB R0, RZ, R0 ;  /* 0x00000000ff00723e */ /* 0x001fc800000010ff */
[----:B------:R-:W-:Y:S01]  /*9a00*/  PRMT R16, R0, 0x7610, R16 ;  /* 0x0000761000107816 */ /* 0x000fe20000000010 */
[----:B------:R-:W-:Y:S05]  /*9a10*/  BRA `(.L_x_4124) ;  /* 0x00000e0000007947 */ /* 0x000fea0003800000 */
.L_x_4125:
[----:B------:R-:W2:Y:S02]  /*9a20*/  LDG.E.U16 R4, [R4.64] ;  /* 0x0000002404047981 */ /* 0x000ea4000c1e1500 */
[----:B--2---:R-:W0:Y:S02]  /*9a30*/  I2F.S16 R0, R4 ;  /* 0x0000000400007306 */ /* 0x004e240000101400 */
[----:B0-----:R-:W-:-:S04]  /*9a40*/  F2FP.BF16.PACK_AB R0, RZ, R0 ;  /* 0x00000000ff00723e */ /* 0x001fc800000010ff */
[----:B------:R-:W-:Y:S01]  /*9a50*/  PRMT R16, R0, 0x7610, R16 ;  /* 0x0000761000107816 */ /* 0x000fe20000000010 */
[----:B------:R-:W-:Y:S05]  /*9a60*/  BRA `(.L_x_4124) ;  /* 0x00000db000007947 */ /* 0x000fea0003800000 */
.L_x_4120:
        /* <DEDUP_REMOVED lines=9> */
.L_x_4128:
[----:B------:R-:W2:Y:S02]  /*9b00*/  LDG.E.U16 R0, [R4.64] ;  /* 0x0000002404007981 */ /* 0x000ea4000c1e1500 */
[----:B--2---:R-:W-:-:S05]  /*9b10*/  HADD2.F32 R0, -RZ, R0.H0_H0 ;  /* 0x20000000ff007230 */ /* 0x004fca0000004100 */
[----:B------:R-:W-:-:S04]  /*9b20*/  F2FP.BF16.PACK_AB R0, RZ, R0 ;  /* 0x00000000ff00723e */ /* 0x000fc800000010ff */
[----:B------:R-:W-:Y:S01]  /*9b30*/  PRMT R16, R0, 0x7610, R16 ;  /* 0x0000761000107816 */ /* 0x000fe20000000010 */
[----:B------:R-:W-:Y:S05]  /*9b40*/  BRA `(.L_x_4124) ;  /* 0x00000cd000007947 */ /* 0x000fea0003800000 */
.L_x_4127:
        /* <DEDUP_REMOVED lines=9> */
.L_x_4130:
[----:B------:R-:W2:Y:S02]  /*9be0*/  LDG.E.U16 R4, [R4.64] ;  /* 0x0000002404047981 */ /* 0x000ea4000c1e1500 */
[----:B--2---:R-:W-:-:S05]  /*9bf0*/  HADD2.F32 R0, -RZ, R4.H0_H0 ;  /* 0x20000004ff007230 */ /* 0x004fca0000004100 */
[----:B------:R-:W-:-:S04]  /*9c00*/  F2FP.BF16.PACK_AB R0, RZ, R0 ;  /* 0x00000000ff00723e */ /* 0x000fc800000010ff */
[----:B------:R-:W-:Y:S01]  /*9c10*/  PRMT R16, R0, 0x7610, R16 ;  /* 0x0000761000107816 */ /* 0x000fe20000000010 */
[----:B------:R-:W-:Y:S05]  /*9c20*/  BRA `(.L_x_4124) ;  /* 0x00000bf000007947 */ /* 0x000fea0003800000 */
.L_x_4129:
[----:B------:R-:W2:Y:S02]  /*9c30*/  LDG.E.64 R4, [R4.64] ;  /* 0x0000002404047981 */ /* 0x000ea4000c1e1b00 */
[----:B--2---:R-:W0:Y:S01]  /*9c40*/  F2F.F32.F64 R0, R4 ;  /* 0x0000000400007310 */ /* 0x004e220000301000 */
[----:B------:R-:W0:-:S14]  /*9c50*/  DSETP.GEU.AND P0, PT, |R4|, c[0x2][0x0], PT ;  /* 0x008000000400762a */ /* 0x000e1c0003f0e200 */
[----:B0-----:R-:W-:-:S05]  /*9c60*/  @!P0 FMUL R0, R0, 1.175494350822287508e-38 ;  /* 0x0080000000008820 */ /* 0x001fca0000400000 */
[----:B------:R-:W-:-:S04]  /*9c70*/  F2FP.BF16.PACK_AB R0, RZ, R0 ;  /* 0x00000000ff00723e */ /* 0x000fc800000010ff */
[----:B------:R-:W-:Y:S01]  /*9c80*/  PRMT R16, R0, 0x7610, R16 ;  /* 0x0000761000107816 */ /* 0x000fe20000000010 */
[----:B------:R-:W-:Y:S05]  /*9c90*/  BRA `(.L_x_4124) ;  /* 0x00000b8000007947 */ /* 0x000fea0003800000 */
.L_x_4119:
        /* <DEDUP_REMOVED lines=14> */
.L_x_4133:
[----:B------:R-:W2:Y:S02]  /*9d80*/  LDG.E.64 R4, [R4.64] ;  /* 0x0000002404047981 */ /* 0x000ea4000c1e1b00 */
[----:B--2---:R-:W0:Y:S01]  /*9d90*/  F2F.F32.F64 R0, R4 ;  /* 0x0000000400007310 */ /* 0x004e220000301000 */
[----:B------:R-:W0:-:S14]  /*9da0*/  DSETP.GEU.AND P0, PT, |R4|, c[0x2][0x0], PT ;  /* 0x008000000400762a */ /* 0x000e1c0003f0e200 */
[----:B0-----:R-:W-:-:S05]  /*9db0*/  @!P0 FMUL R0, R0, 1.175494350822287508e-38 ;  /* 0x0080000000008820 */ /* 0x001fca0000400000 */
[----:B------:R-:W-:-:S04]  /*9dc0*/  F2FP.BF16.PACK_AB R0, RZ, R0 ;  /* 0x00000000ff00723e */ /* 0x000fc800000010ff */
[----:B------:R-:W-:Y:S01]  /*9dd0*/  PRMT R16, R0, 0x7610, R16 ;  /* 0x0000761000107816 */ /* 0x000fe20000000010 */
[----:B------:R-:W-:Y:S05]  /*9de0*/  BRA `(.L_x_4124) ;  /* 0x00000a3000007947 */ /* 0x000fea0003800000 */
.L_x_4132:
        /* <DEDUP_REMOVED lines=28> */
.L_x_4135:
        /* <DEDUP_REMOVED lines=15> */
.L_x_4134:
[----:B------:R0:W5:Y:S01]  /*a0a0*/  LDG.E.U16 R16, [R4.64] ;  /* 0x0000002404107981 */ /* 0x000162000c1e1500 */
[----:B------:R-:W-:Y:S05]  /*a0b0*/  BRA `(.L_x_4124) ;  /* 0x0000076000007947 */ /* 0x000fea0003800000 */
.L_x_4131:
        /* <DEDUP_REMOVED lines=12> */
.L_x_4138:
        /* <DEDUP_REMOVED lines=21> */
.L_x_4142:
[----:B------:R-:W-:Y:S05]  /*a2d0*/  BSYNC B1 ;  /* 0x0000000000017941 */ /* 0x000fea0003800000 */
.L_x_4141:
[----:B------:R-:W-:Y:S01]  /*a2e0*/  LEA R5, R0, 0x3b800000, 0x17 ;  /* 0x3b80000000057811 */ /* 0x000fe200078eb8ff */
[----:B------:R-:W-:-:S05]  /*a2f0*/  IMAD.SHL.U32 R0, R3, 0x100000, RZ ;  /* 0x0010000003007824 */ /* 0x000fca00078e00ff */
[----:B------:R-:W-:Y:S02]  /*a300*/  LOP3.LUT R0, R5, R0, R6, 0xfe, !PT ;  /* 0x0000000005007212 */ /* 0x000fe400078efe06 */
.L_x_4140:
[----:B------:R-:W-:Y:S05]  /*a310*/  BSYNC B0 ;  /* 0x0000000000007941 */ /* 0x000fea0003800000 */
.L_x_4139:
[----:B------:R-:W-:-:S04]  /*a320*/  F2FP.BF16.PACK_AB R0, RZ, R0 ;  /* 0x00000000ff00723e */ /* 0x000fc800000010ff */
[----:B------:R-:W-:Y:S01]  /*a330*/  PRMT R16, R0, 0x7610, R16 ;  /* 0x0000761000107816 */ /* 0x000fe20000000010 */
[----:B------:R-:W-:Y:S05]  /*a340*/  BRA `(.L_x_4124) ;  /* 0x000004d000007947 */ /* 0x000fea0003800000 */
.L_x_4137:
        /* <DEDUP_REMOVED lines=21> */
.L_x_4146:
[----:B------:R-:W-:Y:S05]  /*a4a0*/  BSYNC B1 ;  /* 0x0000000000017941 */ /* 0x000fea0003800000 */
.L_x_4145:
[----:B------:R-:W-:Y:S01]  /*a4b0*/  LEA R5, R0, 0x37800000, 0x17 ;  /* 0x3780000000057811 */ /* 0x000fe200078eb8ff */
[----:B------:R-:W-:-:S05]  /*a4c0*/  IMAD.SHL.U32 R0, R3, 0x200000, RZ ;  /* 0x0020000003007824 */ /* 0x000fca00078e00ff */
[----:B------:R-:W-:Y:S02]  /*a4d0*/  LOP3.LUT R0, R5, R0, R6, 0xfe, !PT ;  /* 0x0000000005007212 */ /* 0x000fe400078efe06 */
.L_x_4144:
[----:B------:R-:W-:Y:S05]  /*a4e0*/  BSYNC B0 ;  /* 0x0000000000007941 */ /* 0x000fea0003800000 */
.L_x_4143:
[----:B------:R-:W-:-:S04]  /*a4f0*/  F2FP.BF16.PACK_AB R0, RZ, R0 ;  /* 0x00000000ff00723e */ /* 0x000fc800000010ff */
[----:B------:R-:W-:Y:S01]  /*a500*/  PRMT R16, R0, 0x7610, R16 ;  /* 0x0000761000107816 */ /* 0x000fe20000000010 */
[----:B------:R-:W-:Y:S05]  /*a510*/  BRA `(.L_x_4124) ;  /* 0x0000030000007947 */ /* 0x000fea0003800000 */
.L_x_4136:
        /* <DEDUP_REMOVED lines=14> */
.L_x_4150:
[----:B------:R-:W-:Y:S05]  /*a600*/  BSYNC B0 ;  /* 0x0000000000007941 */ /* 0x000fea0003800000 */
.L_x_4149:
[----:B------:R-:W-:-:S04]  /*a610*/  F2FP.BF16.PACK_AB R0, RZ, R0 ;  /* 0x00000000ff00723e */ /* 0x000fc800000010ff */
[----:B------:R-:W-:Y:S01]  /*a620*/  PRMT R16, R0, 0x7610, R16 ;  /* 0x0000761000107816 */ /* 0x000fe20000000010 */
[----:B------:R-:W-:Y:S05]  /*a630*/  BRA `(.L_x_4124) ;  /* 0x000001e000007947 */ /* 0x000fea0003800000 */
.L_x_4123:
        /* <DEDUP_REMOVED lines=21> */
.L_x_4148:
[----:B------:R-:W2:Y:S02]  /*a790*/  LDG.E.64 R4, [R4.64] ;  /* 0x0000002404047981 */ /* 0x000ea4000c1e1b00 */
[----:B--2---:R-:W0:Y:S02]  /*a7a0*/  I2F.U64 R0, R4 ;  /* 0x0000000400007312 */ /* 0x004e240000301000 */
[----:B0-----:R-:W-:-:S04]  /*a7b0*/  F2FP.BF16.PACK_AB R0, RZ, R0 ;  /* 0x00000000ff00723e */ /* 0x001fc800000010ff */
[----:B------:R-:W-:Y:S01]  /*a7c0*/  PRMT R16, R0, 0x7610, R16 ;  /* 0x0000761000107816 */ /* 0x000fe20000000010 */
[----:B------:R-:W-:Y:S05]  /*a7d0*/  BRA `(.L_x_4124) ;  /* 0x0000004000007947 */ /* 0x000fea0003800000 */
.L_x_4147:
[----:B------:R-:W2:Y:S02]  /*a7e0*/  LDG.E R4, [R4.64] ;  /* 0x0000002404047981 */ /* 0x000ea4000c1e1900 */
[----:B--2---:R-:W0:Y:S02]  /*a7f0*/  I2F.U32 R0, R4 ;  /* 0x0000000400007306 */ /* 0x004e240000201000 */
[----:B0-----:R-:W-:-:S04]  /*a800*/  F2FP.BF16.PACK_AB R0, RZ, R0 ;  /* 0x00000000ff00723e */ /* 0x001fc800000010ff */
[----:B------:R-:W-:Y:S02]  /*a810*/  PRMT R16, R0, 0x7610, R16 ;  /* 0x0000761000107816 */ /* 0x000fe40000000010 */
.L_x_4124:
        /* <DEDUP_REMOVED lines=20> */
.L_x_4154:
[----:B------:R-:W2:Y:S02]  /*a960*/  LDG.E.U8 R4, [R4.64] ;  /* 0x0000002404047981 */ /* 0x000ea4000c1e1100 */
[----:B--2---:R-:W0:Y:S02]  /*a970*/  I2F.U16 R0, R4 ;  /* 0x0000000400007306 */ /* 0x004e240000101000 */
[----:B0-----:R-:W-:-:S04]  /*a980*/  F2FP.BF16.PACK_AB R0, RZ, R0 ;  /* 0x00000000ff00723e */ /* 0x001fc800000010ff */
[----:B------:R-:W-:Y:S01]  /*a990*/  PRMT R27, R0, 0x7610, R27 ;  /* 0x00007610001b7816 */ /* 0x000fe2000000001b */
[----:B------:R-:W-:Y:S05]  /*a9a0*/  BRA `(.L_x_4156) ;  /* 0x00000f0000007947 */ /* 0x000fea0003800000 */
.L_x_4153:
        /* <DEDUP_REMOVED lines=11> */
.L_x_4158:
[----:B------:R-:W2:Y:S02]  /*aa60*/  LDG.E R4, [R4.64] ;  /* 0x0000002404047981 */ /* 0x000ea4000c1e1900 */
[----:B--2---:R-:W0:Y:S02]  /*aa70*/  I2F R0, R4 ;  /* 0x0000000400007306 */ /* 0x004e240000201400 */
[----:B0-----:R-:W-:-:S04]  /*aa80*/  F2FP.BF16.PACK_AB R0, RZ, R0 ;  /* 0x00000000ff00723e */ /* 0x001fc800000010ff */
[----:B------:R-:W-:Y:S01]  /*aa90*/  PRMT R27, R0, 0x7610, R27 ;  /* 0x00007610001b7816 */ /* 0x000fe2000000001b */
[----:B------:R-:W-:Y:S05]  /*aaa0*/  BRA `(.L_x_4156) ;  /* 0x00000e0000007947 */ /* 0x000fea0003800000 */
.L_x_4157:
[----:B------:R-:W2:Y:S02]  /*aab0*/  LDG.E.U16 R4, [R4.64] ;  /* 0x0000002404047981 */ /* 0x000ea4000c1e1500 */
[----:B--2---:R-:W0:Y:S02]  /*aac0*/  I2F.S16 R0, R4 ;  /* 0x0000000400007306 */ /* 0x004e240000101400 */
[----:B0-----:R-:W-:-:S04]  /*aad0*/  F2FP.BF16.PACK_AB R0, RZ, R0 ;  /* 0x00000000ff00723e */ /* 0x001fc800000010ff */
[----:B------:R-:W-:Y:S01]  /*aae0*/  PRMT R27, R0, 0x7610, R27 ;  /* 0x00007610001b7816 */ /* 0x000fe2000000001b */
[----:B------:R-:W-:Y:S05]  /*aaf0*/  BRA `(.L_x_4156) ;  /* 0x00000db000007947 */ /* 0x000fea0003800000 */
.L_x_4152:
        /* <DEDUP_REMOVED lines=9> */
.L_x_4160:
[----:B------:R-:W2:Y:S02]  /*ab90*/  LDG.E.U16 R0, [R4.64] ;  /* 0x0000002404007981 */ /* 0x000ea4000c1e1500 */
[----:B--2---:R-:W-:-:S05]  /*aba0*/  HADD2.F32 R0, -RZ, R0.H0_H0 ;  /* 0x20000000ff007230 */ /* 0x004fca0000004100 */
[----:B------:R-:W-:-:S04]  /*abb0*/  F2FP.BF16.PACK_AB R0, RZ, R0 ;  /* 0x00000000ff00723e */ /* 0x000fc800000010ff */
[----:B------:R-:W-:Y:S01]  /*abc0*/  PRMT R27, R0, 0x7610, R27 ;  /* 0x00007610001b7816 */ /* 0x000fe2000000001b */
[----:B------:R-:W-:Y:S05]  /*abd0*/  BRA `(.L_x_4156) ;  /* 0x00000cd000007947 */ /* 0x000fea0003800000 */
.L_x_4159:
        /* <DEDUP_REMOVED lines=9> */
.L_x_4162:
[----:B------:R-:W2:Y:S02]  /*ac70*/  LDG.E.U16 R4, [R4.64] ;  /* 0x0000002404047981 */ /* 0x000ea4000c1e1500 */
[----:B--2---:R-:W-:-:S05]  /*ac80*/  HADD2.F32 R0, -RZ, R4.H0_H0 ;  /* 0x20000004ff007230 */ /* 0x004fca0000004100 */
[----:B------:R-:W-:-:S04]  /*ac90*/  F2FP.BF16.PACK_AB R0, RZ, R0 ;  /* 0x00000000ff00723e */ /* 0x000fc800000010ff */
[----:B------:R-:W-:Y:S01]  /*aca0*/  PRMT R27, R0, 0x7610, R27 ;  /* 0x00007610001b7816 */ /* 0x000fe2000000001b */
[----:B------:R-:W-:Y:S05]  /*acb0*/  BRA `(.L_x_4156) ;  /* 0x00000bf000007947 */ /* 0x000fea0003800000 */
.L_x_4161:
[----:B------:R-:W2:Y:S02]  /*acc0*/  LDG.E.64 R4, [R4.64] ;  /* 0x0000002404047981 */ /* 0x000ea4000c1e1b00 */
[----:B--2---:R-:W0:Y:S01]  /*acd0*/  F2F.F32.F64 R0, R4 ;  /* 0x0000000400007310 */ /* 0x004e220000301000 */
[----:B------:R-:W0:-:S14]  /*ace0*/  DSETP.GEU.AND P0, PT, |R4|, c[0x2][0x0], PT ;  /* 0x008000000400762a */ /* 0x000e1c0003f0e200 */
[----:B0-----:R-:W-:-:S05]  /*acf0*/  @!P0 FMUL R0, R0, 1.175494350822287508e-38 ;  /* 0x0080000000008820 */ /* 0x001fca0000400000 */
[----:B------:R-:W-:-:S04]  /*ad00*/  F2FP.BF16.PACK_AB R0, RZ, R0 ;  /* 0x00000000ff00723e */ /* 0x000fc800000010ff */
[----:B------:R-:W-:Y:S01]  /*ad10*/  PRMT R27, R0, 0x7610, R27 ;  /* 0x00007610001b7816 */ /* 0x000fe2000000001b */
[----:B------:R-:W-:Y:S05]  /*ad20*/  BRA `(.L_x_4156) ;  /* 0x00000b8000007947 */ /* 0x000fea0003800000 */
.L_x_4151:
        /* <DEDUP_REMOVED lines=14> */
.L_x_4165:
[----:B------:R-:W2:Y:S02]  /*ae10*/  LDG.E.64 R4, [R4.64] ;  /* 0x0000002404047981 */ /* 0x000ea4000c1e1b00 */
[----:B--2---:R-:W0:Y:S01]  /*ae20*/  F2F.F32.F64 R0, R4 ;  /* 0x0000000400007310 */ /* 0x004e220000301000 */
[----:B------:R-:W0:-:S14]  /*ae30*/  DSETP.GEU.AND P0, PT, |R4|, c[0x2][0x0], PT ;  /* 0x008000000400762a */ /* 0x000e1c0003f0e200 */
[----:B0-----:R-:W-:-:S05]  /*ae40*/  @!P0 FMUL R0, R0, 1.175494350822287508e-38 ;  /* 0x0080000000008820 */ /* 0x001fca0000400000 */
[----:B------:R-:W-:-:S04]  /*ae50*/  F2FP.BF16.PACK_AB R0, RZ, R0 ;  /* 0x00000000ff00723e */ /* 0x000fc800000010ff */
[----:B------:R-:W-:Y:S01]  /*ae60*/  PRMT R27, R0, 0x7610, R27 ;  /* 0x00007610001b7816 */ /* 0x000fe2000000001b */
[----:B------:R-:W-:Y:S05]  /*ae70*/  BRA `(.L_x_4156) ;  /* 0x00000a3000007947 */ /* 0x000fea0003800000 */
.L_x_4164:
        /* <DEDUP_REMOVED lines=28> */
.L_x_4167:
        /* <DEDUP_REMOVED lines=15> */
.L_x_4166:
[----:B------:R0:W5:Y:S01]  /*b130*/  LDG.E.U16 R27, [R4.64] ;  /* 0x00000024041b7981 */ /* 0x000162000c1e1500 */
[----:B------:R-:W-:Y:S05]  /*b140*/  BRA `(.L_x_4156) ;  /* 0x0000076000007947 */ /* 0x000fea0003800000 */
.L_x_4163:
        /* <DEDUP_REMOVED lines=12> */
.L_x_4170:
        /* <DEDUP_REMOVED lines=21> */
.L_x_4174:
[----:B------:R-:W-:Y:S05]  /*b360*/  BSYNC B1 ;  /* 0x0000000000017941 */ /* 0x000fea0003800000 */
.L_x_4173:
[----:B------:R-:W-:Y:S01]  /*b370*/  LEA R5, R0, 0x3b800000, 0x17 ;  /* 0x3b80000000057811 */ /* 0x000fe200078eb8ff */
[----:B------:R-:W-:-:S05]  /*b380*/  IMAD.SHL.U32 R0, R3, 0x100000, RZ ;  /* 0x0010000003007824 */ /* 0x000fca00078e00ff */
[----:B------:R-:W-:Y:S02]  /*b390*/  LOP3.LUT R0, R5, R0, R6, 0xfe, !PT ;  /* 0x0000000005007212 */ /* 0x000fe400078efe06 */
.L_x_4172:
[----:B------:R-:W-:Y:S05]  /*b3a0*/  BSYNC B0 ;  /* 0x0000000000007941 */ /* 0x000fea0003800000 */
.L_x_4171:
[----:B------:R-:W-:-:S04]  /*b3b0*/  F2FP.BF16.PACK_AB R0, RZ, R0 ;  /* 0x00000000ff00723e */ /* 0x000fc800000010ff */
[----:B------:R-:W-:Y:S01]  /*b3c0*/  PRMT R27, R0, 0x7610, R27 ;  /* 0x00007610001b7816 */ /* 0x000fe2000000001b */
[----:B------:R-:W-:Y:S05]  /*b3d0*/  BRA `(.L_x_4156) ;  /* 0x000004d000007947 */ /* 0x000fea0003800000 */
.L_x_4169:
        /* <DEDUP_REMOVED lines=21> */
.L_x_4178:
[----:B------:R-:W-:Y:S05]  /*b530*/  BSYNC B1 ;  /* 0x0000000000017941 */ /* 0x000fea0003800000 */
.L_x_4177:
[----:B------:R-:W-:Y:S01]  /*b540*/  LEA R5, R0, 0x37800000, 0x17 ;  /* 0x3780000000057811 */ /* 0x000fe200078eb8ff */
[----:B------:R-:W-:-:S05]  /*b550*/  IMAD.SHL.U32 R0, R3, 0x200000, RZ ;  /* 0x0020000003007824 */ /* 0x000fca00078e00ff */
[----:B------:R-:W-:Y:S02]  /*b560*/  LOP3.LUT R0, R5, R0, R6, 0xfe, !PT ;  /* 0x0000000005007212 */ /* 0x000fe400078efe06 */
.L_x_4176:
[----:B------:R-:W-:Y:S05]  /*b570*/  BSYNC B0 ;  /* 0x0000000000007941 */ /* 0x000fea0003800000 */
.L_x_4175:
[----:B------:R-:W-:-:S04]  /*b580*/  F2FP.BF16.PACK_AB R0, RZ, R0 ;  /* 0x00000000ff00723e */ /* 0x000fc800000010ff */
[----:B------:R-:W-:Y:S01]  /*b590*/  PRMT R27, R0, 0x7610, R27 ;  /* 0x00007610001b7816 */ /* 0x000fe2000000001b */
[----:B------:R-:W-:Y:S05]  /*b5a0*/  BRA `(.L_x_4156) ;  /* 0x0000030000007947 */ /* 0x000fea0003800000 */
.L_x_4168:
        /* <DEDUP_REMOVED lines=14> */
.L_x_4182:
[----:B------:R-:W-:Y:S05]  /*b690*/  BSYNC B0 ;  /* 0x0000000000007941 */ /* 0x000fea0003800000 */
.L_x_4181:
[----:B------:R-:W-:-:S04]  /*b6a0*/  F2FP.BF16.PACK_AB R0, RZ, R0 ;  /* 0x00000000ff00723e */ /* 0x000fc800000010ff */
[----:B------:R-:W-:Y:S01]  /*b6b0*/  PRMT R27, R0, 0x7610, R27 ;  /* 0x00007610001b7816 */ /* 0x000fe2000000001b */
[----:B------:R-:W-:Y:S05]  /*b6c0*/  BRA `(.L_x_4156) ;  /* 0x000001e000007947 */ /* 0x000fea0003800000 */
.L_x_4155:
        /* <DEDUP_REMOVED lines=21> */
.L_x_4180:
[----:B------:R-:W2:Y:S02]  /*b820*/  LDG.E.64 R4, [R4.64] ;  /* 0x0000002404047981 */ /* 0x000ea4000c1e1b00 */
[----:B--2---:R-:W0:Y:S02]  /*b830*/  I2F.U64 R0, R4 ;  /* 0x0000000400007312 */ /* 0x004e240000301000 */
[----:B0-----:R-:W-:-:S04]  /*b840*/  F2FP.BF16.PACK_AB R0, RZ, R0 ;  /* 0x00000000ff00723e */ /* 0x001fc800000010ff */
[----:B------:R-:W-:Y:S01]  /*b850*/  PRMT R27, R0, 0x7610, R27 ;  /* 0x00007610001b7816 */ /* 0x000fe2000000001b */
[----:B------:R-:W-:Y:S05]  /*b860*/  BRA `(.L_x_4156) ;  /* 0x0000004000007947 */ /* 0x000fea0003800000 */
.L_x_4179:
[----:B------:R-:W2:Y:S02]  /*b870*/  LDG.E R4, [R4.64] ;  /* 0x0000002404047981 */ /* 0x000ea4000c1e1900 */
[----:B--2---:R-:W0:Y:S02]  /*b880*/  I2F.U32 R0, R4 ;  /* 0x0000000400007306 */ /* 0x004e240000201000 */
[----:B0-----:R-:W-:-:S04]  /*b890*/  F2FP.BF16.PACK_AB R0, RZ, R0 ;  /* 0x00000000ff00723e */ /* 0x001fc800000010ff */
[----:B------:R-:W-:Y:S02]  /*b8a0*/  PRMT R27, R0, 0x7610, R27 ;  /* 0x00007610001b7816 */ /* 0x000fe4000000001b */
.L_x_4156:
        /* <DEDUP_REMOVED lines=19> */
.L_x_4186:
[----:B------:R-:W2:Y:S02]  /*b9e0*/  LDG.E.U8 R4, [R4.64] ;  /* 0x0000002404047981 */ /* 0x000ea4000c1e1100 */
[----:B--2---:R-:W0:Y:S02]  /*b9f0*/  I2F.U16 R0, R4 ;  /* 0x0000000400007306 */ /* 0x004e240000101000 */
[----:B0-----:R-:W-:Y:S01]  /*ba00*/  F2FP.BF16.PACK_AB R0, RZ, R0 ;  /* 0x00000000ff00723e */ /* 0x001fe200000010ff */
[----:B------:R-:W-:Y:S05]  /*ba10*/  BRA `(.L_x_4118) ;  /* 0x00000e2000007947 */ /* 0x000fea0003800000 */
.L_x_4185:
        /* <DEDUP_REMOVED lines=10> */
.L_x_4189:
[----:B------:R-:W2:Y:S02]  /*bac0*/  LDG.E R4, [R4.64] ;  /* 0x0000002404047981 */ /* 0x000ea4000c1e1900 */
[----:B--2---:R-:W0:Y:S02]  /*bad0*/  I2F R0, R4 ;  /* 0x0000000400007306 */ /* 0x004e240000201400 */
[----:B0-----:R-:W-:Y:S01]  /*bae0*/  F2FP.BF16.PACK_AB R0, RZ, R0 ;  /* 0x00000000ff00723e */ /* 0x001fe200000010ff */
[----:B------:R-:W-:Y:S05]  /*baf0*/  BRA `(.L_x_4118) ;  /* 0x00000d4000007947 */ /* 0x000fea0003800000 */
.L_x_4188:
[----:B------:R-:W2:Y:S02]  /*bb00*/  LDG.E.U16 R4, [R4.64] ;  /* 0x0000002404047981 */ /* 0x000ea4000c1e1500 */
[----:B--2---:R-:W0:Y:S02]  /*bb10*/  I2F.S16 R0, R4 ;  /* 0x0000000400007306 */ /* 0x004e240000101400 */
[----:B0-----:R-:W-:Y:S01]  /*bb20*/  F2FP.BF16.PACK_AB R0, RZ, R0 ;  /* 0x00000000ff00723e */ /* 0x001fe200000010ff */
[----:B------:R-:W-:Y:S05]  /*bb30*/  BRA `(.L_x_4118) ;  /* 0x00000d0000007947 */ /* 0x000fea0003800000 */
.L_x_4184:
        /* <DEDUP_REMOVED lines=9> */
.L_x_4191:
[----:B------:R-:W2:Y:S02]  /*bbd0*/  LDG.E.U16 R0, [R4.64] ;  /* 0x0000002404007981 */ /* 0x000ea4000c1e1500 */
[----:B--2---:R-:W-:-:S05]  /*bbe0*/  HADD2.F32 R0, -RZ, R0.H0_H0 ;  /* 0x20000000ff007230 */ /* 0x004fca0000004100 */
[----:B------:R-:W-:Y:S01]  /*bbf0*/  F2FP.BF16.PACK_AB R0, RZ, R0 ;  /* 0x00000000ff00723e */ /* 0x000fe200000010ff */
[----:B------:R-:W-:Y:S05]  /*bc00*/  BRA `(.L_x_4118) ;  /* 0x00000c3000007947 */ /* 0x000fea0003800000 */
.L_x_4190:
        /* <DEDUP_REMOVED lines=9> */
.L_x_4193:
[----:B------:R-:W2:Y:S02]  /*bca0*/  LDG.E.U16 R4, [R4.64] ;  /* 0x0000002404047981 */ /* 0x000ea4000c1e1500 */
[----:B--2---:R-:W-:-:S05]  /*bcb0*/  HADD2.F32 R0, -RZ, R4.H0_H0 ;  /* 0x20000004ff007230 */ /* 0x004fca0000004100 */
[----:B------:R-:W-:Y:S01]  /*bcc0*/  F2FP.BF16.PACK_AB R0, RZ, R0 ;  /* 0x00000000ff00723e */ /* 0x000fe200000010ff */
[----:B------:R-:W-:Y:S05]  /*bcd0*/  BRA `(.L_x_4118) ;  /* 0x00000b6000007947 */ /* 0x000fea0003800000 */
.L_x_4192:
[----:B------:R-:W2:Y:S02]  /*bce0*/  LDG.E.64 R4, [R4.64] ;  /* 0x0000002404047981 */ /* 0x000ea4000c1e1b00 */
[----:B--2---:R-:W0:Y:S01]  /*bcf0*/  F2F.F32.F64 R0, R4 ;  /* 0x0000000400007310 */ /* 0x004e220000301000 */
[----:B------:R-:W0:-:S14]  /*bd00*/  DSETP.GEU.AND P0, PT, |R4|, c[0x2][0x0], PT ;  /* 0x008000000400762a */ /* 0x000e1c0003f0e200 */
[----:B0-----:R-:W-:-:S05]  /*bd10*/  @!P0 FMUL R0, R0, 1.175494350822287508e-38 ;  /* 0x0080000000008820 */ /* 0x001fca0000400000 */
[----:B------:R-:W-:Y:S01]  /*bd20*/  F2FP.BF16.PACK_AB R0, RZ, R0 ;  /* 0x00000000ff00723e */ /* 0x000fe200000010ff */
[----:B------:R-:W-:Y:S05]  /*bd30*/  BRA `(.L_x_4118) ;  /* 0x00000b0000007947 */ /* 0x000fea0003800000 */
.L_x_4183:
        /* <DEDUP_REMOVED lines=13> */
.L_x_4196:
[----:B------:R-:W2:Y:S02]  /*be10*/  LDG.E.64 R4, [R4.64] ;  /* 0x0000002404047981 */ /* 0x000ea4000c1e1b00 */
[----:B--2---:R-:W0:Y:S01]  /*be20*/  F2F.F32.F64 R0, R4 ;  /* 0x0000000400007310 */ /* 0x004e220000301000 */
[----:B------:R-:W0:-:S14]  /*be30*/  DSETP.GEU.AND P0, PT, |R4|, c[0x2][0x0], PT ;  /* 0x008000000400762a */ /* 0x000e1c0003f0e200 */
[----:B0-----:R-:W-:-:S05]  /*be40*/  @!P0 FMUL R0, R0, 1.175494350822287508e-38 ;  /* 0x0080000000008820 */ /* 0x001fca0000400000 */
[----:B------:R-:W-:Y:S01]  /*be50*/  F2FP.BF16.PACK_AB R0, RZ, R0 ;  /* 0x00000000ff00723e */ /* 0x000fe200000010ff */
[----:B------:R-:W-:Y:S05]  /*be60*/  BRA `(.L_x_4118) ;  /* 0x000009d000007947 */ /* 0x000fea0003800000 */
.L_x_4195:
        /* <DEDUP_REMOVED lines=28> */
.L_x_4198:
        /* <DEDUP_REMOVED lines=14> */
.L_x_4197:
[----:B------:R0:W5:Y:S01]  /*c110*/  LDG.E.U16 R0, [R4.64] ;  /* 0x0000002404007981 */ /* 0x000162000c1e1500 */
[----:B------:R-:W-:Y:S05]  /*c120*/  BRA `(.L_x_4118) ;  /* 0x0000071000007947 */ /* 0x000fea0003800000 */
.L_x_4194:
        /* <DEDUP_REMOVED lines=12> */
.L_x_4201:
        /* <DEDUP_REMOVED lines=21> */
.L_x_4205:
[----:B------:R-:W-:Y:S05]  /*c340*/  BSYNC B1 ;  /* 0x0000000000017941 */ /* 0x000fea0003800000 */
.L_x_4204:
[----:B------:R-:W-:Y:S01]  /*c350*/  LEA R5, R0, 0x3b800000, 0x17 ;  /* 0x3b80000000057811 */ /* 0x000fe200078eb8ff */
[----:B------:R-:W-:-:S05]  /*c360*/  IMAD.SHL.U32 R0, R3, 0x100000, RZ ;  /* 0x0010000003007824 */ /* 0x000fca00078e00ff */
[----:B------:R-:W-:Y:S02]  /*c370*/  LOP3.LUT R0, R5, R0, R6, 0xfe, !PT ;  /* 0x0000000005007212 */ /* 0x000fe400078efe06 */
.L_x_4203:
[----:B------:R-:W-:Y:S05]  /*c380*/  BSYNC B0 ;  /* 0x0000000000007941 */ /* 0x000fea0003800000 */
.L_x_4202:
[----:B------:R-:W-:Y:S01]  /*c390*/  F2FP.BF16.PACK_AB R0, RZ, R0 ;  /* 0x00000000ff00723e */ /* 0x000fe200000010ff */
[----:B------:R-:W-:Y:S05]  /*c3a0*/  BRA `(.L_x_4118) ;  /* 0x0000049000007947 */ /* 0x000fea0003800000 */
.L_x_4200:
        /* <DEDUP_REMOVED lines=21> */
.L_x_4209:
[----:B------:R-:W-:Y:S05]  /*c500*/  BSYNC B1 ;  /* 0x0000000000017941 */ /* 0x000fea0003800000 */
.L_x_4208:
[----:B------:R-:W-:Y:S01]  /*c510*/  LEA R5, R0, 0x37800000, 0x17 ;  /* 0x3780000000057811 */ /* 0x000fe200078eb8ff */
[----:B------:R-:W-:-:S05]  /*c520*/  IMAD.SHL.U32 R0, R3, 0x200000, RZ ;  /* 0x0020000003007824 */ /* 0x000fca00078e00ff */
[----:B------:R-:W-:Y:S02]  /*c530*/  LOP3.LUT R0, R5, R0, R6, 0xfe, !PT ;  /* 0x0000000005007212 */ /* 0x000fe400078efe06 */
.L_x_4207:
[----:B------:R-:W-:Y:S05]  /*c540*/  BSYNC B0 ;  /* 0x0000000000007941 */ /* 0x000fea0003800000 */
.L_x_4206:
[----:B------:R-:W-:Y:S01]  /*c550*/  F2FP.BF16.PACK_AB R0, RZ, R0 ;  /* 0x00000000ff00723e */ /* 0x000fe200000010ff */
[----:B------:R-:W-:Y:S05]  /*c560*/  BRA `(.L_x_4118) ;  /* 0x000002d000007947 */ /* 0x000fea0003800000 */
.L_x_4199:
        /* <DEDUP_REMOVED lines=14> */
.L_x_4213:
[----:B------:R-:W-:Y:S05]  /*c650*/  BSYNC B0 ;  /* 0x0000000000007941 */ /* 0x000fea0003800000 */
.L_x_4212:
[----:B------:R-:W-:Y:S01]  /*c660*/  F2FP.BF16.PACK_AB R0, RZ, R0 ;  /* 0x00000000ff00723e */ /* 0x000fe200000010ff */
[----:B------:R-:W-:Y:S05]  /*c670*/  BRA `(.L_x_4118) ;  /* 0x000001c000007947 */ /* 0x000fea0003800000 */
.L_x_4187:
        /* <DEDUP_REMOVED lines=21> */
.L_x_4211:
[----:B------:R-:W2:Y:S02]  /*c7d0*/  LDG.E.64 R4, [R4.64] ;  /* 0x0000002404047981 */ /* 0x000ea4000c1e1b00 */
[----:B--2---:R-:W0:Y:S02]  /*c7e0*/  I2F.U64 R0, R4 ;  /* 0x0000000400007312 */ /* 0x004e240000301000 */
[----:B0-----:R-:W-:Y:S01]  /*c7f0*/  F2FP.BF16.PACK_AB R0, RZ, R0 ;  /* 0x00000000ff00723e */ /* 0x001fe200000010ff */
[----:B------:R-:W-:Y:S05]  /*c800*/  BRA `(.L_x_4118) ;  /* 0x0000003000007947 */ /* 0x000fea0003800000 */
.L_x_4210:
[----:B------:R-:W2:Y:S02]  /*c810*/  LDG.E R4, [R4.64] ;  /* 0x0000002404047981 */ /* 0x000ea4000c1e1900 */
[----:B--2---:R-:W0:Y:S02]  /*c820*/  I2F.U32 R0, R4 ;  /* 0x0000000400007306 */ /* 0x004e240000201000 */
[----:B0-----:R-:W-:-:S06]  /*c830*/  F2FP.BF16.PACK_AB R0, RZ, R0 ;  /* 0x00000000ff00723e */ /* 0x001fcc00000010ff */
.L_x_4118:
[----:B------:R-:W-:Y:S05]  /*c840*/  BSYNC B6 ;  /* 0x0000000000067941 */ /* 0x000fea0003800000 */
.L_x_4117:
[----:B------:R-:W1:Y:S01]  /*c850*/  S2R R3, SR_CTAID.X ;  /* 0x0000000000037919 */ /* 0x000e620000002500 */
[----:B0-----:R-:W-:Y:S01]  /*c860*/  IMAD.MOV.U32 R5, RZ, RZ, -0x200 ;  /* 0xfffffe00ff057424 */ /* 0x001fe200078e00ff */
[----:B------:R-:W0:Y:S01]  /*c870*/  LDC.U8 R7, c[0x0][0x19c] ;  /* 0x00006700ff077b82 */ /* 0x000e220000000000 */
[----:B------:R-:W-:Y:S01]  /*c880*/  BSSY B0, `(.L_x_4214) ;  /* 0x0000014000007945 */ /* 0x000fe20003800000 */
[----:B------:R-:W2:Y:S01]  /*c890*/  S2R R28, SR_TID.X ;  /* 0x00000000001c7919 */ /* 0x000ea20000002100 */
[----:B-1----:R-:W-:Y:S01]  /*c8a0*/  IMAD R5, R3, R5, c[0x0][0x160] ;  /* 0x0000580003057624 */ /* 0x002fe200078e0205 */
[----:B--2---:R-:W-:-:S04]  /*c8b0*/  IADD3 R3, R28, 0x100, RZ ;  /* 0x000001001c037810 */ /* 0x004fc80007ffe0ff */
[CC--:B------:R-:W-:Y:S02]  /*c8c0*/  ISETP.GE.AND P1, PT, R28.reuse, R5.reuse, PT ;  /* 0x000000051c00720c */ /* 0x0c0fe40003f26270 */
[C---:B------:R-:W-:Y:S02]  /*c8d0*/  IADD3 R4, R28.reuse, 0x180, RZ ;  /* 0x000001801c047810 */ /* 0x040fe40007ffe0ff */
[----:B------:R-:W-:Y:S02]  /*c8e0*/  IADD3 R29, R28, 0x80, RZ ;  /* 0x000000801c1d7810 */ /* 0x000fe40007ffe0ff */
[-C--:B------:R-:W-:Y:S02]  /*c8f0*/  ISETP.GE.AND P2, PT, R3, R5.reuse, PT ;  /* 0x000000050300720c */ /* 0x080fe40003f46270 */
[-C--:B------:R-:W-:Y:S02]  /*c900*/  ISETP.GE.AND P0, PT, R4, R5.reuse, PT ;  /* 0x000000050400720c */ /* 0x080fe40003f06270 */
[----:B------:R-:W-:-:S03]  /*c910*/  ISETP.GE.AND P4, PT, R29, R5, PT ;  /* 0x000000051d00720c */ /* 0x000fc60003f86270 */
[----:B------:R-:W-:Y:S05]  /*c920*/  @P1 BRA `(.L_x_4215) ;  /* 0x0000009000001947 */ /* 0x000fea0003800000 */
[----:B0----5:R-:W-:Y:S02]  /*c930*/  PRMT R5, RZ, 0x5410, R22 ;  /* 0x00005410ff057816 */ /* 0x021fe40000000016 */
[----:B------:R-:W-:Y:S02]  /*c940*/  PRMT R26, RZ, 0x5410, R26 ;  /* 0x00005410ff1a7816 */ /* 0x000fe4000000001a */
[C---:B------:R-:W-:Y:S01]  /*c950*/  FSETP.GEU.FTZ.AND P3, PT, |R5|.reuse, 0.5, PT ;  /* 0x3f0000000500780b */ /* 0x040fe20003f7e200 */
[----:B------:R-:W-:Y:S01]  /*c960*/  FADD.FTZ R6, -R5, 1 ;  /* 0x3f80000005067421 */ /* 0x000fe20000010100 */
[----:B------:R-:W-:-:S05]  /*c970*/  PRMT R3, RZ, 0x5410, R24 ;  /* 0x00005410ff037816 */ /* 0x000fca0000000018 */
[----:B------:R-:W-:-:S04]  /*c980*/  FADD.FTZ R4, -R26, R3 ;  /* 0x000000031a047221 */ /* 0x000fc80000010100 */
[----:B------:R-:W-:Y:S02]  /*c990*/  FFMA.FTZ R5, R5, R4, R26 ;  /* 0x0000000405057223 */ /* 0x000fe4000001001a */
[----:B------:R-:W-:-:S05]  /*c9a0*/  @P3 FFMA.FTZ R5, -R4, R6, R3 ;  /* 0x0000000604053223 */ /* 0x000fca0000010103 */
[----:B------:R-:W-:Y:S02]  /*c9b0*/  F2FP.BF16.PACK_AB R4, RZ, R5 ;  /* 0x00000005ff04723e */ /* 0x000fe400000010ff */
.L_x_4215:
[----:B0-----:R-:W-:Y:S05]  /*c9c0*/  BSYNC B0 ;  /* 0x0000000000007941 */ /* 0x001fea0003800000 */
.L_x_4214:
[----:B------:R-:W-:Y:S01]  /*c9d0*/  BSSY B0, `(.L_x_4216) ;  /* 0x000000b000007945 */ /* 0x000fe20003800000 */
[----:B------:R-:W-:Y:S05]  /*c9e0*/  @P4 BRA `(.L_x_4217) ;  /* 0x0000009000004947 */ /* 0x000fea0003800000 */
[----:B-----5:R-:W-:Y:S02]  /*c9f0*/  PRMT R2, RZ, 0x5410, R2 ;  /* 0x00005410ff027816 */ /* 0x020fe40000000002 */
        /* <DEDUP_REMOVED lines=8> */
.L_x_4217:
[----:B------:R-:W-:Y:S05]  /*ca80*/  BSYNC B0 ;  /* 0x0000000000007941 */ /* 0x000fea0003800000 */
.L_x_4216:
        /* <DEDUP_REMOVED lines=11> */
.L_x_4219:
[----:B------:R-:W-:Y:S05]  /*cb40*/  BSYNC B0 ;  /* 0x0000000000007941 */ /* 0x000fea0003800000 */
.L_x_4218:
        /* <DEDUP_REMOVED lines=11> */
.L_x_4221:
[----:B------:R-:W-:Y:S05]  /*cc00*/  BSYNC B0 ;  /* 0x0000000000007941 */ /* 0x000fea0003800000 */
.L_x_4220:
[----:B------:R-:W-:Y:S01]  /*cc10*/  BSSY B6, `(.L_x_4222) ;  /* 0x0000114000067945 */ /* 0x000fe20003800000 */
[----:B------:R-:W-:Y:S05]  /*cc20*/  @P1 BRA `(.L_x_4223) ;  /* 0x0000112000001947 */ /* 0x000fea0003800000 */
[----:B-----5:R-:W0:Y:S02]  /*cc30*/  S2R R0, SR_CTAID.X ;  /* 0x0000000000007919 */ /* 0x020e240000002500 */
[----:B0-----:R-:W-:Y:S01]  /*cc40*/  IMAD R28, R0, 0x200, R28 ;  /* 0x00000200001c7824 */ /* 0x001fe200078e021c */
[----:B------:R-:W-:-:S03]  /*cc50*/  PRMT R0, R7, 0x9910, RZ ;  /* 0x0000991007007816 */ /* 0x000fc600000000ff */
[----:B------:R-:W-:Y:S01]  /*cc60*/  IMAD R28, R28, c[0x0][0x1a0], RZ ;  /* 0x000068001c1c7a24 */ /* 0x000fe200078e02ff */
[----:B------:R-:W-:-:S04]  /*cc70*/  ISETP.GT.AND P0, PT, R0, 0x9, PT ;  /* 0x000000090000780c */ /* 0x000fc80003f04270 */
[----:B------:R-:W-:-:S05]  /*cc80*/  IADD3 R2, P1, R28, c[0x0][0x168], RZ ;  /* 0x00005a001c027a10 */ /* 0x000fca0007f3e0ff */
[----:B------:R-:W-:-:S04]  /*cc90*/  IMAD.X R3, RZ, RZ, c[0x0][0x16c], P1 ;  /* 0x00005b00ff037624 */ /* 0x000fc800008e06ff */
        /* <DEDUP_REMOVED lines=14> */
.L_x_4227:
[----:B------:R-:W-:Y:S01]  /*cd80*/  PRMT R5, RZ, 0x5410, R4 ;  /* 0x00005410ff057816 */ /* 0x000fe20000000004 */
[----:B------:R-:W-:-:S05]  /*cd90*/  IMAD.MOV.U32 R28, RZ, RZ, R29 ;  /* 0x000000ffff1c7224 */ /* 0x000fca00078e001d */
[----:B------:R-:W0:Y:S02]  /*cda0*/  F2I.S64.TRUNC R4, R5 ;  /* 0x0000000500047311 */ /* 0x000e24000020d900 */
[----:B0-----:R0:W-:Y:S01]  /*cdb0*/  STG.E.U8 [R2.64], R4 ;  /* 0x0000000402007986 */ /* 0x0011e2000c101124 */
[----:B------:R-:W-:Y:S05]  /*cdc0*/  BRA `(.L_x_4223) ;  /* 0x00000f8000007947 */ /* 0x000fea0003800000 */
.L_x_4226:
        /* <DEDUP_REMOVED lines=11> */
.L_x_4230:
[----:B------:R-:W-:Y:S01]  /*ce80*/  PRMT R4, RZ, 0x5410, R4 ;  /* 0x00005410ff047816 */ /* 0x000fe20000000004 */
[----:B------:R-:W-:-:S03]  /*ce90*/  IMAD.MOV.U32 R28, RZ, RZ, R29 ;  /* 0x000000ffff1c7224 */ /* 0x000fc600078e001d */
[----:B------:R-:W0:Y:S02]  /*cea0*/  F2I.FTZ.TRUNC.NTZ R5, R4 ;  /* 0x0000000400057305 */ /* 0x000e24000021f100 */
[----:B0-----:R0:W-:Y:S01]  /*ceb0*/  STG.E [R2.64], R5 ;  /* 0x0000000502007986 */ /* 0x0011e2000c101924 */
[----:B------:R-:W-:Y:S05]  /*cec0*/  BRA `(.L_x_4223) ;  /* 0x00000e8000007947 */ /* 0x000fea0003800000 */
.L_x_4229:
[----:B------:R-:W-:Y:S01]  /*ced0*/  PRMT R4, RZ, 0x5410, R4 ;  /* 0x00005410ff047816 */ /* 0x000fe20000000004 */
[----:B------:R-:W-:-:S03]  /*cee0*/  IMAD.MOV.U32 R28, RZ, RZ, R29 ;  /* 0x000000ffff1c7224 */ /* 0x000fc600078e001d */
[----:B------:R-:W0:Y:S02]  /*cef0*/  F2I.FTZ.TRUNC.NTZ R5, R4 ;  /* 0x0000000400057305 */ /* 0x000e24000021f100 */
[----:B0-----:R0:W-:Y:S01]  /*cf00*/  STG.E.U16 [R2.64], R5 ;  /* 0x0000000502007986 */ /* 0x0011e2000c101524 */
[----:B------:R-:W-:Y:S05]  /*cf10*/  BRA `(.L_x_4223) ;  /* 0x00000e3000007947 */ /* 0x000fea0003800000 */
.L_x_4225:
        /* <DEDUP_REMOVED lines=10> */
.L_x_4232:
[----:B------:R-:W-:Y:S01]  /*cfc0*/  PRMT R0, RZ, 0x5410, R4 ;  /* 0x00005410ff007816 */ /* 0x000fe20000000004 */
[----:B------:R-:W-:-:S03]  /*cfd0*/  IMAD.MOV.U32 R28, RZ, RZ, R29 ;  /* 0x000000ffff1c7224 */ /* 0x000fc600078e001d */
[----:B------:R-:W-:-:S05]  /*cfe0*/  F2FP.PACK_AB R0, RZ, R0 ;  /* 0x00000000ff00723e */ /* 0x000fca00000000ff */
[----:B------:R0:W-:Y:S01]  /*cff0*/  STG.E.U16 [R2.64], R0 ;  /* 0x0000000002007986 */ /* 0x0001e2000c101524 */
[----:B------:R-:W-:Y:S05]  /*d000*/  BRA `(.L_x_4223) ;  /* 0x00000d4000007947 */ /* 0x000fea0003800000 */
.L_x_4231:
        /* <DEDUP_REMOVED lines=11> */
.L_x_4234:
[----:B------:R-:W-:Y:S01]  /*d0c0*/  PRMT R4, RZ, 0x5410, R4 ;  /* 0x00005410ff047816 */ /* 0x000fe20000000004 */
[----:B------:R-:W-:-:S03]  /*d0d0*/  IMAD.MOV.U32 R28, RZ, RZ, R29 ;  /* 0x000000ffff1c7224 */ /* 0x000fc600078e001d */
[----:B------:R-:W-:-:S04]  /*d0e0*/  F2FP.PACK_AB R5, RZ, R4 ;  /* 0x00000004ff05723e */ /* 0x000fc800000000ff */
[----:B------:R-:W-:-:S05]  /*d0f0*/  PRMT R5, R5, 0x5410, RZ ;  /* 0x0000541005057816 */ /* 0x000fca00000000ff */
[----:B------:R0:W-:Y:S01]  /*d100*/  STG.E [R2.64], R5 ;  /* 0x0000000502007986 */ /* 0x0001e2000c101924 */
[----:B------:R-:W-:Y:S05]  /*d110*/  BRA `(.L_x_4223) ;  /* 0x00000c3000007947 */ /* 0x000fea0003800000 */
.L_x_4233:
[----:B------:R-:W-:Y:S01]  /*d120*/  PRMT R4, RZ, 0x5410, R4 ;  /* 0x00005410ff047816 */ /* 0x000fe20000000004 */
[----:B------:R-:W-:-:S04]  /*d130*/  IMAD.MOV.U32 R28, RZ, RZ, R29 ;  /* 0x000000ffff1c7224 */ /* 0x000fc800078e001d */
[----:B------:R-:W-:-:S06]  /*d140*/  FMUL.FTZ R4, R4, 1 ;  /* 0x3f80000004047820 */ /* 0x000fcc0000410000 */
[----:B------:R-:W0:Y:S02]  /*d150*/  F2F.F64.F32 R4, R4 ;  /* 0x0000000400047310 */ /* 0x000e240000201800 */
[----:B0-----:R0:W-:Y:S01]  /*d160*/  STG.E.64 [R2.64], R4 ;  /* 0x0000000402007986 */ /* 0x0011e2000c101b24 */
[----:B------:R-:W-:Y:S05]  /*d170*/  BRA `(.L_x_4223) ;  /* 0x00000bd000007947 */ /* 0x000fea0003800000 */
.L_x_4224:
        /* <DEDUP_REMOVED lines=14> */
.L_x_4237:
[----:B------:R-:W-:Y:S01]  /*d260*/  PRMT R4, RZ, 0x5410, R4 ;  /* 0x00005410ff047816 */ /* 0x000fe20000000004 */
[----:B------:R-:W-:Y:S01]  /*d270*/  CS2R R6, SRZ ;  /* 0x0000000000067805 */ /* 0x000fe2000001ff00 */
[----:B------:R-:W-:-:S03]  /*d280*/  IMAD.MOV.U32 R28, RZ, RZ, R29 ;  /* 0x000000ffff1c7224 */ /* 0x000fc600078e001d */
[----:B------:R-:W-:-:S06]  /*d290*/  FMUL.FTZ R4, R4, 1 ;  /* 0x3f80000004047820 */ /* 0x000fcc0000410000 */
[----:B------:R-:W0:Y:S02]  /*d2a0*/  F2F.F64.F32 R4, R4 ;  /* 0x0000000400047310 */ /* 0x000e240000201800 */
[----:B0-----:R0:W-:Y:S01]  /*d2b0*/  STG.E.128 [R2.64], R4 ;  /* 0x0000000402007986 */ /* 0x0011e2000c101d24 */
[----:B------:R-:W-:Y:S05]  /*d2c0*/  BRA `(.L_x_4223) ;  /* 0x00000a8000007947 */ /* 0x000fea0003800000 */
.L_x_4236:
        /* <DEDUP_REMOVED lines=21> */
.L_x_4241:
[----:B------:R-:W-:Y:S05]  /*d420*/  BSYNC B0 ;  /* 0x0000000000007941 */ /* 0x000fea0003800000 */
.L_x_4240:
[----:B------:R-:W-:Y:S01]  /*d430*/  LOP3.LUT R5, R0, R5, RZ, 0xfc, !PT ;  /* 0x0000000500057212 */ /* 0x000fe200078efcff */
[----:B------:R-:W-:-:S04]  /*d440*/  IMAD.MOV.U32 R28, RZ, RZ, R29 ;  /* 0x000000ffff1c7224 */ /* 0x000fc800078e001d */
[----:B------:R0:W-:Y:S01]  /*d450*/  STG.E.U8 [R2.64], R5 ;  /* 0x0000000502007986 */ /* 0x0001e2000c101124 */
[----:B------:R-:W-:Y:S05]  /*d460*/  BRA `(.L_x_4223) ;  /* 0x000008e000007947 */ /* 0x000fea0003800000 */
.L_x_4239:
        /* <DEDUP_REMOVED lines=13> */
.L_x_4243:
[----:B------:R-:W-:Y:S01]  /*d540*/  IMAD.MOV.U32 R0, RZ, RZ, 0x7f ;  /* 0x0000007fff007424 */ /* 0x000fe200078e00ff */
[----:B------:R-:W-:-:S04]  /*d550*/  ISETP.GT.U32.AND P0, PT, R4, 0x7f800000, PT ;  /* 0x7f8000000400780c */ /* 0x000fc80003f04070 */
[----:B------:R-:W-:-:S04]  /*d560*/  SEL R0, R0, 0x7c, P0 ;  /* 0x0000007c00007807 */ /* 0x000fc80000000000 */
.L_x_4244:
[----:B------:R-:W-:Y:S05]  /*d570*/  BSYNC B0 ;  /* 0x0000000000007941 */ /* 0x000fea0003800000 */
.L_x_4242:
[----:B------:R-:W-:Y:S01]  /*d580*/  LOP3.LUT R4, R5, 0x80000000, RZ, 0xc0, !PT ;  /* 0x8000000005047812 */ /* 0x000fe200078ec0ff */
[----:B------:R-:W-:-:S03]  /*d590*/  IMAD.MOV.U32 R28, RZ, RZ, R29 ;  /* 0x000000ffff1c7224 */ /* 0x000fc600078e001d */
[----:B------:R-:W-:-:S04]  /*d5a0*/  SHF.R.U32.HI R5, RZ, 0x18, R4 ;  /* 0x00000018ff057819 */ /* 0x000fc80000011604 */
[----:B------:R-:W-:-:S05]  /*d5b0*/  LOP3.LUT R5, R0, R5, RZ, 0xfc, !PT ;  /* 0x0000000500057212 */ /* 0x000fca00078efcff */
[----:B------:R0:W-:Y:S01]  /*d5c0*/  STG.E.U8 [R2.64], R5 ;  /* 0x0000000502007986 */ /* 0x0001e2000c101124 */
[----:B------:R-:W-:Y:S05]  /*d5d0*/  BRA `(.L_x_4223) ;  /* 0x0000077000007947 */ /* 0x000fea0003800000 */
.L_x_4238:
[----:B------:R0:W-:Y:S01]  /*d5e0*/  STG.E.U16 [R2.64], R4 ;  /* 0x0000000402007986 */ /* 0x0001e2000c101524 */
[----:B------:R-:W-:Y:S01]  /*d5f0*/  IMAD.MOV.U32 R28, RZ, RZ, R29 ;  /* 0x000000ffff1c7224 */ /* 0x000fe200078e001d */
[----:B------:R-:W-:Y:S05]  /*d600*/  BRA `(.L_x_4223) ;  /* 0x0000074000007947 */ /* 0x000fea0003800000 */
.L_x_4235:
        /* <DEDUP_REMOVED lines=13> */
.L_x_4247:
        /* <DEDUP_REMOVED lines=17> */
.L_x_4250:
[----:B------:R-:W-:-:S04]  /*d7f0*/  LOP3.LUT R0, R7, 0x80000000, RZ, 0xc0, !PT ;  /* 0x8000000007007812 */ /* 0x000fc800078ec0ff */
[----:B------:R-:W-:-:S04]  /*d800*/  SHF.R.U32.HI R5, RZ, 0x18, R0 ;  /* 0x00000018ff057819 */ /* 0x000fc80000011600 */
[----:B------:R-:W-:-:S04]  /*d810*/  LOP3.LUT R4, R4, R5, RZ, 0xfc, !PT ;  /* 0x0000000504047212 */ /* 0x000fc800078efcff */
[----:B------:R-:W-:Y:S02]  /*d820*/  PRMT R0, R4, 0x7610, R0 ;  /* 0x0000761004007816 */ /* 0x000fe40000000000 */
.L_x_4249:
[----:B------:R-:W-:Y:S05]  /*d830*/  BSYNC B0 ;  /* 0x0000000000007941 */ /* 0x000fea0003800000 */
.L_x_4248:
[----:B------:R0:W-:Y:S01]  /*d840*/  STG.E.U8 [R2.64], R0 ;  /* 0x0000000002007986 */ /* 0x0001e2000c101124 */
[----:B------:R-:W-:Y:S01]  /*d850*/  IMAD.MOV.U32 R28, RZ, RZ, R29 ;  /* 0x000000ffff1c7224 */ /* 0x000fe200078e001d */
[----:B------:R-:W-:Y:S05]  /*d860*/  BRA `(.L_x_4223) ;  /* 0x000004e000007947 */ /* 0x000fea0003800000 */
.L_x_4246:
        /* <DEDUP_REMOVED lines=17> */
.L_x_4253:
[----:B------:R-:W-:-:S04]  /*d980*/  LOP3.LUT R0, R7, 0x80000000, RZ, 0xc0, !PT ;  /* 0x8000000007007812 */ /* 0x000fc800078ec0ff */
[----:B------:R-:W-:-:S04]  /*d990*/  SHF.R.U32.HI R5, RZ, 0x18, R0 ;  /* 0x00000018ff057819 */ /* 0x000fc80000011600 */
[----:B------:R-:W-:-:S04]  /*d9a0*/  LOP3.LUT R4, R4, R5, RZ, 0xfc, !PT ;  /* 0x0000000504047212 */ /* 0x000fc800078efcff */
[----:B------:R-:W-:Y:S02]  /*d9b0*/  PRMT R0, R4, 0x7610, R0 ;  /* 0x0000761004007816 */ /* 0x000fe40000000000 */
.L_x_4252:
[----:B------:R-:W-:Y:S05]  /*d9c0*/  BSYNC B0 ;  /* 0x0000000000007941 */ /* 0x000fea0003800000 */
.L_x_4251:
[----:B------:R0:W-:Y:S01]  /*d9d0*/  STG.E.U8 [R2.64], R0 ;  /* 0x0000000002007986 */ /* 0x0001e2000c101124 */
[----:B------:R-:W-:Y:S01]  /*d9e0*/  IMAD.MOV.U32 R28, RZ, RZ, R29 ;  /* 0x000000ffff1c7224 */ /* 0x000fe200078e001d */
[----:B------:R-:W-:Y:S05]  /*d9f0*/  BRA `(.L_x_4223) ;  /* 0x0000035000007947 */ /* 0x000fea0003800000 */
.L_x_4245:
        /* <DEDUP_REMOVED lines=23> */
.L_x_4228:
        /* <DEDUP_REMOVED lines=21> */
.L_x_4255:
[----:B------:R-:W-:Y:S01]  /*dcc0*/  PRMT R4, RZ, 0x5410, R4 ;  /* 0x00005410ff047816 */ /* 0x000fe20000000004 */
[----:B------:R-:W-:-:S05]  /*dcd0*/  IMAD.MOV.U32 R28, RZ, RZ, R29 ;  /* 0x000000ffff1c7224 */ /* 0x000fca00078e001d */
[----:B------:R-:W0:Y:S02]  /*dce0*/  F2I.U64.TRUNC R4, R4 ;  /* 0x0000000400047311 */ /* 0x000e24000020d800 */
[----:B0-----:R0:W-:Y:S01]  /*dcf0*/  STG.E.64 [R2.64], R4 ;  /* 0x0000000402007986 */ /* 0x0011e2000c101b24 */
[----:B------:R-:W-:Y:S05]  /*dd00*/  BRA `(.L_x_4223) ;  /* 0x0000004000007947 */ /* 0x000fea0003800000 */
.L_x_4254:
[----:B------:R-:W-:Y:S01]  /*dd10*/  PRMT R4, RZ, 0x5410, R4 ;  /* 0x00005410ff047816 */ /* 0x000fe20000000004 */
[----:B------:R-:W-:-:S03]  /*dd20*/  IMAD.MOV.U32 R28, RZ, RZ, R29 ;  /* 0x000000ffff1c7224 */ /* 0x000fc600078e001d */
[----:B------:R-:W0:Y:S02]  /*dd30*/  F2I.FTZ.U32.TRUNC.NTZ R5, R4 ;  /* 0x0000000400057305 */ /* 0x000e24000021f000 */
[----:B0-----:R0:W-:Y:S02]  /*dd40*/  STG.E [R2.64], R5 ;  /* 0x0000000502007986 */ /* 0x0011e4000c101924 */
.L_x_4223:
[----:B------:R-:W-:Y:S05]  /*dd50*/  BSYNC B6 ;  /* 0x0000000000067941 */ /* 0x000fea0003800000 */
.L_x_4222:
[----:B-----5:R-:W1:Y:S01]  /*dd60*/  S2R R24, SR_CTAID.X ;  /* 0x0000000000187919 */ /* 0x020e620000002500 */
[----:B------:R-:W-:Y:S01]  /*dd70*/  IMAD.MOV.U32 R22, RZ, RZ, -0x200 ;  /* 0xfffffe00ff167424 */ /* 0x000fe200078e00ff */
[----:B------:R-:W-:Y:S03]  /*dd80*/  BSSY B6, `(.L_x_4256) ;  /* 0x0000201000067945 */ /* 0x000fe60003800000 */
[----:B-1----:R-:W-:-:S05]  /*dd90*/  IMAD R22, R24, R22, c[0x0][0x160] ;  /* 0x0000580018167624 */ /* 0x002fca00078e0216 */
[----:B------:R-:W-:-:S13]  /*dda0*/  ISETP.GE.AND P0, PT, R28, R22, PT ;  /* 0x000000161c00720c */ /* 0x000fda0003f06270 */
[----:B------:R-:W-:Y:S05]  /*ddb0*/  @P0 BRA `(.L_x_4257) ;  /* 0x00001fd000000947 */ /* 0x000fea0003800000 */
[----:B------:R-:W1:Y:S01]  /*ddc0*/  LDC.U8 R23, c[0x0][0x19c] ;  /* 0x00006700ff177b82 */ /* 0x000e620000000000 */
[----:B0-----:R-:W-:-:S04]  /*ddd0*/  IMAD R0, R24, 0x200, R28 ;  /* 0x0000020018007824 */ /* 0x001fc800078e021c */
[----:B------:R-:W-:-:S05]  /*dde0*/  IMAD R2, R0, c[0x0][0x1a0], RZ ;  /* 0x0000680000027a24 */ /* 0x000fca00078e02ff */
[----:B------:R-:W-:Y:S02]  /*ddf0*/  IADD3 R2, P0, R2, c[0x0][0x168], RZ ;  /* 0x00005a0002027a10 */ /* 0x000fe40007f1e0ff */
[----:B-1----:R-:W-:-:S05]  /*de00*/  PRMT R3, R23, 0x9910, RZ ;  /* 0x0000991017037816 */ /* 0x002fca00000000ff */
[----:B------:R-:W-:Y:S02]  /*de10*/  IMAD.MOV.U32 R0, RZ, RZ, R3 ;  /* 0x000000ffff007224 */ /* 0x000fe400078e0003 */
[----:B------:R-:W-:-:S03]  /*de20*/  IMAD.X R3, RZ, RZ, c[0x0][0x16c], P0 ;  /* 0x00005b00ff037624 */ /* 0x000fc600000e06ff */
        /* <DEDUP_REMOVED lines=14> */
.L_x_4261:
[----:B------:R-:W-:-:S06]  /*df10*/  PRMT R5, RZ, 0x5410, R18 ;  /* 0x00005410ff057816 */ /* 0x000fcc0000000012 */
[----:B------:R-:W0:Y:S02]  /*df20*/  F2I.S64.TRUNC R4, R5 ;  /* 0x0000000500047311 */ /* 0x000e24000020d900 */
[----:B0-----:R0:W-:Y:S01]  /*df30*/  STG.E.U8 [R2.64], R4 ;  /* 0x0000000402007986 */ /* 0x0011e2000c101124 */
[----:B------:R-:W-:Y:S05]  /*df40*/  BRA `(.L_x_4263) ;  /* 0x00000e4000007947 */ /* 0x000fea0003800000 */
.L_x_4260:
        /* <DEDUP_REMOVED lines=10> */
.L_x_4265:
[----:B------:R-:W-:-:S04]  /*dff0*/  PRMT R18, RZ, 0x5410, R18 ;  /* 0x00005410ff127816 */ /* 0x000fc80000000012 */
[----:B------:R-:W0:Y:S02]  /*e000*/  F2I.FTZ.TRUNC.NTZ R5, R18 ;  /* 0x0000001200057305 */ /* 0x000e24000021f100 */
[----:B0-----:R0:W-:Y:S01]  /*e010*/  STG.E [R2.64], R5 ;  /* 0x0000000502007986 */ /* 0x0011e2000c101924 */
[----:B------:R-:W-:Y:S05]  /*e020*/  BRA `(.L_x_4263) ;  /* 0x00000d6000007947 */ /* 0x000fea0003800000 */
.L_x_4264:
[----:B------:R-:W-:-:S04]  /*e030*/  PRMT R18, RZ, 0x5410, R18 ;  /* 0x00005410ff127816 */ /* 0x000fc80000000012 */
[----:B------:R-:W0:Y:S02]  /*e040*/  F2I.FTZ.TRUNC.NTZ R5, R18 ;  /* 0x0000001200057305 */ /* 0x000e24000021f100 */
[----:B0-----:R0:W-:Y:S01]  /*e050*/  STG.E.U16 [R2.64], R5 ;  /* 0x0000000502007986 */ /* 0x0011e2000c101524 */
[----:B------:R-:W-:Y:S05]  /*e060*/  BRA `(.L_x_4263) ;  /* 0x00000d2000007947 */ /* 0x000fea0003800000 */
.L_x_4259:
        /* <DEDUP_REMOVED lines=9> */
.L_x_4267:
[----:B------:R-:W-:-:S04]  /*e100*/  PRMT R0, RZ, 0x5410, R18 ;  /* 0x00005410ff007816 */ /* 0x000fc80000000012 */
[----:B------:R-:W-:-:S05]  /*e110*/  F2FP.PACK_AB R0, RZ, R0 ;  /* 0x00000000ff00723e */ /* 0x000fca00000000ff */
[----:B------:R0:W-:Y:S01]  /*e120*/  STG.E.U16 [R2.64], R0 ;  /* 0x0000000002007986 */ /* 0x0001e2000c101524 */
[----:B------:R-:W-:Y:S05]  /*e130*/  BRA `(.L_x_4263) ;  /* 0x00000c5000007947 */ /* 0x000fea0003800000 */
.L_x_4266:
        /* <DEDUP_REMOVED lines=10> */
.L_x_4269:
[----:B------:R-:W-:-:S04]  /*e1e0*/  PRMT R18, RZ, 0x5410, R18 ;  /* 0x00005410ff127816 */ /* 0x000fc80000000012 */
[----:B------:R-:W-:-:S04]  /*e1f0*/  F2FP.PACK_AB R5, RZ, R18 ;  /* 0x00000012ff05723e */ /* 0x000fc800000000ff */
[----:B------:R-:W-:-:S05]  /*e200*/  PRMT R5, R5, 0x5410, RZ ;  /* 0x0000541005057816 */ /* 0x000fca00000000ff */
[----:B------:R0:W-:Y:S01]  /*e210*/  STG.E [R2.64], R5 ;  /* 0x0000000502007986 */ /* 0x0001e2000c101924 */
[----:B------:R-:W-:Y:S05]  /*e220*/  BRA `(.L_x_4263) ;  /* 0x00000b6000007947 */ /* 0x000fea0003800000 */
.L_x_4268:
[----:B------:R-:W-:-:S05]  /*e230*/  PRMT R4, RZ, 0x5410, R18 ;  /* 0x00005410ff047816 */ /* 0x000fca0000000012 */
[----:B------:R-:W-:-:S06]  /*e240*/  FMUL.FTZ R4, R4, 1 ;  /* 0x3f80000004047820 */ /* 0x000fcc0000410000 */
[----:B------:R-:W0:Y:S02]  /*e250*/  F2F.F64.F32 R4, R4 ;  /* 0x0000000400047310 */ /* 0x000e240000201800 */
[----:B0-----:R0:W-:Y:S01]  /*e260*/  STG.E.64 [R2.64], R4 ;  /* 0x0000000402007986 */ /* 0x0011e2000c101b24 */
[----:B------:R-:W-:Y:S05]  /*e270*/  BRA `(.L_x_4263) ;  /* 0x00000b1000007947 */ /* 0x000fea0003800000 */
.L_x_4258:
        /* <DEDUP_REMOVED lines=13> */
.L_x_4272:
[----:B------:R-:W-:Y:S01]  /*e350*/  PRMT R18, RZ, 0x5410, R18 ;  /* 0x00005410ff127816 */ /* 0x000fe20000000012 */
[----:B------:R-:W-:-:S04]  /*e360*/  CS2R R6, SRZ ;  /* 0x0000000000067805 */ /* 0x000fc8000001ff00 */
[----:B------:R-:W-:-:S06]  /*e370*/  FMUL.FTZ R4, R18, 1 ;  /* 0x3f80000012047820 */ /* 0x000fcc0000410000 */
[----:B------:R-:W0:Y:S02]  /*e380*/  F2F.F64.F32 R4, R4 ;  /* 0x0000000400047310 */ /* 0x000e240000201800 */
[----:B0-----:R0:W-:Y:S01]  /*e390*/  STG.E.128 [R2.64], R4 ;  /* 0x0000000402007986 */ /* 0x0011e2000c101d24 */
[----:B------:R-:W-:Y:S05]  /*e3a0*/  BRA `(.L_x_4263) ;  /* 0x000009e000007947 */ /* 0x000fea0003800000 */
.L_x_4271:
        /* <DEDUP_REMOVED lines=21> */
.L_x_4276:
[----:B------:R-:W-:Y:S05]  /*e500*/  BSYNC B0 ;  /* 0x0000000000007941 */ /* 0x000fea0003800000 */
.L_x_4275:
[----:B------:R-:W-:-:S05]  /*e510*/  LOP3.LUT R5, R0, R5, RZ, 0xfc, !PT ;  /* 0x0000000500057212 */ /* 0x000fca00078efcff */
[----:B------:R0:W-:Y:S01]  /*e520*/  STG.E.U8 [R2.64], R5 ;  /* 0x0000000502007986 */ /* 0x0001e2000c101124 */
[----:B------:R-:W-:Y:S05]  /*e530*/  BRA `(.L_x_4263) ;  /* 0x0000085000007947 */ /* 0x000fea0003800000 */
.L_x_4274:
        /* <DEDUP_REMOVED lines=13> */
.L_x_4278:
[----:B------:R-:W-:Y:S01]  /*e610*/  IMAD.MOV.U32 R0, RZ, RZ, 0x7f ;  /* 0x0000007fff007424 */ /* 0x000fe200078e00ff */
[----:B------:R-:W-:-:S04]  /*e620*/  ISETP.GT.U32.AND P0, PT, R4, 0x7f800000, PT ;  /* 0x7f8000000400780c */ /* 0x000fc80003f04070 */
[----:B------:R-:W-:-:S04]  /*e630*/  SEL R0, R0, 0x7c, P0 ;  /* 0x0000007c00007807 */ /* 0x000fc80000000000 */
.L_x_4279:
[----:B------:R-:W-:Y:S05]  /*e640*/  BSYNC B0 ;  /* 0x0000000000007941 */ /* 0x000fea0003800000 */
.L_x_4277:
[----:B------:R-:W-:-:S04]  /*e650*/  LOP3.LUT R4, R5, 0x80000000, RZ, 0xc0, !PT ;  /* 0x8000000005047812 */ /* 0x000fc800078ec0ff */
[----:B------:R-:W-:-:S04]  /*e660*/  SHF.R.U32.HI R5, RZ, 0x18, R4 ;  /* 0x00000018ff057819 */ /* 0x000fc80000011604 */
[----:B------:R-:W-:-:S05]  /*e670*/  LOP3.LUT R5, R0, R5, RZ, 0xfc, !PT ;  /* 0x0000000500057212 */ /* 0x000fca00078efcff */
[----:B------:R0:W-:Y:S01]  /*e680*/  STG.E.U8 [R2.64], R5 ;  /* 0x0000000502007986 */ /* 0x0001e2000c101124 */
[----:B------:R-:W-:Y:S05]  /*e690*/  BRA `(.L_x_4263) ;  /* 0x000006f000007947 */ /* 0x000fea0003800000 */
.L_x_4273:
[----:B------:R0:W-:Y:S01]  /*e6a0*/  STG.E.U16 [R2.64], R18 ;  /* 0x0000001202007986 */ /* 0x0001e2000c101524 */
[----:B------:R-:W-:Y:S05]  /*e6b0*/  BRA `(.L_x_4263) ;  /* 0x000006d000007947 */ /* 0x000fea0003800000 */
.L_x_4270:
        /* <DEDUP_REMOVED lines=12> */
.L_x_4282:
        /* <DEDUP_REMOVED lines=17> */
.L_x_4285:
[----:B------:R-:W-:-:S04]  /*e890*/  LOP3.LUT R0, R7, 0x80000000, RZ, 0xc0, !PT ;  /* 0x8000000007007812 */ /* 0x000fc800078ec0ff */
[----:B------:R-:W-:-:S04]  /*e8a0*/  SHF.R.U32.HI R5, RZ, 0x18, R0 ;  /* 0x00000018ff057819 */ /* 0x000fc80000011600 */
[----:B------:R-:W-:-:S04]  /*e8b0*/  LOP3.LUT R4, R4, R5, RZ, 0xfc, !PT ;  /* 0x0000000504047212 */ /* 0x000fc800078efcff */
[----:B------:R-:W-:Y:S02]  /*e8c0*/  PRMT R0, R4, 0x7610, R0 ;  /* 0x0000761004007816 */ /* 0x000fe40000000000 */
.L_x_4284:
[----:B------:R-:W-:Y:S05]  /*e8d0*/  BSYNC B0 ;  /* 0x0000000000007941 */ /* 0x000fea0003800000 */
.L_x_4283:
[----:B------:R0:W-:Y:S01]  /*e8e0*/  STG.E.U8 [R2.64], R0 ;  /* 0x0000000002007986 */ /* 0x0001e2000c101124 */
[----:B------:R-:W-:Y:S05]  /*e8f0*/  BRA `(.L_x_4263) ;  /* 0x0000049000007947 */ /* 0x000fea0003800000 */
.L_x_4281:
        /* <DEDUP_REMOVED lines=17> */
.L_x_4288:
[----:B------:R-:W-:-:S04]  /*ea10*/  LOP3.LUT R0, R7, 0x80000000, RZ, 0xc0, !PT ;  /* 0x8000000007007812 */ /* 0x000fc800078ec0ff */
[----:B------:R-:W-:-:S04]  /*ea20*/  SHF.R.U32.HI R5, RZ, 0x18, R0 ;  /* 0x00000018ff057819 */ /* 0x000fc80000011600 */
[----:B------:R-:W-:-:S04]  /*ea30*/  LOP3.LUT R4, R4, R5, RZ, 0xfc, !PT ;  /* 0x0000000504047212 */ /* 0x000fc800078efcff */
[----:B------:R-:W-:Y:S02]  /*ea40*/  PRMT R0, R4, 0x7610, R0 ;  /* 0x0000761004007816 */ /* 0x000fe40000000000 */
.L_x_4287:
[----:B------:R-:W-:Y:S05]  /*ea50*/  BSYNC B0 ;  /* 0x0000000000007941 */ /* 0x000fea0003800000 */
.L_x_4286:
[----:B------:R0:W-:Y:S01]  /*ea60*/  STG.E.U8 [R2.64], R0 ;  /* 0x0000000002007986 */ /* 0x0001e2000c101124 */
[----:B------:R-:W-:Y:S05]  /*ea70*/  BRA `(.L_x_4263) ;  /* 0x0000031000007947 */ /* 0x000fea0003800000 */
.L_x_4280:
        /* <DEDUP_REMOVED lines=22> */
.L_x_4262:
        /* <DEDUP_REMOVED lines=20> */
.L_x_4290:
[----:B------:R-:W-:-:S06]  /*ed20*/  PRMT R4, RZ, 0x5410, R18 ;  /* 0x00005410ff047816 */ /* 0x000fcc0000000012 */
[----:B------:R-:W0:Y:S02]  /*ed30*/  F2I.U64.TRUNC R4, R4 ;  /* 0x0000000400047311 */ /* 0x000e24000020d800 */
[----:B0-----:R0:W-:Y:S01]  /*ed40*/  STG.E.64 [R2.64], R4 ;  /* 0x0000000402007986 */ /* 0x0011e2000c101b24 */
[----:B------:R-:W-:Y:S05]  /*ed50*/  BRA `(.L_x_4263) ;  /* 0x0000003000007947 */ /* 0x000fea0003800000 */
.L_x_4289:
[----:B------:R-:W-:-:S04]  /*ed60*/  PRMT R18, RZ, 0x5410, R18 ;  /* 0x00005410ff127816 */ /* 0x000fc80000000012 */
[----:B------:R-:W0:Y:S02]  /*ed70*/  F2I.FTZ.U32.TRUNC.NTZ R5, R18 ;  /* 0x0000001200057305 */ /* 0x000e24000021f000 */
[----:B0-----:R0:W-:Y:S02]  /*ed80*/  STG.E [R2.64], R5 ;  /* 0x0000000502007986 */ /* 0x0011e4000c101924 */
.L_x_4263:
        /* <DEDUP_REMOVED lines=23> */
.L_x_4294:
[----:B------:R-:W-:-:S06]  /*ef00*/  PRMT R5, RZ, 0x5410, R17 ;  /* 0x00005410ff057816 */ /* 0x000fcc0000000011 */
[----:B------:R-:W0:Y:S02]  /*ef10*/  F2I.S64.TRUNC R4, R5 ;  /* 0x0000000500047311 */ /* 0x000e24000020d900 */
[----:B0-----:R0:W-:Y:S01]  /*ef20*/  STG.E.U8 [R2.64], R4 ;  /* 0x0000000402007986 */ /* 0x0011e2000c101124 */
[----:B------:R-:W-:Y:S05]  /*ef30*/  BRA `(.L_x_4296) ;  /* 0x00000e4000007947 */ /* 0x000fea0003800000 */
.L_x_4293:
        /* <DEDUP_REMOVED lines=10> */
.L_x_4298:
[----:B------:R-:W-:-:S06]  /*efe0*/  PRMT R17, RZ, 0x5410, R17 ;  /* 0x00005410ff117816 */ /* 0x000fcc0000000011 */
[----:B------:R-:W0:Y:S02]  /*eff0*/  F2I.FTZ.TRUNC.NTZ R17, R17 ;  /* 0x0000001100117305 */ /* 0x000e24000021f100 */
[----:B0-----:R0:W-:Y:S01]  /*f000*/  STG.E [R2.64], R17 ;  /* 0x0000001102007986 */ /* 0x0011e2000c101924 */
[----:B------:R-:W-:Y:S05]  /*f010*/  BRA `(.L_x_4296) ;  /* 0x00000d6000007947 */ /* 0x000fea0003800000 */
.L_x_4297:
[----:B------:R-:W-:-:S06]  /*f020*/  PRMT R17, RZ, 0x5410, R17 ;  /* 0x00005410ff117816 */ /* 0x000fcc0000000011 */
[----:B------:R-:W0:Y:S02]  /*f030*/  F2I.FTZ.TRUNC.NTZ R17, R17 ;  /* 0x0000001100117305 */ /* 0x000e24000021f100 */
[----:B0-----:R0:W-:Y:S01]  /*f040*/  STG.E.U16 [R2.64], R17 ;  /* 0x0000001102007986 */ /* 0x0011e2000c101524 */
[----:B------:R-:W-:Y:S05]  /*f050*/  BRA `(.L_x_4296) ;  /* 0x00000d2000007947 */ /* 0x000fea0003800000 */
.L_x_4292:
        /* <DEDUP_REMOVED lines=9> */
.L_x_4300:
[----:B------:R-:W-:-:S04]  /*f0f0*/  PRMT R0, RZ, 0x5410, R17 ;  /* 0x00005410ff007816 */ /* 0x000fc80000000011 */
[----:B------:R-:W-:-:S05]  /*f100*/  F2FP.PACK_AB R0, RZ, R0 ;  /* 0x00000000ff00723e */ /* 0x000fca00000000ff */
[----:B------:R0:W-:Y:S01]  /*f110*/  STG.E.U16 [R2.64], R0 ;  /* 0x0000000002007986 */ /* 0x0001e2000c101524 */
[----:B------:R-:W-:Y:S05]  /*f120*/  BRA `(.L_x_4296) ;  /* 0x00000c5000007947 */ /* 0x000fea0003800000 */
.L_x_4299:
        /* <DEDUP_REMOVED lines=10> */
.L_x_4302:
[----:B------:R-:W-:-:S04]  /*f1d0*/  PRMT R17, RZ, 0x5410, R17 ;  /* 0x00005410ff117816 */ /* 0x000fc80000000011 */
[----:B------:R-:W-:-:S04]  /*f1e0*/  F2FP.PACK_AB R5, RZ, R17 ;  /* 0x00000011ff05723e */ /* 0x000fc800000000ff */
[----:B------:R-:W-:-:S05]  /*f1f0*/  PRMT R5, R5, 0x5410, RZ ;  /* 0x0000541005057816 */ /* 0x000fca00000000ff */
[----:B------:R0:W-:Y:S01]  /*f200*/  STG.E [R2.64], R5 ;  /* 0x0000000502007986 */ /* 0x0001e2000c101924 */
[----:B------:R-:W-:Y:S05]  /*f210*/  BRA `(.L_x_4296) ;  /* 0x00000b6000007947 */ /* 0x000fea0003800000 */
.L_x_4301:
[----:B------:R-:W-:-:S05]  /*f220*/  PRMT R4, RZ, 0x5410, R17 ;  /* 0x00005410ff047816 */ /* 0x000fca0000000011 */
[----:B------:R-:W-:-:S06]  /*f230*/  FMUL.FTZ R4, R4, 1 ;  /* 0x3f80000004047820 */ /* 0x000fcc0000410000 */
[----:B------:R-:W0:Y:S02]  /*f240*/  F2F.F64.F32 R4, R4 ;  /* 0x0000000400047310 */ /* 0x000e240000201800 */
[----:B0-----:R0:W-:Y:S01]  /*f250*/  STG.E.64 [R2.64], R4 ;  /* 0x0000000402007986 */ /* 0x0011e2000c101b24 */
[----:B------:R-:W-:Y:S05]  /*f260*/  BRA `(.L_x_4296) ;  /* 0x00000b1000007947 */ /* 0x000fea0003800000 */
.L_x_4291:
        /* <DEDUP_REMOVED lines=13> */
.L_x_4305:
[----:B------:R-:W-:Y:S01]  /*f340*/  PRMT R17, RZ, 0x5410, R17 ;  /* 0x00005410ff117816 */ /* 0x000fe20000000011 */
[----:B------:R-:W-:-:S04]  /*f350*/  CS2R R6, SRZ ;  /* 0x0000000000067805 */ /* 0x000fc8000001ff00 */
[----:B------:R-:W-:-:S06]  /*f360*/  FMUL.FTZ R4, R17, 1 ;  /* 0x3f80000011047820 */ /* 0x000fcc0000410000 */
[----:B------:R-:W0:Y:S02]  /*f370*/  F2F.F64.F32 R4, R4 ;  /* 0x0000000400047310 */ /* 0x000e240000201800 */
[----:B0-----:R0:W-:Y:S01]  /*f380*/  STG.E.128 [R2.64], R4 ;  /* 0x0000000402007986 */ /* 0x0011e2000c101d24 */
[----:B------:R-:W-:Y:S05]  /*f390*/  BRA `(.L_x_4296) ;  /* 0x000009e000007947 */ /* 0x000fea0003800000 */
.L_x_4304:
        /* <DEDUP_REMOVED lines=21> */
.L_x_4309:
[----:B------:R-:W-:Y:S05]  /*f4f0*/  BSYNC B0 ;  /* 0x0000000000007941 */ /* 0x000fea0003800000 */
.L_x_4308:
[----:B------:R-:W-:-:S05]  /*f500*/  LOP3.LUT R5, R0, R5, RZ, 0xfc, !PT ;  /* 0x0000000500057212 */ /* 0x000fca00078efcff */
[----:B------:R0:W-:Y:S01]  /*f510*/  STG.E.U8 [R2.64], R5 ;  /* 0x0000000502007986 */ /* 0x0001e2000c101124 */
[----:B------:R-:W-:Y:S05]  /*f520*/  BRA `(.L_x_4296) ;  /* 0x0000085000007947 */ /* 0x000fea0003800000 */
.L_x_4307:
        /* <DEDUP_REMOVED lines=13> */
.L_x_4311:
[----:B------:R-:W-:Y:S01]  /*f600*/  IMAD.MOV.U32 R0, RZ, RZ, 0x7f ;  /* 0x0000007fff007424 */ /* 0x000fe200078e00ff */
[----:B------:R-:W-:-:S04]  /*f610*/  ISETP.GT.U32.AND P0, PT, R4, 0x7f800000, PT ;  /* 0x7f8000000400780c */ /* 0x000fc80003f04070 */
[----:B------:R-:W-:-:S04]  /*f620*/  SEL R0, R0, 0x7c, P0 ;  /* 0x0000007c00007807 */ /* 0x000fc80000000000 */
.L_x_4312:
[----:B------:R-:W-:Y:S05]  /*f630*/  BSYNC B0 ;  /* 0x0000000000007941 */ /* 0x000fea0003800000 */
.L_x_4310:
[----:B------:R-:W-:-:S04]  /*f640*/  LOP3.LUT R4, R17, 0x80000000, RZ, 0xc0, !PT ;  /* 0x8000000011047812 */ /* 0x000fc800078ec0ff */
[----:B------:R-:W-:-:S04]  /*f650*/  SHF.R.U32.HI R5, RZ, 0x18, R4 ;  /* 0x00000018ff057819 */ /* 0x000fc80000011604 */
[----:B------:R-:W-:-:S05]  /*f660*/  LOP3.LUT R5, R0, R5, RZ, 0xfc, !PT ;  /* 0x0000000500057212 */ /* 0x000fca00078efcff */
[----:B------:R0:W-:Y:S01]  /*f670*/  STG.E.U8 [R2.64], R5 ;  /* 0x0000000502007986 */ /* 0x0001e2000c101124 */
[----:B------:R-:W-:Y:S05]  /*f680*/  BRA `(.L_x_4296) ;  /* 0x000006f000007947 */ /* 0x000fea0003800000 */
.L_x_4306:
[----:B------:R0:W-:Y:S01]  /*f690*/  STG.E.U16 [R2.64], R17 ;  /* 0x0000001102007986 */ /* 0x0001e2000c101524 */
[----:B------:R-:W-:Y:S05]  /*f6a0*/  BRA `(.L_x_4296) ;  /* 0x000006d000007947 */ /* 0x000fea0003800000 */
.L_x_4303:
        /* <DEDUP_REMOVED lines=12> */
.L_x_4315:
        /* <DEDUP_REMOVED lines=17> */
.L_x_4318:
[----:B------:R-:W-:-:S04]  /*f880*/  LOP3.LUT R0, R17, 0x80000000, RZ, 0xc0, !PT ;  /* 0x8000000011007812 */ /* 0x000fc800078ec0ff */
[----:B------:R-:W-:-:S04]  /*f890*/  SHF.R.U32.HI R5, RZ, 0x18, R0 ;  /* 0x00000018ff057819 */ /* 0x000fc80000011600 */
[----:B------:R-:W-:-:S04]  /*f8a0*/  LOP3.LUT R4, R4, R5, RZ, 0xfc, !PT ;  /* 0x0000000504047212 */ /* 0x000fc800078efcff */
[----:B------:R-:W-:Y:S02]  /*f8b0*/  PRMT R0, R4, 0x7610, R0 ;  /* 0x0000761004007816 */ /* 0x000fe40000000000 */
.L_x_4317:
[----:B------:R-:W-:Y:S05]  /*f8c0*/  BSYNC B0 ;  /* 0x0000000000007941 */ /* 0x000fea0003800000 */
.L_x_4316:
[----:B------:R0:W-:Y:S01]  /*f8d0*/  STG.E.U8 [R2.64], R0 ;  /* 0x0000000002007986 */ /* 0x0001e2000c101124 */
[----:B------:R-:W-:Y:S05]  /*f8e0*/  BRA `(.L_x_4296) ;  /* 0x0000049000007947 */ /* 0x000fea0003800000 */
.L_x_4314:
        /* <DEDUP_REMOVED lines=17> */
.L_x_4321:
[----:B------:R-:W-:-:S04]  /*fa00*/  LOP3.LUT R0, R17, 0x80000000, RZ, 0xc0, !PT ;  /* 0x8000000011007812 */ /* 0x000fc800078ec0ff */
[----:B------:R-:W-:-:S04]  /*fa10*/  SHF.R.U32.HI R5, RZ, 0x18, R0 ;  /* 0x00000018ff057819 */ /* 0x000fc80000011600 */
[----:B------:R-:W-:-:S04]  /*fa20*/  LOP3.LUT R4, R4, R5, RZ, 0xfc, !PT ;  /* 0x0000000504047212 */ /* 0x000fc800078efcff */
[----:B------:R-:W-:Y:S02]  /*fa30*/  PRMT R0, R4, 0x7610, R0 ;  /* 0x0000761004007816 */ /* 0x000fe40000000000 */
.L_x_4320:
[----:B------:R-:W-:Y:S05]  /*fa40*/  BSYNC B0 ;  /* 0x0000000000007941 */ /* 0x000fea0003800000 */
.L_x_4319:
[----:B------:R0:W-:Y:S01]  /*fa50*/  STG.E.U8 [R2.64], R0 ;  /* 0x0000000002007986 */ /* 0x0001e2000c101124 */
[----:B------:R-:W-:Y:S05]  /*fa60*/  BRA `(.L_x_4296) ;  /* 0x0000031000007947 */ /* 0x000fea0003800000 */
.L_x_4313:
        /* <DEDUP_REMOVED lines=22> */
.L_x_4295:
        /* <DEDUP_REMOVED lines=20> */
.L_x_4323:
[----:B------:R-:W-:-:S06]  /*fd10*/  PRMT R4, RZ, 0x5410, R17 ;  /* 0x00005410ff047816 */ /* 0x000fcc0000000011 */
[----:B------:R-:W0:Y:S02]  /*fd20*/  F2I.U64.TRUNC R4, R4 ;  /* 0x0000000400047311 */ /* 0x000e24000020d800 */
[----:B0-----:R0:W-:Y:S01]  /*fd30*/  STG.E.64 [R2.64], R4 ;  /* 0x0000000402007986 */ /* 0x0011e2000c101b24 */
[----:B------:R-:W-:Y:S05]  /*fd40*/  BRA `(.L_x_4296) ;  /* 0x0000003000007947 */ /* 0x000fea0003800000 */
.L_x_4322:
[----:B------:R-:W-:-:S06]  /*fd50*/  PRMT R17, RZ, 0x5410, R17 ;  /* 0x00005410ff117816 */ /* 0x000fcc0000000011 */
[----:B------:R-:W0:Y:S02]  /*fd60*/  F2I.FTZ.U32.TRUNC.NTZ R17, R17 ;  /* 0x0000001100117305 */ /* 0x000e24000021f000 */
[----:B0-----:R0:W-:Y:S02]  /*fd70*/  STG.E [R2.64], R17 ;  /* 0x0000001102007986 */ /* 0x0011e4000c101924 */
.L_x_4296:
[----:B------:R-:W-:Y:S02]  /*fd80*/  IADD3 R28, R28, 0x80, RZ ;  /* 0x000000801c1c7810 */ /* 0x000fe40007ffe0ff */
.L_x_4257:
[----:B------:R-:W-:Y:S05]  /*fd90*/  BSYNC B6 ;  /* 0x0000000000067941 */ /* 0x000fea0003800000 */
.L_x_4256:
[----:B------:R-:W-:-:S13]  /*fda0*/  ISETP.GE.AND P0, PT, R28, R22, PT ;  /* 0x000000161c00720c */ /* 0x000fda0003f06270 */
[----:B------:R-:W-:Y:S05]  /*fdb0*/  @P0 EXIT ;  /* 0x000000000000094d */ /* 0x000fea0003800000 */
[----:B0-----:R-:W0:Y:S01]  /*fdc0*/  S2R R0, SR_CTAID.X ;  /* 0x0000000000007919 */ /* 0x001e220000002500 */
[----:B------:R-:W1:Y:S01]  /*fdd0*/  LDC.U8 R4, c[0x0][0x19c] ;  /* 0x00006700ff047b82 */ /* 0x000e620000000000 */
[----:B0-----:R-:W-:Y:S01]  /*fde0*/  IMAD R28, R0, 0x200, R28 ;  /* 0x00000200001c7824 */ /* 0x001fe200078e021c */
[----:B-1----:R-:W-:-:S03]  /*fdf0*/  PRMT R0, R4, 0x9910, RZ ;  /* 0x0000991004007816 */ /* 0x002fc600000000ff */
        /* <DEDUP_REMOVED lines=17> */
.L_x_4327:
[----:B------:R-:W-:-:S06]  /*ff10*/  PRMT R5, RZ, 0x5410, R16 ;  /* 0x00005410ff057816 */ /* 0x000fcc0000000010 */
[----:B------:R-:W0:Y:S02]  /*ff20*/  F2I.S64.TRUNC R4, R5 ;  /* 0x0000000500047311 */ /* 0x000e24000020d900 */
[----:B0-----:R-:W-:Y:S01]  /*ff30*/  STG.E.U8 [R2.64], R4 ;  /* 0x0000000402007986 */ /* 0x001fe2000c101124 */
[----:B------:R-:W-:Y:S05]  /*ff40*/  EXIT ;  /* 0x000000000000794d */ /* 0x000fea0003800000 */
.L_x_4326:
        /* <DEDUP_REMOVED lines=10> */
.L_x_4330:
[----:B------:R-:W-:-:S04]  /*fff0*/  PRMT R16, RZ, 0x5410, R16 ;  /* 0x00005410ff107816 */ /* 0x000fc80000000010 */
[----:B------:R-:W0:Y:S02]  /*10000*/  F2I.FTZ.TRUNC.NTZ R5, R16 ;  /* 0x0000001000057305 */ /* 0x000e24000021f100 */
[----:B0-----:R-:W-:Y:S01]  /*10010*/  STG.E [R2.64], R5 ;  /* 0x0000000502007986 */ /* 0x001fe2000c101924 */
[----:B------:R-:W-:Y:S05]  /*10020*/  EXIT ;  /* 0x000000000000794d */ /* 0x000fea0003800000 */
.L_x_4329:
[----:B------:R-:W-:-:S04]  /*10030*/  PRMT R16, RZ, 0x5410, R16 ;  /* 0x00005410ff107816 */ /* 0x000fc80000000010 */
[----:B------:R-:W0:Y:S02]  /*10040*/  F2I.FTZ.TRUNC.NTZ R5, R16 ;  /* 0x0000001000057305 */ /* 0x000e24000021f100 */
[----:B0-----:R-:W-:Y:S01]  /*10050*/  STG.E.U16 [R2.64], R5 ;  /* 0x0000000502007986 */ /* 0x001fe2000c101524 */
[----:B------:R-:W-:Y:S05]  /*10060*/  EXIT ;  /* 0x000000000000794d */ /* 0x000fea0003800000 */
.L_x_4325:
        /* <DEDUP_REMOVED lines=9> */
.L_x_4332:
[----:B------:R-:W-:-:S04]  /*10100*/  PRMT R0, RZ, 0x5410, R16 ;  /* 0x00005410ff007816 */ /* 0x000fc80000000010 */
[----:B------:R-:W-:-:S05]  /*10110*/  F2FP.PACK_AB R0, RZ, R0 ;  /* 0x00000000ff00723e */ /* 0x000fca00000000ff */
[----:B------:R-:W-:Y:S01]  /*10120*/  STG.E.U16 [R2.64], R0 ;  /* 0x0000000002007986 */ /* 0x000fe2000c101524 */
[----:B------:R-:W-:Y:S05]  /*10130*/  EXIT ;  /* 0x000000000000794d */ /* 0x000fea0003800000 */
.L_x_4331:
        /* <DEDUP_REMOVED lines=10> */
.L_x_4334:
[----:B------:R-:W-:-:S04]  /*101e0*/  PRMT R16, RZ, 0x5410, R16 ;  /* 0x00005410ff107816 */ /* 0x000fc80000000010 */
[----:B------:R-:W-:-:S04]  /*101f0*/  F2FP.PACK_AB R5, RZ, R16 ;  /* 0x00000010ff05723e */ /* 0x000fc800000000ff */
[----:B------:R-:W-:-:S05]  /*10200*/  PRMT R5, R5, 0x5410, RZ ;  /* 0x0000541005057816 */ /* 0x000fca00000000ff */
[----:B------:R-:W-:Y:S01]  /*10210*/  STG.E [R2.64], R5 ;  /* 0x0000000502007986 */ /* 0x000fe2000c101924 */
[----:B------:R-:W-:Y:S05]  /*10220*/  EXIT ;  /* 0x000000000000794d */ /* 0x000fea0003800000 */
.L_x_4333:
[----:B------:R-:W-:-:S05]  /*10230*/  PRMT R4, RZ, 0x5410, R16 ;  /* 0x00005410ff047816 */ /* 0x000fca0000000010 */
[----:B------:R-:W-:-:S06]  /*10240*/  FMUL.FTZ R4, R4, 1 ;  /* 0x3f80000004047820 */ /* 0x000fcc0000410000 */
[----:B------:R-:W0:Y:S02]  /*10250*/  F2F.F64.F32 R4, R4 ;  /* 0x0000000400047310 */ /* 0x000e240000201800 */
[----:B0-----:R-:W-:Y:S01]  /*10260*/  STG.E.64 [R2.64], R4 ;  /* 0x0000000402007986 */ /* 0x001fe2000c101b24 */
[----:B------:R-:W-:Y:S05]  /*10270*/  EXIT ;  /* 0x000000000000794d */ /* 0x000fea0003800000 */
.L_x_4324:
        /* <DEDUP_REMOVED lines=13> */
.L_x_4337:
[----:B------:R-:W-:Y:S01]  /*10350*/  PRMT R16, RZ, 0x5410, R16 ;  /* 0x00005410ff107816 */ /* 0x000fe20000000010 */
[----:B------:R-:W-:-:S04]  /*10360*/  CS2R R6, SRZ ;  /* 0x0000000000067805 */ /* 0x000fc8000001ff00 */
[----:B------:R-:W-:-:S06]  /*10370*/  FMUL.FTZ R4, R16, 1 ;  /* 0x3f80000010047820 */ /* 0x000fcc0000410000 */
[----:B------:R-:W0:Y:S02]  /*10380*/  F2F.F64.F32 R4, R4 ;  /* 0x0000000400047310 */ /* 0x000e240000201800 */
[----:B0-----:R-:W-:Y:S01]  /*10390*/  STG.E.128 [R2.64], R4 ;  /* 0x0000000402007986 */ /* 0x001fe2000c101d24 */
[----:B------:R-:W-:Y:S05]  /*103a0*/  EXIT ;  /* 0x000000000000794d */ /* 0x000fea0003800000 */
.L_x_4336:
        /* <DEDUP_REMOVED lines=21> */
.L_x_4341:
[----:B------:R-:W-:Y:S05]  /*10500*/  BSYNC B0 ;  /* 0x0000000000007941 */ /* 0x000fea0003800000 */
.L_x_4340:
[----:B------:R-:W-:-:S05]  /*10510*/  LOP3.LUT R5, R0, R5, RZ, 0xfc, !PT ;  /* 0x0000000500057212 */ /* 0x000fca00078efcff */
[----:B------:R-:W-:Y:S01]  /*10520*/  STG.E.U8 [R2.64], R5 ;  /* 0x0000000502007986 */ /* 0x000fe2000c101124 */
[----:B------:R-:W-:Y:S05]  /*10530*/  EXIT ;  /* 0x000000000000794d */ /* 0x000fea0003800000 */
.L_x_4339:
        /* <DEDUP_REMOVED lines=13> */
.L_x_4343:
[----:B------:R-:W-:Y:S01]  /*10610*/  IMAD.MOV.U32 R0, RZ, RZ, 0x7f ;  /* 0x0000007fff007424 */ /* 0x000fe200078e00ff */
[----:B------:R-:W-:-:S04]  /*10620*/  ISETP.GT.U32.AND P0, PT, R4, 0x7f800000, PT ;  /* 0x7f8000000400780c */ /* 0x000fc80003f04070 */
[----:B------:R-:W-:-:S04]  /*10630*/  SEL R0, R0, 0x7c, P0 ;  /* 0x0000007c00007807 */ /* 0x000fc80000000000 */
.L_x_4344:
[----:B------:R-:W-:Y:S05]  /*10640*/  BSYNC B0 ;  /* 0x0000000000007941 */ /* 0x000fea0003800000 */
.L_x_4342:
[----:B------:R-:W-:-:S04]  /*10650*/  LOP3.LUT R4, R5, 0x80000000, RZ, 0xc0, !PT ;  /* 0x8000000005047812 */ /* 0x000fc800078ec0ff */
[----:B------:R-:W-:-:S04]  /*10660*/  SHF.R.U32.HI R5, RZ, 0x18, R4 ;  /* 0x00000018ff057819 */ /* 0x000fc80000011604 */
[----:B------:R-:W-:-:S05]  /*10670*/  LOP3.LUT R5, R0, R5, RZ, 0xfc, !PT ;  /* 0x0000000500057212 */ /* 0x000fca00078efcff */
[----:B------:R-:W-:Y:S01]  /*10680*/  STG.E.U8 [R2.64], R5 ;  /* 0x0000000502007986 */ /* 0x000fe2000c101124 */
[----:B------:R-:W-:Y:S05]  /*10690*/  EXIT ;  /* 0x000000000000794d */ /* 0x000fea0003800000 */
.L_x_4338:
[----:B------:R-:W-:Y:S01]  /*106a0*/  STG.E.U16 [R2.64], R16 ;  /* 0x0000001002007986 */ /* 0x000fe2000c101524 */
[----:B------:R-:W-:Y:S05]  /*106b0*/  EXIT ;  /* 0x000000000000794d */ /* 0x000fea0003800000 */
.L_x_4335:
        /* <DEDUP_REMOVED lines=12> */
.L_x_4347:
        /* <DEDUP_REMOVED lines=17> */
.L_x_4350:
[----:B------:R-:W-:-:S04]  /*10890*/  LOP3.LUT R0, R7, 0x80000000, RZ, 0xc0, !PT ;  /* 0x8000000007007812 */ /* 0x000fc800078ec0ff */
[----:B------:R-:W-:-:S04]  /*108a0*/  SHF.R.U32.HI R5, RZ, 0x18, R0 ;  /* 0x00000018ff057819 */ /* 0x000fc80000011600 */
[----:B------:R-:W-:-:S04]  /*108b0*/  LOP3.LUT R4, R4, R5, RZ, 0xfc, !PT ;  /* 0x0000000504047212 */ /* 0x000fc800078efcff */
[----:B------:R-:W-:Y:S02]  /*108c0*/  PRMT R0, R4, 0x7610, R0 ;  /* 0x0000761004007816 */ /* 0x000fe40000000000 */
.L_x_4349:
[----:B------:R-:W-:Y:S05]  /*108d0*/  BSYNC B0 ;  /* 0x0000000000007941 */ /* 0x000fea0003800000 */
.L_x_4348:
[----:B------:R-:W-:Y:S01]  /*108e0*/  STG.E.U8 [R2.64], R0 ;  /* 0x0000000002007986 */ /* 0x000fe2000c101124 */
[----:B------:R-:W-:Y:S05]  /*108f0*/  EXIT ;  /* 0x000000000000794d */ /* 0x000fea0003800000 */
.L_x_4346:
        /* <DEDUP_REMOVED lines=17> */
.L_x_4353:
[----:B------:R-:W-:-:S04]  /*10a10*/  LOP3.LUT R0, R7, 0x80000000, RZ, 0xc0, !PT ;  /* 0x8000000007007812 */ /* 0x000fc800078ec0ff */
[----:B------:R-:W-:-:S04]  /*10a20*/  SHF.R.U32.HI R5, RZ, 0x18, R0 ;  /* 0x00000018ff057819 */ /* 0x000fc80000011600 */
[----:B------:R-:W-:-:S04]  /*10a30*/  LOP3.LUT R4, R4, R5, RZ, 0xfc, !PT ;  /* 0x0000000504047212 */ /* 0x000fc800078efcff */
[----:B------:R-:W-:Y:S02]  /*10a40*/  PRMT R0, R4, 0x7610, R0 ;  /* 0x0000761004007816 */ /* 0x000fe40000000000 */
.L_x_4352:
[----:B------:R-:W-:Y:S05]  /*10a50*/  BSYNC B0 ;  /* 0x0000000000007941 */ /* 0x000fea0003800000 */
.L_x_4351:
[----:B------:R-:W-:Y:S01]  /*10a60*/  STG.E.U8 [R2.64], R0 ;  /* 0x0000000002007986 */ /* 0x000fe2000c101124 */
[----:B------:R-:W-:Y:S05]  /*10a70*/  EXIT ;  /* 0x000000000000794d */ /* 0x000fea0003800000 */
.L_x_4345:
        /* <DEDUP_REMOVED lines=22> */
.L_x_4328:
        /* <DEDUP_REMOVED lines=20> */
.L_x_4355:
[----:B------:R-:W-:-:S06]  /*10d20*/  PRMT R4, RZ, 0x5410, R16 ;  /* 0x00005410ff047816 */ /* 0x000fcc0000000010 */
[----:B------:R-:W0:Y:S02]  /*10d30*/  F2I.U64.TRUNC R4, R4 ;  /* 0x0000000400047311 */ /* 0x000e24000020d800 */
[----:B0-----:R-:W-:Y:S01]  /*10d40*/  STG.E.64 [R2.64], R4 ;  /* 0x0000000402007986 */ /* 0x001fe2000c101b24 */
[----:B------:R-:W-:Y:S05]  /*10d50*/  EXIT ;  /* 0x000000000000794d */ /* 0x000fea0003800000 */
.L_x_4354:
[----:B------:R-:W-:-:S04]  /*10d60*/  PRMT R16, RZ, 0x5410, R16 ;  /* 0x00005410ff107816 */ /* 0x000fc80000000010 */
[----:B------:R-:W0:Y:S02]  /*10d70*/  F2I.FTZ.U32.TRUNC.NTZ R5, R16 ;  /* 0x0000001000057305 */ /* 0x000e24000021f000 */
[----:B0-----:R-:W-:Y:S01]  /*10d80*/  STG.E [R2.64], R5 ;  /* 0x0000000502007986 */ /* 0x001fe2000c101924 */
[----:B------:R-:W-:Y:S05]  /*10d90*/  EXIT ;  /* 0x000000000000794d */ /* 0x000fea0003800000 */
.L_x_4356:
        /* <DEDUP_REMOVED lines=14> */
.L_x_7619:


//--------------------- .text._ZN2at6native18elementwise_kernelILi128ELi4EZNS0_22gpu_kernel_impl_nocastIZZZNS0_44_GLOBAL__N__40a83637_7_Lerp_cu_1520ed90_301318lerp_tensor_kernelERNS_18TensorIteratorBaseEENKUlvE0_clEvENKUlvE2_clEvEUlN3c108BFloat16ES9_S9_E_EEvS5_RKT_EUliE_EEviT1_ --------------------------
	.section	.text._ZN2at6native18elementwise_kernelILi128ELi4EZNS0_22gpu_kernel_impl_nocastIZZZNS0_44_GLOBAL__N__40a83637_7_Lerp_cu_1520ed90_301318lerp_tensor_kernelERNS_18TensorIteratorBaseEENKUlvE0_clEvENKUlvE2_clEvEUlN3c108BFloat16ES9_S9_E_EEvS5_RKT_EUliE_EEviT1_,"ax",@progbits
	.sectioninfo	@"SHI_REGISTERS=14"
	.align	128
        .global         _ZN2at6native18elementwise_kernelILi128ELi4EZNS0_22gpu_kernel_impl_nocastIZZZNS0_44_GLOBAL__N__40a83637_7_Lerp_cu_1520ed90_301318lerp_tensor_kernelERNS_18TensorIteratorBaseEENKUlvE0_clEvENKUlvE2_clEvEUlN3c108BFloat16ES9_S9_E_EEvS5_RKT_EUliE_EEviT1_
        .type           _ZN2at6native18elementwise_kernelILi128ELi4EZNS0_22gpu_kernel_impl_nocastIZZZNS0_44_GLOBAL__N__40a83637_7_Lerp_cu_1520ed90_301318lerp_tensor_kernelERNS_18TensorIteratorBaseEENKUlvE0_clEvENKUlvE2_clEvEUlN3c108BFloat16ES9_S9_E_EEvS5_RKT_EUliE_EEviT1_,@function
        .size           _ZN2at6native18elementwise_kernelILi128ELi4EZNS0_22gpu_kernel_impl_nocastIZZZNS0_44_GLOBAL__N__40a83637_7_Lerp_cu_1520ed90_301318lerp_tensor_kernelERNS_18TensorIteratorBaseEENKUlvE0_clEvENKUlvE2_clEvEUlN3c108BFloat16ES9_S9_E_EEvS5_RKT_EUliE_EEviT1_,(.L_x_7620 - _ZN2at6native18elementwise_kernelILi128ELi4EZNS0_22gpu_kernel_impl_nocastIZZZNS0_44_GLOBAL__N__40a83637_7_Lerp_cu_1520ed90_301318lerp_tensor_kernelERNS_18TensorIteratorBaseEENKUlvE0_clEvENKUlvE2_clEvEUlN3c108BFloat16ES9_S9_E_EEvS5_RKT_EUliE_EEviT1_)
        .other          _ZN2at6native18elementwise_kernelILi128ELi4EZNS0_22gpu_kernel_impl_nocastIZZZNS0_44_GLOBAL__N__40a83637_7_Lerp_cu_1520ed90_301318lerp_tensor_kernelERNS_18TensorIteratorBaseEENKUlvE0_clEvENKUlvE2_clEvEUlN3c108BFloat16ES9_S9_E_EEvS5_RKT_EUliE_EEviT1_,@"STO_CUDA_ENTRY STV_DEFAULT"
_ZN2at6native18elementwise_kernelILi128ELi4EZNS0_22gpu_kernel_impl_nocastIZZZNS0_44_GLOBAL__N__40a83637_7_Lerp_cu_1520ed90_301318lerp_tensor_kernelERNS_18TensorIteratorBaseEENKUlvE0_clEvENKUlvE2_clEvEUlN3c108BFloat16ES9_S9_E_EEvS5_RKT_EUliE_EEviT1_:
.text._ZN2at6native18elementwise_kernelILi128ELi4EZNS0_22gpu_kernel_impl_nocastIZZZNS0_44_GLOBAL__N__40a83637_7_Lerp_cu_1520ed90_301318lerp_tensor_kernelERNS_18TensorIteratorBaseEENKUlvE0_clEvENKUlvE2_clEvEUlN3c108BFloat16ES9_S9_E_EEvS5_RKT_EUliE_EEviT1_:
        /* <DEDUP_REMOVED lines=10> */
[----:B------:R-:W-:Y:S01]  /*00a0*/  CS2R R4, SRZ ;  /* 0x0000000000047805 */ /* 0x000fe2000001ff00 */
[----:B------:R-:W-:-:S10]  /*00b0*/  MOV R0, RZ ;  /* 0x000000ff00007202 */ /* 0x000fd40000000f00 */
        /* <DEDUP_REMOVED lines=11> */
[C---:B------:R-:W-:Y:S02]  /*0170*/  IMAD R2, R5.reuse, c[0x0][0x2a0], RZ ;  /* 0x0000a80005027a24 */ /* 0x040fe400078e02ff */
[----:B------:R-:W-:Y:S01]  /*0180*/  IMAD R5, R5, c[0x0][0x2a4], RZ ;  /* 0x0000a90005057a24 */ /* 0x000fe200078e02ff */
        /* <DEDUP_REMOVED lines=243> */
[----:B------:R-:W-:Y:S02]  /*10c0*/  ISETP.NE.AND P0, PT, R10, 0x18, PT ;  /* 0x000000180a00780c */ /* 0x000fe40003f05270 */
[----:B------:R-:W-:-:S05]  /*10d0*/  MOV R6, RZ ;  /* 0x000000ff00067202 */ /* 0x000fca0000000f00 */
        /* <DEDUP_REMOVED lines=10> */
[C---:B------:R-:W-:Y:S02]  /*1180*/  IMAD R2, R7.reuse, c[0x0][0x410], R2 ;  /* 0x0001040007027a24 */ /* 0x040fe400078e0202 */
[----:B------:R-:W-:Y:S02]  /*1190*/  @P0 IMAD R9, R8, c[0x0][0x28c], R9 ;  /* 0x0000a30008090a24 */ /* 0x000fe400078e0209 */
[----:B------:R-:W-:Y:S02]  /*11a0*/  IMAD R5, R7, c[0x0][0x414], R5 ;  /* 0x0001050007057a24 */ /* 0x000fe400078e0205 */
[----:B------:R-:W-:-:S02]  /*11b0*/  @P0 IMAD R0, R9, c[0x0][0x418], R0 ;  /* 0x0001060009000a24 */ /* 0x000fc400078e0200 */
[C---:B------:R-:W-:Y:S02]  /*11c0*/  @P0 IMAD R4, R9.reuse, c[0x0][0x41c], R4 ;  /* 0x0001070009040a24 */ /* 0x040fe400078e0204 */
[C---:B------:R-:W-:Y:S02]  /*11d0*/  @P0 IMAD R2, R9.reuse, c[0x0][0x420], R2 ;  /* 0x0001080009020a24 */ /* 0x040fe400078e0202 */
[----:B------:R-:W-:-:S05]  /*11e0*/  @P0 IMAD R5, R9, c[0x0][0x424], R5 ;  /* 0x0001090009050a24 */ /* 0x000fca00078e0205 */
.L_x_4359:
[----:B------:R-:W-:Y:S02]  /*11f0*/  IADD3 R8, P2, R5, c[0x0][0x440], RZ ;  /* 0x0001100005087a10 */ /* 0x000fe40007f5e0ff */
[----:B------:R-:W-:Y:S02]  /*1200*/  IADD3 R4, P0, R4, c[0x0][0x430], RZ ;  /* 0x00010c0004047a10 */ /* 0x000fe40007f1e0ff */
[----:B------:R-:W-:Y:S02]  /*1210*/  IADD3.X R9, RZ, c[0x0][0x444], RZ, P2, !PT ;  /* 0x00011100ff097a10 */ /* 0x000fe400017fe4ff */
[----:B------:R-:W-:-:S02]  /*1220*/  IADD3 R6, P1, R2, c[0x0][0x438], RZ ;  /* 0x00010e0002067a10 */ /* 0x000fc40007f3e0ff */
[----:B------:R-:W-:Y:S01]  /*1230*/  IADD3.X R5, RZ, c[0x0][0x434], RZ, P0, !PT ;  /* 0x00010d00ff057a10 */ /* 0x000fe200007fe4ff */
[----:B------:R-:W2:Y:S01]  /*1240*/  LDG.E.U16 R8, [R8.64] ;  /* 0x0000000408087981 */ /* 0x000ea2000c1e1500 */
[----:B------:R-:W-:-:S03]  /*1250*/  IADD3.X R7, RZ, c[0x0][0x43c], RZ, P1, !PT ;  /* 0x00010f00ff077a10 */ /* 0x000fc60000ffe4ff */
[----:B------:R-:W3:Y:S04]  /*1260*/  LDG.E.U16 R4, [R4.64] ;  /* 0x0000000404047981 */ /* 0x000ee8000c1e1500 */
[----:B------:R2:W4:Y:S01]  /*1270*/  LDG.E.U16 R6, [R6.64] ;  /* 0x0000000406067981 */ /* 0x000522000c1e1500 */
[----:B------:R-:W-:Y:S02]  /*1280*/  IADD3 R3, R3, 0x80, RZ ;  /* 0x0000008003037810 */ /* 0x000fe40007ffe0ff */
[----:B--2---:R-:W-:-:S04]  /*1290*/  PRMT R7, RZ, 0x5410, R8 ;  /* 0x00005410ff077816 */ /* 0x004fc80000000008 */
[C---:B------:R-:W-:Y:S02]  /*12a0*/  FSETP.GEU.FTZ.AND P0, PT, |R7|.reuse, 0.5, PT ;  /* 0x3f0000000700780b */ /* 0x040fe40003f1e200 */
[----:B---3--:R-:W-:Y:S02]  /*12b0*/  PRMT R4, RZ, 0x5410, R4 ;  /* 0x00005410ff047816 */ /* 0x008fe40000000004 */
[----:B----4-:R-:W-:Y:S01]  /*12c0*/  PRMT R5, RZ, 0x5410, R6 ;  /* 0x00005410ff057816 */ /* 0x010fe20000000006 */
[----:B------:R-:W-:-:S04]  /*12d0*/  FADD.FTZ R10, -R7, 1 ;  /* 0x3f800000070a7421 */ /* 0x000fc80000010100 */
[----:B------:R-:W-:-:S04]  /*12e0*/  FADD.FTZ R2, -R4, R5 ;  /* 0x0000000504027221 */ /* 0x000fc80000010100 */
[----:B------:R-:W-:Y:S02]  /*12f0*/  FFMA.FTZ R11, R7, R2, R4 ;  /* 0x00000002070b7223 */ /* 0x000fe40000010004 */
[----:B------:R-:W-:Y:S01]  /*1300*/  @P0 FFMA.FTZ R11, -R2, R10, R5 ;  /* 0x0000000a020b0223 */ /* 0x000fe20000010105 */
[----:B------:R-:W-:-:S04]  /*1310*/  IADD3 R8, P0, R0, c[0x0][0x428], RZ ;  /* 0x00010a0000087a10 */ /* 0x000fc80007f1e0ff */
[----:B------:R-:W-:Y:S02]  /*1320*/  F2FP.BF16.PACK_AB R11, RZ, R11 ;  /* 0x0000000bff0b723e */ /* 0x000fe400000010ff */
[----:B------:R-:W-:-:S05]  /*1330*/  IADD3.X R9, RZ, c[0x0][0x42c], RZ, P0, !PT ;  /* 0x00010b00ff097a10 */ /* 0x000fca00007fe4ff */
[----:B------:R0:W-:Y:S02]  /*1340*/  STG.E.U16 [R8.64], R11 ;  /* 0x0000000b08007986 */ /* 0x0001e4000c101504 */
.L_x_4358:
[----:B------:R-:W-:Y:S05]  /*1350*/  BSYNC B0 ;  /* 0x0000000000007941 */ /* 0x000fea0003800000 */
.L_x_4357:
[----:B------:R-:W-:Y:S01]  /*1360*/  ISETP.GE.AND P0, PT, R3, c[0x0][0x160], PT ;  /* 0x0000580003007a0c */ /* 0x000fe20003f06270 */
[----:B------:R-:W-:-:S12]  /*1370*/  BSSY B0, `(.L_x_4360) ;  /* 0x000025c000007945 */ /* 0x000fd80003800000 */
[----:B------:R-:W-:Y:S05]  /*1380*/  @P0 BRA `(.L_x_4361) ;  /* 0x000025a000000947 */ /* 0x000fea0003800000 */
[----:B------:R-:W-:Y:S01]  /*1390*/  ISETP.NE.AND P0, PT, RZ, c[0x0][0x168], PT ;  /* 0x00005a00ff007a0c */ /* 0x000fe20003f05270 */
[----:B------:R-:W-:Y:S01]  /*13a0*/  HFMA2.MMA R0, -RZ, RZ, 0, 0 ;  /* 0x00000000ff007435 */ /* 0x000fe200000001ff */
[----:B------:R-:W-:Y:S01]  /*13b0*/  CS2R R4, SRZ ;  /* 0x0000000000047805 */ /* 0x000fe2000001ff00 */
[----:B------:R-:W-:-:S10]  /*13c0*/  MOV R2, RZ ;  /* 0x000000ff00027202 */ /* 0x000fd40000000f00 */
[----:B------:R-:W-:Y:S05]  /*13d0*/  @!P0 BRA `(.L_x_4362) ;  /* 0x0000111000008947 */ /* 0x000fea0003800000 */
[----:B------:R-:W-:Y:S02]  /*13e0*/  MOV R2, RZ ;  /* 0x000000ff00027202 */ /* 0x000fe40000000f00 */
        /* <DEDUP_REMOVED lines=11> */
[----:B------:R-:W-:Y:S02]  /*14a0*/  MOV R6, RZ ;  /* 0x000000ff00067202 */ /* 0x000fe40000000f00 */
[----:B------:R-:W-:-:S03]  /*14b0*/  ISETP.NE.AND P0, PT, R10, 0x2, PT ;  /* 0x000000020a00780c */ /* 0x000fc60003f05270 */
[----:B0-----:R-:W-:-:S05]  /*14c0*/  IMAD.HI.U32 R8, R7, c[0x0][0x17c], R6 ;  /* 0x00005f0007087a27 */ /* 0x001fca00078e0006 */
        /* <DEDUP_REMOVED lines=258> */
.L_x_4362:
[----:B0-----:R-:W-:Y:S02]  /*24f0*/  IADD3 R8, P2, R5, c[0x0][0x440], RZ ;  /* 0x0001100005087a10 */ /* 0x001fe40007f5e0ff */
        /* <DEDUP_REMOVED lines=20> */
[----:B------:R0:W-:Y:S01]  /*2640*/  STG.E.U16 [R8.64], R11 ;  /* 0x0000000b08007986 */ /* 0x0001e2000c101504 */
[----:B------:R-:W-:-:S13]  /*2650*/  ISETP.GE.AND P0, PT, R3, c[0x0][0x160], PT ;  /* 0x0000580003007a0c */ /* 0x000fda0003f06270 */
[----:B------:R-:W-:Y:S05]  /*2660*/  @P0 BRA `(.L_x_4361) ;  /* 0x000012c000000947 */ /* 0x000fea0003800000 */
[----:B0-----:R-:W-:Y:S01]  /*2670*/  ISETP.NE.AND P0, PT, RZ, c[0x0][0x168], PT ;  /* 0x00005a00ff007a0c */ /* 0x001fe20003f05270 */
        /* <DEDUP_REMOVED lines=277> */
.L_x_4363:
        /* <DEDUP_REMOVED lines=22> */
.L_x_4361:
[----:B0-----:R-:W-:Y:S05]  /*3930*/  BSYNC B0 ;  /* 0x0000000000007941 */ /* 0x001fea0003800000 */
.L_x_4360:
[----:B------:R-:W-:-:S13]  /*3940*/  ISETP.GE.AND P0, PT, R3, c[0x0][0x160], PT ;  /* 0x0000580003007a0c */ /* 0x000fda0003f06270 */
[----:B------:R-:W-:Y:S05]  /*3950*/  @P0 EXIT ;  /* 0x000000000000094d */ /* 0x000fea0003800000 */
        /* <DEDUP_REMOVED lines=272> */
[----:B------:R-:W-:Y:S02]  /*4a60*/  @P0 IMAD R9, R3, c[0x0][0x28c], R9 ;  /* 0x0000a30003090a24 */ /* 0x000fe400078e0209 */
[----:B------:R-:W-:Y:S02]  /*4a70*/  IMAD R5, R7, c[0x0][0x414], R5 ;  /* 0x0001050007057a24 */ /* 0x000fe400078e0205 */
[----:B------:R-:W-:-:S02]  /*4a80*/  @P0 IMAD R0, R9, c[0x0][0x418], R0 ;  /* 0x0001060009000a24 */ /* 0x000fc400078e0200 */
[C---:B------:R-:W-:Y:S02]  /*4a90*/  @P0 IMAD R4, R9.reuse, c[0x0][0x41c], R4 ;  /* 0x0001070009040a24 */ /* 0x040fe400078e0204 */
[C---:B------:R-:W-:Y:S02]  /*4aa0*/  @P0 IMAD R2, R9.reuse, c[0x0][0x420], R2 ;  /* 0x0001080009020a24 */ /* 0x040fe400078e0202 */
[----:B------:R-:W-:-:S05]  /*4ab0*/  @P0 IMAD R5, R9, c[0x0][0x424], R5 ;  /* 0x0001090009050a24 */ /* 0x000fca00078e0205 */
.L_x_4364:
[----:B------:R-:W-:Y:S02]  /*4ac0*/  IADD3 R6, P2, R5, c[0x0][0x440], RZ ;  /* 0x0001100005067a10 */ /* 0x000fe40007f5e0ff */
[----:B------:R-:W-:Y:S02]  /*4ad0*/  IADD3 R4, P0, R4, c[0x0][0x430], RZ ;  /* 0x00010c0004047a10 */ /* 0x000fe40007f1e0ff */
[----:B------:R-:W-:Y:S02]  /*4ae0*/  IADD3.X R7, RZ, c[0x0][0x444], RZ, P2, !PT ;  /* 0x00011100ff077a10 */ /* 0x000fe400017fe4ff */
[----:B------:R-:W-:-:S02]  /*4af0*/  IADD3 R2, P1, R2, c[0x0][0x438], RZ ;  /* 0x00010e0002027a10 */ /* 0x000fc40007f3e0ff */
[----:B------:R-:W-:Y:S01]  /*4b00*/  IADD3.X R5, RZ, c[0x0][0x434], RZ, P0, !PT ;  /* 0x00010d00ff057a10 */ /* 0x000fe200007fe4ff */
[----:B------:R-:W2:Y:S01]  /*4b10*/  LDG.E.U16 R6, [R6.64] ;  /* 0x0000000406067981 */ /* 0x000ea2000c1e1500 */
[----:B------:R-:W-:-:S03]  /*4b20*/  IADD3.X R3, RZ, c[0x0][0x43c], RZ, P1, !PT ;  /* 0x00010f00ff037a10 */ /* 0x000fc60000ffe4ff */
[----:B------:R2:W3:Y:S04]  /*4b30*/  LDG.E.U16 R4, [R4.64] ;  /* 0x0000000404047981 */ /* 0x0004e8000c1e1500 */
[----:B------:R-:W4:Y:S01]  /*4b40*/  LDG.E.U16 R2, [R2.64] ;  /* 0x0000000402027981 */ /* 0x000f22000c1e1500 */
        /* <DEDUP_REMOVED lines=11> */
[----:B------:R-:W-:Y:S01]  /*4c00*/  STG.E.U16 [R6.64], R10 ;  /* 0x0000000a06007986 */ /* 0x000fe2000c101504 */
[----:B------:R-:W-:Y:S05]  /*4c10*/  EXIT ;  /* 0x000000000000794d */ /* 0x000fea0003800000 */
.L_x_4365:
        /* <DEDUP_REMOVED lines=14> */
.L_x_7620:


//--------------------- .text._ZN2at6native27unrolled_elementwise_kernelIZZZNS0_44_GLOBAL__N__40a83637_7_Lerp_cu_1520ed90_301318lerp_tensor_kernelERNS_18TensorIteratorBaseEENKUlvE0_clEvENKUlvE2_clEvEUlN3c108BFloat16ES8_S8_E_St5arrayIPcLm4EELi4E23TrivialOffsetCalculatorILi3EjESD_ILi1EjENS0_6memory15LoadWithoutCastENSG_16StoreWithoutCastEEEviT_T0_T2_T3_T4_T5_ --------------------------
	.section	.text._ZN2at6native27unrolled_elementwise_kernelIZZZNS0_44_GLOBAL__N__40a83637_7_Lerp_cu_1520ed90_301318lerp_tensor_kernelERNS_18TensorIteratorBaseEENKUlvE0_clEvENKUlvE2_clEvEUlN3c108BFloat16ES8_S8_E_St5arrayIPcLm4EELi4E23TrivialOffsetCalculatorILi3EjESD_ILi1EjENS0_6memory15LoadWithoutCastENSG_16StoreWithoutCastEEEviT_T0_T2_T3_T4_T5_,"ax",@progbits
	.sectioninfo	@"SHI_REGISTERS=32"
	.align	128
        .global         _ZN2at6native27unrolled_elementwise_kernelIZZZNS0_44_GLOBAL__N__40a83637_7_Lerp_cu_1520ed90_301318lerp_tensor_kernelERNS_18TensorIteratorBaseEENKUlvE0_clEvENKUlvE2_clEvEUlN3c108BFloat16ES8_S8_E_St5arrayIPcLm4EELi4E23TrivialOffsetCalculatorILi3EjESD_ILi1EjENS0_6memory15LoadWithoutCastENSG_16StoreWithoutCastEEEviT_T0_T2_T3_T4_T5_
        .type           _ZN2at6native27unrolled_elementwise_kernelIZZZNS0_44_GLOBAL__N__40a83637_7_Lerp_cu_1520ed90_301318lerp_tensor_kernelERNS_18TensorIteratorBaseEENKUlvE0_clEvENKUlvE2_clEvEUlN3c108BFloat16ES8_S8_E_St5arrayIPcLm4EELi4E23TrivialOffsetCalculatorILi3EjESD_ILi1EjENS0_6memory15LoadWithoutCastENSG_16StoreWithoutCastEEEviT_T0_T2_T3_T4_T5_,@function
        .size           _ZN2at6native27unrolled_elementwise_kernelIZZZNS0_44_GLOBAL__N__40a83637_7_Lerp_cu_1520ed90_301318lerp_tensor_kernelERNS_18TensorIteratorBaseEENKUlvE0_clEvENKUlvE2_clEvEUlN3c108BFloat16ES8_S8_E_St5arrayIPcLm4EELi4E23TrivialOffsetCalculatorILi3EjESD_ILi1EjENS0_6memory15LoadWithoutCastENSG_16StoreWithoutCastEEEviT_T0_T2_T3_T4_T5_,(.L_x_7621 - _ZN2at6native27unrolled_elementwise_kernelIZZZNS0_44_GLOBAL__N__40a83637_7_Lerp_cu_1520ed90_301318lerp_tensor_kernelERNS_18TensorIteratorBaseEENKUlvE0_clEvENKUlvE2_clEvEUlN3c108BFloat16ES8_S8_E_St5arrayIPcLm4EELi4E23TrivialOffsetCalculatorILi3EjESD_ILi1EjENS0_6memory15LoadWithoutCastENSG_16StoreWithoutCastEEEviT_T0_T2_T3_T4_T5_)
        .other          _ZN2at6native27unrolled_elementwise_kernelIZZZNS0_44_GLOBAL__N__40a83637_7_Lerp_cu_1520ed90_301318lerp_tensor_kernelERNS_18TensorIteratorBaseEENKUlvE0_clEvENKUlvE2_clEvEUlN3c108BFloat16ES8_S8_E_St5arrayIPcLm4EELi4E23TrivialOffsetCalculatorILi3EjESD_ILi1EjENS0_6memory15LoadWithoutCastENSG_16StoreWithoutCastEEEviT_T0_T2_T3_T4_T5_,@"STO_CUDA_ENTRY STV_DEFAULT"
_ZN2at6native27unrolled_elementwise_kernelIZZZNS0_44_GLOBAL__N__40a83637_7_Lerp_cu_1520ed90_301318lerp_tensor_kernelERNS_18TensorIteratorBaseEENKUlvE0_clEvENKUlvE2_clEvEUlN3c108BFloat16ES8_S8_E_St5arrayIPcLm4EELi4E23TrivialOffsetCalculatorILi3EjESD_ILi1EjENS0_6memory15LoadWithoutCastENSG_16StoreWithoutCastEEEviT_T0_T2_T3_T4_T5_:
.text._ZN2at6native27unrolled_elementwise_kernelIZZZNS0_44_GLOBAL__N__40a83637_7_Lerp_cu_1520ed90_301318lerp_tensor_kernelERNS_18TensorIteratorBaseEENKUlvE0_clEvENKUlvE2_clEvEUlN3c108BFloat16ES8_S8_E_St5arrayIPcLm4EELi4E23TrivialOffsetCalculatorILi3EjESD_ILi1EjENS0_6memory15LoadWithoutCastENSG_16StoreWithoutCastEEEviT_T0_T2_T3_T4_T5_:
[----:B------:R-:W-:Y:S02]  /*0000*/  IMAD.MOV.U32 R1, RZ, RZ, c[0x0][0x28] ;  /* 0x00000a00ff017624 */ /* 0x000fe400078e00ff */
[----:B------:R-:W0:Y:S01]  /*0010*/  S2R R0, SR_CTAID.X ;  /* 0x0000000000007919 */ /* 0x000e220000002500 */
[----:B------:R-:W-:Y:S01]  /*0020*/  IMAD.MOV.U32 R3, RZ, RZ, -0x200 ;  /* 0xfffffe00ff037424 */ /* 0x000fe200078e00ff */
[----:B------:R-:W-:Y:S01]  /*0030*/  PRMT R18, RZ, 0x7610, R18 ;  /* 0x00007610ff127816 */ /* 0x000fe20000000012 */
[----:B------:R-:W-:Y:S01]  /*0040*/  ULDC.64 UR4, c[0x0][0x118] ;  /* 0x0000460000047ab9 */ /* 0x000fe20000000a00 */
[----:B------:R-:W1:Y:S01]  /*0050*/  S2R R23, SR_TID.X ;  /* 0x0000000000177919 */ /* 0x000e620000002100 */
[----:B------:R-:W-:Y:S02]  /*0060*/  PRMT R19, RZ, 0x7610, R19 ;  /* 0x00007610ff137816 */ /* 0x000fe40000000013 */
[----:B------:R-:W-:Y:S02]  /*0070*/  PRMT R20, RZ, 0x7610, R20 ;  /* 0x00007610ff147816 */ /* 0x000fe40000000014 */
[----:B------:R-:W-:Y:S02]  /*0080*/  PRMT R17, RZ, 0x7610, R17 ;  /* 0x00007610ff117816 */ /* 0x000fe40000000011 */
[----:B------:R-:W-:Y:S01]  /*0090*/  PRMT R21, RZ, 0x7610, R21 ;  /* 0x00007610ff157816 */ /* 0x000fe20000000015 */
[----:B0-----:R-:W-:-:S02]  /*00a0*/  IMAD R16, R0, R3, c[0x0][0x160] ;  /* 0x0000580000107624 */ /* 0x001fc400078e0203 */
[----:B-1----:R-:W-:-:S03]  /*00b0*/  IMAD.MOV.U32 R15, RZ, RZ, R23 ;  /* 0x000000ffff0f7224 */ /* 0x002fc600078e0017 */
[----:B------:R-:W-:-:S13]  /*00c0*/  ISETP.GE.AND P0, PT, R23, R16, PT ;  /* 0x000000101700720c */ /* 0x000fda0003f06270 */
[----:B------:R-:W-:Y:S01]  /*00d0*/  @!P0 IMAD R14, R0, 0x200, R15 ;  /* 0x00000200000e8824 */ /* 0x000fe200078e020f */
[----:B------:R-:W-:-:S04]  /*00e0*/  @!P0 IADD3 R15, R15, 0x80, RZ ;  /* 0x000000800f0f8810 */ /* 0x000fc80007ffe0ff */
[----:B------:R-:W-:-:S13]  /*00f0*/  ISETP.GE.AND P1, PT, R15, R16, PT ;  /* 0x000000100f00720c */ /* 0x000fda0003f26270 */
[----:B------:R-:W-:Y:S01]  /*0100*/  @!P1 IMAD R6, R0, 0x200, R15 ;  /* 0x0000020000069824 */ /* 0x000fe200078e020f */
[----:B------:R-:W-:Y:S01]  /*0110*/  @!P1 IADD3 R15, R15, 0x80, RZ ;  /* 0x000000800f0f9810 */ /* 0x000fe20007ffe0ff */
[----:B------:R-:W-:-:S03]  /*0120*/  @!P1 IMAD.MOV.U32 R7, RZ, RZ, 0x2 ;  /* 0x00000002ff079424 */ /* 0x000fc600078e00ff */
[----:B------:R-:W-:Y:S01]  /*0130*/  ISETP.GE.AND P3, PT, R15, R16, PT ;  /* 0x000000100f00720c */ /* 0x000fe20003f66270 */
[----:B------:R-:W-:-:S04]  /*0140*/  @!P1 IMAD.WIDE.U32 R2, R6, R7, c[0x0][0x170] ;  /* 0x00005c0006029625 */ /* 0x000fc800078e0007 */
[CC--:B------:R-:W-:Y:S01]  /*0150*/  @!P1 IMAD.WIDE.U32 R4, R6.reuse, R7.reuse, c[0x0][0x178] ;  /* 0x00005e0006049625 */ /* 0x0c0fe200078e0007 */
[----:B------:R0:W5:Y:S03]  /*0160*/  @!P1 LDG.E.U16 R17, [R2.64] ;  /* 0x0000000402119981 */ /* 0x000166000c1e1500 */
[----:B------:R-:W-:Y:S01]  /*0170*/  @!P1 IMAD.WIDE.U32 R6, R6, R7, c[0x0][0x180] ;  /* 0x0000600006069625 */ /* 0x000fe200078e0007 */
[----:B------:R1:W5:Y:S03]  /*0180*/  @!P1 LDG.E.U16 R18, [R4.64] ;  /* 0x0000000404129981 */ /* 0x000366000c1e1500 */
[----:B------:R-:W-:Y:S01]  /*0190*/  @!P3 IMAD R12, R0, 0x200, R15 ;  /* 0x00000200000cb824 */ /* 0x000fe200078e020f */
[----:B------:R-:W-:Y:S01]  /*01a0*/  @!P3 IADD3 R15, R15, 0x80, RZ ;  /* 0x000000800f0fb810 */ /* 0x000fe20007ffe0ff */
[----:B------:R-:W-:Y:S01]  /*01b0*/  @!P3 IMAD.MOV.U32 R13, RZ, RZ, 0x2 ;  /* 0x00000002ff0db424 */ /* 0x000fe200078e00ff */
[----:B------:R2:W5:Y:S02]  /*01c0*/  @!P1 LDG.E.U16 R19, [R6.64] ;  /* 0x0000000406139981 */ /* 0x000564000c1e1500 */
[----:B------:R-:W-:Y:S01]  /*01d0*/  ISETP.GE.AND P2, PT, R15, R16, PT ;  /* 0x000000100f00720c */ /* 0x000fe20003f46270 */
[----:B------:R-:W-:-:S04]  /*01e0*/  @!P3 IMAD.WIDE.U32 R8, R12, R13, c[0x0][0x170] ;  /* 0x00005c000c08b625 */ /* 0x000fc800078e000d */
[CC--:B------:R-:W-:Y:S01]  /*01f0*/  @!P3 IMAD.WIDE.U32 R10, R12.reuse, R13.reuse, c[0x0][0x178] ;  /* 0x00005e000c0ab625 */ /* 0x0c0fe200078e000d */
[----:B------:R3:W5:Y:S01]  /*0200*/  @!P3 LDG.E.U16 R20, [R8.64] ;  /* 0x000000040814b981 */ /* 0x000762000c1e1500 */
[----:B------:R-:W-:Y:S02]  /*0210*/  PRMT R27, RZ, 0x7610, R27 ;  /* 0x00007610ff1b7816 */ /* 0x000fe4000000001b */
[----:B0-----:R-:W-:Y:S01]  /*0220*/  @!P3 IMAD.WIDE.U32 R2, R12, R13, c[0x0][0x180] ;  /* 0x000060000c02b625 */ /* 0x001fe200078e000d */
[----:B------:R0:W5:Y:S03]  /*0230*/  @!P3 LDG.E.U16 R21, [R10.64] ;  /* 0x000000040a15b981 */ /* 0x000166000c1e1500 */
[----:B------:R-:W-:Y:S02]  /*0240*/  @!P2 IMAD R15, R0, 0x200, R15 ;  /* 0x00000200000fa824 */ /* 0x000fe400078e020f */
[----:B------:R-:W-:-:S04]  /*0250*/  @!P2 IMAD.MOV.U32 R28, RZ, RZ, 0x2 ;  /* 0x00000002ff1ca424 */ /* 0x000fc800078e00ff */
[----:B-1----:R-:W-:-:S04]  /*0260*/  @!P2 IMAD.WIDE.U32 R4, R15, R28, c[0x0][0x170] ;  /* 0x00005c000f04a625 */ /* 0x002fc800078e001c */
[----:B--2---:R-:W-:-:S04]  /*0270*/  @!P2 IMAD.WIDE.U32 R6, R15, R28, c[0x0][0x178] ;  /* 0x00005e000f06a625 */ /* 0x004fc800078e001c */
[----:B---3--:R-:W-:Y:S01]  /*0280*/  @!P2 IMAD.WIDE.U32 R8, R15, R28, c[0x0][0x180] ;  /* 0x000060000f08a625 */ /* 0x008fe200078e001c */
[----:B------:R-:W-:Y:S02]  /*0290*/  @!P0 MOV R15, 0x2 ;  /* 0x00000002000f8802 */ /* 0x000fe40000000f00 */
[----:B------:R-:W-:Y:S02]  /*02a0*/  PRMT R28, RZ, 0x7610, R28 ;  /* 0x00007610ff1c7816 */ /* 0x000fe4000000001c */
[----:B------:R-:W-:Y:S01]  /*02b0*/  PRMT R29, RZ, 0x7610, R29 ;  /* 0x00007610ff1d7816 */ /* 0x000fe2000000001d */
[----:B0-----:R-:W-:-:S04]  /*02c0*/  @!P0 IMAD.WIDE.U32 R10, R14, R15, c[0x0][0x170] ;  /* 0x00005c000e0a8625 */ /* 0x001fc800078e000f */
[CC--:B------:R-:W-:Y:S01]  /*02d0*/  @!P0 IMAD.WIDE.U32 R12, R14.reuse, R15.reuse, c[0x0][0x178] ;  /* 0x00005e000e0c8625 */ /* 0x0c0fe200078e000f */
[----:B------:R0:W5:Y:S03]  /*02e0*/  @!P0 LDG.E.U16 R28, [R10.64] ;  /* 0x000000040a1c8981 */ /* 0x000166000c1e1500 */
[----:B------:R-:W-:Y:S01]  /*02f0*/  @!P0 IMAD.WIDE.U32 R14, R14, R15, c[0x0][0x180] ;  /* 0x000060000e0e8625 */ /* 0x000fe200078e000f */
[----:B------:R0:W5:Y:S04]  /*0300*/  @!P0 LDG.E.U16 R27, [R12.64] ;  /* 0x000000040c1b8981 */ /* 0x000168000c1e1500 */
[----:B------:R0:W5:Y:S01]  /*0310*/  @!P0 LDG.E.U16 R29, [R14.64] ;  /* 0x000000040e1d8981 */ /* 0x000162000c1e1500 */
[----:B------:R-:W-:-:S02]  /*0320*/  PRMT R25, RZ, 0x7610, R25 ;  /* 0x00007610ff197816 */ /* 0x000fc40000000019 */
[----:B------:R-:W-:Y:S02]  /*0330*/  PRMT R22, RZ, 0x7610, R22 ;  /* 0x00007610ff167816 */ /* 0x000fe40000000016 */
[----:B------:R-:W-:Y:S02]  /*0340*/  PRMT R26, RZ, 0x7610, R26 ;  /* 0x00007610ff1a7816 */ /* 0x000fe4000000001a */
[----:B------:R1:W5:Y:S01]  /*0350*/  @!P2 LDG.E.U16 R25, [R4.64] ;  /* 0x000000040419a981 */ /* 0x000362000c1e1500 */
[----:B------:R-:W-:-:S03]  /*0360*/  PRMT R24, RZ, 0x7610, R24 ;  /* 0x00007610ff187816 */ /* 0x000fc60000000018 */
[----:B------:R2:W5:Y:S04]  /*0370*/  @!P2 LDG.E.U16 R22, [R8.64] ;  /* 0x000000040816a981 */ /* 0x000568000c1e1500 */
[----:B------:R3:W5:Y:S01]  /*0380*/  @!P3 LDG.E.U16 R26, [R2.64] ;  /* 0x00000004021ab981 */ /* 0x000762000c1e1500 */
[----:B-1----:R-:W-:-:S03]  /*0390*/  IMAD.MOV.U32 R5, RZ, RZ, R23 ;  /* 0x000000ffff057224 */ /* 0x002fc600078e0017 */
[----:B------:R1:W5:Y:S02]  /*03a0*/  @!P2 LDG.E.U16 R24, [R6.64] ;  /* 0x000000040618a981 */ /* 0x000364000c1e1500 */
[C---:B--2---:R-:W-:Y:S02]  /*03b0*/  IADD3 R9, R5.reuse, 0x80, RZ ;  /* 0x0000008005097810 */ /* 0x044fe40007ffe0ff */
[C---:B---3--:R-:W-:Y:S01]  /*03c0*/  IADD3 R3, R5.reuse, 0x100, RZ ;  /* 0x0000010005037810 */ /* 0x048fe20007ffe0ff */
[----:B------:R-:W-:Y:S01]  /*03d0*/  @!P0 IMAD R2, R0, 0x200, R23 ;  /* 0x0000020000028824 */ /* 0x000fe200078e0217 */
[----:B-1----:R-:W-:Y:S01]  /*03e0*/  IADD3 R7, R5, 0x180, RZ ;  /* 0x0000018005077810 */ /* 0x002fe20007ffe0ff */
[----:B------:R-:W-:Y:S01]  /*03f0*/  @!P0 IMAD.MOV.U32 R5, RZ, RZ, R9 ;  /* 0x000000ffff058224 */ /* 0x000fe200078e0009 */
[-C--:B------:R-:W-:Y:S01]  /*0400*/  ISETP.GE.AND P3, PT, R3, R16.reuse, PT ;  /* 0x000000100300720c */ /* 0x080fe20003f66270 */
[----:B------:R-:W-:Y:S01]  /*0410*/  @!P0 IMAD.MOV.U32 R3, RZ, RZ, 0x2 ;  /* 0x00000002ff038424 */ /* 0x000fe200078e00ff */
[----:B------:R-:W-:Y:S01]  /*0420*/  BSSY B0, `(.L_x_4366) ;  /* 0x000000f000007945 */ /* 0x000fe20003800000 */
[----:B------:R-:W-:-:S02]  /*0430*/  ISETP.GE.AND P5, PT, R9, R16, PT ;  /* 0x000000100900720c */ /* 0x000fc40003fa6270 */
[-C--:B------:R-:W-:Y:S01]  /*0440*/  ISETP.GE.AND P1, PT, R7, R16.reuse, PT ;  /* 0x000000100700720c */ /* 0x080fe20003f26270 */
[----:B------:R-:W-:Y:S01]  /*0450*/  @!P0 IMAD.WIDE.U32 R2, R2, R3, c[0x0][0x168] ;  /* 0x00005a0002028625 */ /* 0x000fe200078e0003 */
[----:B------:R-:W-:Y:S01]  /*0460*/  ISETP.GE.AND P2, PT, R5, R16, PT ;  /* 0x000000100500720c */ /* 0x000fe20003f46270 */
[----:B------:R-:W-:Y:S07]  /*0470*/  @P0 BRA `(.L_x_4367) ;  /* 0x0000009000000947 */ /* 0x000fee0003800000 */
        /* <DEDUP_REMOVED lines=9> */
.L_x_4367:
[----:B0-----:R-:W-:Y:S05]  /*0510*/  BSYNC B0 ;  /* 0x0000000000007941 */ /* 0x001fea0003800000 */
.L_x_4366:
        /* <DEDUP_REMOVED lines=11> */
.L_x_4369:
[----:B------:R-:W-:Y:S05]  /*05d0*/  BSYNC B0 ;  /* 0x0000000000007941 */ /* 0x000fea0003800000 */
.L_x_4368:
        /* <DEDUP_REMOVED lines=11> */
.L_x_4371:
[----:B------:R-:W-:Y:S05]  /*0690*/  BSYNC B0 ;  /* 0x0000000000007941 */ /* 0x000fea0003800000 */
.L_x_4370:
        /* <DEDUP_REMOVED lines=11> */
.L_x_4373:
[----:B------:R-:W-:Y:S05]  /*0750*/  BSYNC B0 ;  /* 0x0000000000007941 */ /* 0x000fea0003800000 */
.L_x_4372:
[----:B------:R0:W-:Y:S01]  /*0760*/  @!P0 STG.E.U16 [R2.64], R4 ;  /* 0x0000000402008986 */ /* 0x0001e2000c101504 */
[----:B------:R-:W-:Y:S01]  /*0770*/  BSSY B0, `(.L_x_4374) ;  /* 0x000000d000007945 */ /* 0x000fe20003800000 */
[----:B------:R-:W-:Y:S05]  /*0780*/  @P2 BRA `(.L_x_4375) ;  /* 0x000000b000002947 */ /* 0x000fea0003800000 */
[----:B0-----:R-:W-:Y:S01]  /*0790*/  IMAD R2, R0, 0x200, R5 ;  /* 0x0000020000027824 */ /* 0x001fe200078e0205 */
[----:B------:R-:W-:Y:S01]  /*07a0*/  IADD3 R5, R5, 0x80, RZ ;  /* 0x0000008005057810 */ /* 0x000fe20007ffe0ff */
[----:B------:R-:W-:Y:S01]  /*07b0*/  HFMA2.MMA R7, -RZ, RZ, 0, 1.1920928955078125e-07 ;  /* 0x00000002ff077435 */ /* 0x000fe200000001ff */
[----:B------:R-:W-:Y:S02]  /*07c0*/  PRMT R8, R6, 0x7610, R8 ;  /* 0x0000761006087816 */ /* 0x000fe40000000008 */
[----:B------:R-:W-:-:S07]  /*07d0*/  ISETP.GE.AND P0, PT, R5, R16, PT ;  /* 0x000000100500720c */ /* 0x000fce0003f06270 */
[----:B------:R-:W-:-:S05]  /*07e0*/  IMAD.WIDE.U32 R2, R2, R7, c[0x0][0x168] ;  /* 0x00005a0002027625 */ /* 0x000fca00078e0007 */
[----:B------:R0:W-:Y:S01]  /*07f0*/  STG.E.U16 [R2.64], R8 ;  /* 0x0000000802007986 */ /* 0x0001e2000c101504 */
[----:B------:R-:W-:Y:S01]  /*0800*/  @!P0 IMAD R4, R0, 0x200, R5 ;  /* 0x0000020000048824 */ /* 0x000fe200078e0205 */
[----:B------:R-:W-:-:S03]  /*0810*/  @!P0 IADD3 R5, R5, 0x80, RZ ;  /* 0x0000008005058810 */ /* 0x000fc60007ffe0ff */
[----:B------:R-:W-:-:S05]  /*0820*/  @!P0 IMAD.WIDE.U32 R6, R4, R7, c[0x0][0x168] ;  /* 0x00005a0004068625 */ /* 0x000fca00078e0007 */
[----:B------:R0:W-:Y:S02]  /*0830*/  @!P0 STG.E.U16 [R6.64], R9 ;  /* 0x0000000906008986 */ /* 0x0001e4000c101504 */
.L_x_4375:
[----:B------:R-:W-:Y:S05]  /*0840*/  BSYNC B0 ;  /* 0x0000000000007941 */ /* 0x000fea0003800000 */
.L_x_4374:
[----:B------:R-:W-:-:S13]  /*0850*/  ISETP.GE.AND P0, PT, R5, R16, PT ;  /* 0x000000100500720c */ /* 0x000fda0003f06270 */
[----:B------:R-:W-:Y:S05]  /*0860*/  @P0 EXIT ;  /* 0x000000000000094d */ /* 0x000fea0003800000 */
[----:B0-----:R-:W-:Y:S02]  /*0870*/  IMAD R2, R0, 0x200, R5 ;  /* 0x0000020000027824 */ /* 0x001fe400078e0205 */
[----:B------:R-:W-:-:S04]  /*0880*/  IMAD.MOV.U32 R3, RZ, RZ, 0x2 ;  /* 0x00000002ff037424 */ /* 0x000fc800078e00ff */
[----:B------:R-:W-:-:S05]  /*0890*/  IMAD.WIDE.U32 R2, R2, R3, c[0x0][0x168] ;  /* 0x00005a0002027625 */ /* 0x000fca00078e0003 */
[----:B-----5:R-:W-:Y:S01]  /*08a0*/  STG.E.U16 [R2.64], R22 ;  /* 0x0000001602007986 */ /* 0x020fe2000c101504 */
[----:B------:R-:W-:Y:S05]  /*08b0*/  EXIT ;  /* 0x000000000000794d */ /* 0x000fea0003800000 */
.L_x_4376:
        /* <DEDUP_REMOVED lines=12> */
.L_x_7621:


//--------------------- .text._ZN2at6native29vectorized_elementwise_kernelILi2EZZZNS0_44_GLOBAL__N__40a83637_7_Lerp_cu_1520ed90_301318lerp_tensor_kernelERNS_18TensorIteratorBaseEENKUlvE0_clEvENKUlvE2_clEvEUlN3c108BFloat16ES8_S8_E_St5arrayIPcLm4EEEEviT0_T1_ --------------------------
	.section	.text._ZN2at6native29vectorized_elementwise_kernelILi2EZZZNS0_44_GLOBAL__N__40a83637_7_Lerp_cu_1520ed90_301318lerp_tensor_kernelERNS_18TensorIteratorBaseEENKUlvE0_clEvENKUlvE2_clEvEUlN3c108BFloat16ES8_S8_E_St5arrayIPcLm4EEEEviT0_T1_,"ax",@progbits
	.sectioninfo	@"SHI_REGISTERS=40"
	.align	128
        .global         _ZN2at6native29vectorized_elementwise_kernelILi2EZZZNS0_44_GLOBAL__N__40a83637_7_Lerp_cu_1520ed90_301318lerp_tensor_kernelERNS_18TensorIteratorBaseEENKUlvE0_clEvENKUlvE2_clEvEUlN3c108BFloat16ES8_S8_E_St5arrayIPcLm4EEEEviT0_T1_
        .type           _ZN2at6native29vectorized_elementwise_kernelILi2EZZZNS0_44_GLOBAL__N__40a83637_7_Lerp_cu_1520ed90_301318lerp_tensor_kernelERNS_18TensorIteratorBaseEENKUlvE0_clEvENKUlvE2_clEvEUlN3c108BFloat16ES8_S8_E_St5arrayIPcLm4EEEEviT0_T1_,@function
        .size           _ZN2at6native29vectorized_elementwise_kernelILi2EZZZNS0_44_GLOBAL__N__40a83637_7_Lerp_cu_1520ed90_301318lerp_tensor_kernelERNS_18TensorIteratorBaseEENKUlvE0_clEvENKUlvE2_clEvEUlN3c108BFloat16ES8_S8_E_St5arrayIPcLm4EEEEviT0_T1_,(.L_x_7622 - _ZN2at6native29vectorized_elementwise_kernelILi2EZZZNS0_44_GLOBAL__N__40a83637_7_Lerp_cu_1520ed90_301318lerp_tensor_kernelERNS_18TensorIteratorBaseEENKUlvE0_clEvENKUlvE2_clEvEUlN3c108BFloat16ES8_S8_E_St5arrayIPcLm4EEEEviT0_T1_)
        .other          _ZN2at6native29vectorized_elementwise_kernelILi2EZZZNS0_44_GLOBAL__N__40a83637_7_Lerp_cu_1520ed90_301318lerp_tensor_kernelERNS_18TensorIteratorBaseEENKUlvE0_clEvENKUlvE2_clEvEUlN3c108BFloat16ES8_S8_E_St5arrayIPcLm4EEEEviT0_T1_,@"STO_CUDA_ENTRY STV_DEFAULT"
_ZN2at6native29vectorized_elementwise_kernelILi2EZZZNS0_44_GLOBAL__N__40a83637_7_Lerp_cu_1520ed90_301318lerp_tensor_kernelERNS_18TensorIteratorBaseEENKUlvE0_clEvENKUlvE2_clEvEUlN3c108BFloat16ES8_S8_E_St5arrayIPcLm4EEEEviT0_T1_:
.text._ZN2at6native29vectorized_elementwise_kernelILi2EZZZNS0_44_GLOBAL__N__40a83637_7_Lerp_cu_1520ed90_301318lerp_tensor_kernelERNS_18TensorIteratorBaseEENKUlvE0_clEvENKUlvE2_clEvEUlN3c108BFloat16ES8_S8_E_St5arrayIPcLm4EEEEviT0_T1_:
        /* <DEDUP_REMOVED lines=11> */
[----:B------:R-:W-:-:S04]  /*00b0*/  IMAD.WIDE R6, R29, R2, c[0x0][0x178] ;  /* 0x00005e001d067625 */ /* 0x000fc800078e0202 */
[----:B0-----:R-:W-:-:S04]  /*00c0*/  IMAD.WIDE.U32 R14, R0, 0x4, R8 ;  /* 0x00000004000e7825 */ /* 0x001fc800078e0008 */
[C---:B------:R-:W-:Y:S01]  /*00d0*/  IMAD.WIDE.U32 R10, R0.reuse, 0x4, R4 ;  /* 0x00000004000a7825 */ /* 0x040fe200078e0004 */
[----:B------:R-:W2:Y:S03]  /*00e0*/  LDG.E R18, [R14.64] ;  /* 0x000000040e127981 */ /* 0x000ea6000c1e1900 */
[----:B------:R-:W-:Y:S01]  /*00f0*/  IMAD.WIDE.U32 R12, R0, 0x4, R6 ;  /* 0x00000004000c7825 */ /* 0x000fe200078e0006 */
[----:B------:R-:W3:Y:S04]  /*0100*/  LDG.E R26, [R14.64+0x200] ;  /* 0x000200040e1a7981 */ /* 0x000ee8000c1e1900 */
[----:B------:R2:W4:Y:S04]  /*0110*/  LDG.E R8, [R10.64] ;  /* 0x000000040a087981 */ /* 0x000528000c1e1900 */
[----:B------:R-:W5:Y:S04]  /*0120*/  LDG.E R16, [R12.64] ;  /* 0x000000040c107981 */ /* 0x000f68000c1e1900 */
[----:B------:R2:W5:Y:S04]  /*0130*/  LDG.E R23, [R10.64+0x200] ;  /* 0x000200040a177981 */ /* 0x000568000c1e1900 */
[----:B------:R5:W5:Y:S04]  /*0140*/  LDG.E R24, [R12.64+0x200] ;  /* 0x000200040c187981 */ /* 0x000b68000c1e1900 */
[----:B------:R2:W5:Y:S04]  /*0150*/  LDG.E R3, [R10.64+0x400] ;  /* 0x000400040a037981 */ /* 0x000568000c1e1900 */
[----:B------:R5:W5:Y:S04]  /*0160*/  LDG.E R5, [R12.64+0x400] ;  /* 0x000400040c057981 */ /* 0x000b68000c1e1900 */
[----:B------:R0:W5:Y:S04]  /*0170*/  LDG.E R7, [R14.64+0x400] ;  /* 0x000400040e077981 */ /* 0x000168000c1e1900 */
[----:B------:R0:W5:Y:S04]  /*0180*/  LDG.E R9, [R14.64+0x600] ;  /* 0x000600040e097981 */ /* 0x000168000c1e1900 */
[----:B------:R2:W5:Y:S04]  /*0190*/  LDG.E R4, [R10.64+0x600] ;  /* 0x000600040a047981 */ /* 0x000568000c1e1900 */
[----:B------:R5:W5:Y:S01]  /*01a0*/  LDG.E R6, [R12.64+0x600] ;  /* 0x000600040c067981 */ /* 0x000b62000c1e1900 */
[----:B--2---:R-:W-:-:S02]  /*01b0*/  PRMT R10, RZ, 0x5410, R18 ;  /* 0x00005410ff0a7816 */ /* 0x004fc40000000012 */
[----:B------:R-:W-:Y:S02]  /*01c0*/  PRMT R18, RZ, 0x7610, R18 ;  /* 0x00007610ff127816 */ /* 0x000fe40000000012 */
[--C-:B---3--:R-:W-:Y:S02]  /*01d0*/  PRMT R22, RZ, 0x5410, R26.reuse ;  /* 0x00005410ff167816 */ /* 0x108fe4000000001a */
[----:B------:R-:W-:Y:S02]  /*01e0*/  PRMT R26, RZ, 0x7610, R26 ;  /* 0x00007610ff1a7816 */ /* 0x000fe4000000001a */
[----:B----4-:R-:W-:Y:S02]  /*01f0*/  PRMT R11, RZ, 0x5410, R8 ;  /* 0x00005410ff0b7816 */ /* 0x010fe40000000008 */
[----:B------:R-:W-:Y:S02]  /*0200*/  FSETP.GEU.FTZ.AND P0, PT, |R10|, 0.5, PT ;  /* 0x3f0000000a00780b */ /* 0x000fe40003f1e200 */
[----:B-----5:R-:W-:-:S02]  /*0210*/  PRMT R12, RZ, 0x5410, R16 ;  /* 0x00005410ff0c7816 */ /* 0x020fc40000000010 */
[----:B0-----:R-:W-:Y:S02]  /*0220*/  PRMT R15, RZ, 0x7610, R8 ;  /* 0x00007610ff0f7816 */ /* 0x001fe40000000008 */
[----:B------:R-:W-:Y:S02]  /*0230*/  PRMT R16, RZ, 0x7610, R16 ;  /* 0x00007610ff107816 */ /* 0x000fe40000000010 */
[--C-:B------:R-:W-:Y:S02]  /*0240*/  PRMT R19, RZ, 0x5410, R23.reuse ;  /* 0x00005410ff137816 */ /* 0x100fe40000000017 */
[----:B------:R-:W-:Y:S02]  /*0250*/  PRMT R20, RZ, 0x5410, R24 ;  /* 0x00005410ff147816 */ /* 0x000fe40000000018 */
[----:B------:R-:W-:Y:S02]  /*0260*/  FSETP.GEU.FTZ.AND P1, PT, |R18|, 0.5, PT ;  /* 0x3f0000001200780b */ /* 0x000fe40003f3e200 */
[----:B------:R-:W-:-:S02]  /*0270*/  PRMT R23, RZ, 0x7610, R23 ;  /* 0x00007610ff177816 */ /* 0x000fc40000000017 */
[----:B------:R-:W-:Y:S01]  /*0280*/  PRMT R24, RZ, 0x7610, R24 ;  /* 0x00007610ff187816 */ /* 0x000fe20000000018 */
[----:B------:R-:W-:Y:S01]  /*0290*/  FADD.FTZ R13, -R11, R12 ;  /* 0x0000000c0b0d7221 */ /* 0x000fe20000010100 */
[----:B------:R-:W-:Y:S02]  /*02a0*/  FSETP.GEU.FTZ.AND P2, PT, |R22|, 0.5, PT ;  /* 0x3f0000001600780b */ /* 0x000fe40003f5e200 */
[----:B------:R-:W-:Y:S01]  /*02b0*/  FSETP.GEU.FTZ.AND P3, PT, |R26|, 0.5, PT ;  /* 0x3f0000001a00780b */ /* 0x000fe20003f7e200 */
[----:B------:R-:W-:Y:S02]  /*02c0*/  FADD.FTZ R17, -R15, R16 ;  /* 0x000000100f117221 */ /* 0x000fe40000010100 */
[----:B------:R-:W-:Y:S02]  /*02d0*/  FADD.FTZ R21, -R19, R20 ;  /* 0x0000001413157221 */ /* 0x000fe40000010100 */
[----:B------:R-:W-:Y:S02]  /*02e0*/  FADD.FTZ R25, -R23, R24 ;  /* 0x0000001817197221 */ /* 0x000fe40000010100 */
[----:B------:R-:W-:-:S02]  /*02f0*/  FFMA.FTZ R8, R10, R13, R11 ;  /* 0x0000000d0a087223 */ /* 0x000fc4000001000b */
[----:B------:R-:W-:Y:S02]  /*0300*/  FADD.FTZ R14, -R10, 1 ;  /* 0x3f8000000a0e7421 */ /* 0x000fe40000010100 */
[C---:B------:R-:W-:Y:S02]  /*0310*/  FFMA.FTZ R11, R18.reuse, R17, R15 ;  /* 0x00000011120b7223 */ /* 0x040fe4000001000f */
[----:B------:R-:W-:Y:S02]  /*0320*/  FADD.FTZ R18, -R18, 1 ;  /* 0x3f80000012127421 */ /* 0x000fe40000010100 */
[----:B------:R-:W-:Y:S02]  /*0330*/  FFMA.FTZ R10, R22, R21, R19 ;  /* 0x00000015160a7223 */ /* 0x000fe40000010013 */
[----:B------:R-:W-:Y:S02]  /*0340*/  FFMA.FTZ R15, R26, R25, R23 ;  /* 0x000000191a0f7223 */ /* 0x000fe40000010017 */
[----:B------:R-:W-:-:S02]  /*0350*/  FADD.FTZ R22, -R22, 1 ;  /* 0x3f80000016167421 */ /* 0x000fc40000010100 */
[----:B------:R-:W-:Y:S02]  /*0360*/  FADD.FTZ R26, -R26, 1 ;  /* 0x3f8000001a1a7421 */ /* 0x000fe40000010100 */
[----:B------:R-:W-:Y:S01]  /*0370*/  @P0 FFMA.FTZ R8, -R13, R14, R12 ;  /* 0x0000000e0d080223 */ /* 0x000fe2000001010c */
[--C-:B------:R-:W-:Y:S01]  /*0380*/  PRMT R14, RZ, 0x7610, R3.reuse ;  /* 0x00007610ff0e7816 */ /* 0x100fe20000000003 */
[----:B------:R-:W-:Y:S01]  /*0390*/  IMAD.WIDE.U32 R12, R29, R2, c[0x0][0x168] ;  /* 0x00005a001d0c7625 */ /* 0x000fe200078e0002 */
[----:B------:R-:W-:Y:S02]  /*03a0*/  PRMT R2, RZ, 0x5410, R3 ;  /* 0x00005410ff027816 */ /* 0x000fe40000000003 */
[--C-:B------:R-:W-:Y:S01]  /*03b0*/  PRMT R3, RZ, 0x5410, R5.reuse ;  /* 0x00005410ff037816 */ /* 0x100fe20000000005 */
[----:B------:R-:W-:Y:S01]  /*03c0*/  @P1 FFMA.FTZ R11, -R17, R18, R16 ;  /* 0x00000012110b1223 */ /* 0x000fe20000010110 */
[----:B------:R-:W-:Y:S01]  /*03d0*/  PRMT R17, RZ, 0x7610, R5 ;  /* 0x00007610ff117816 */ /* 0x000fe20000000005 */
[----:B------:R-:W-:Y:S01]  /*03e0*/  @P2 FFMA.FTZ R10, -R21, R22, R20 ;  /* 0x00000016150a2223 */ /* 0x000fe20000010114 */
[--C-:B------:R-:W-:Y:S01]  /*03f0*/  PRMT R5, RZ, 0x5410, R7.reuse ;  /* 0x00005410ff057816 */ /* 0x100fe20000000007 */
[----:B------:R-:W-:Y:S01]  /*0400*/  @P3 FFMA.FTZ R15, -R25, R26, R24 ;  /* 0x0000001a190f3223 */ /* 0x000fe20000010118 */
[----:B------:R-:W-:-:S02]  /*0410*/  PRMT R7, RZ, 0x7610, R7 ;  /* 0x00007610ff077816 */ /* 0x000fc40000000007 */
[--C-:B------:R-:W-:Y:S02]  /*0420*/  PRMT R21, RZ, 0x5410, R9.reuse ;  /* 0x00005410ff157816 */ /* 0x100fe40000000009 */
[----:B------:R-:W-:Y:S02]  /*0430*/  PRMT R25, RZ, 0x7610, R9 ;  /* 0x00007610ff197816 */ /* 0x000fe40000000009 */
[--C-:B------:R-:W-:Y:S02]  /*0440*/  PRMT R16, RZ, 0x5410, R4.reuse ;  /* 0x00005410ff107816 */ /* 0x100fe40000000004 */
[----:B------:R-:W-:Y:S02]  /*0450*/  PRMT R20, RZ, 0x7610, R4 ;  /* 0x00007610ff147816 */ /* 0x000fe40000000004 */
[--C-:B------:R-:W-:Y:S02]  /*0460*/  PRMT R19, RZ, 0x5410, R6.reuse ;  /* 0x00005410ff137816 */ /* 0x100fe40000000006 */
[----:B------:R-:W-:-:S02]  /*0470*/  PRMT R23, RZ, 0x7610, R6 ;  /* 0x00007610ff177816 */ /* 0x000fc40000000006 */
[----:B------:R-:W-:Y:S02]  /*0480*/  FSETP.GEU.FTZ.AND P0, PT, |R5|, 0.5, PT ;  /* 0x3f0000000500780b */ /* 0x000fe40003f1e200 */
[----:B------:R-:W-:Y:S02]  /*0490*/  FSETP.GEU.FTZ.AND P1, PT, |R7|, 0.5, PT ;  /* 0x3f0000000700780b */ /* 0x000fe40003f3e200 */
[----:B------:R-:W-:Y:S02]  /*04a0*/  FSETP.GEU.FTZ.AND P2, PT, |R21|, 0.5, PT ;  /* 0x3f0000001500780b */ /* 0x000fe40003f5e200 */
[----:B------:R-:W-:Y:S01]  /*04b0*/  FSETP.GEU.FTZ.AND P3, PT, |R25|, 0.5, PT ;  /* 0x3f0000001900780b */ /* 0x000fe20003f7e200 */
[----:B------:R-:W-:Y:S02]  /*04c0*/  FADD.FTZ R4, -R2, R3 ;  /* 0x0000000302047221 */ /* 0x000fe40000010100 */
[----:B------:R-:W-:Y:S02]  /*04d0*/  FADD.FTZ R6, -R14, R17 ;  /* 0x000000110e067221 */ /* 0x000fe40000010100 */
[----:B------:R-:W-:-:S02]  /*04e0*/  FADD.FTZ R18, -R16, R19 ;  /* 0x0000001310127221 */ /* 0x000fc40000010100 */
[----:B------:R-:W-:Y:S02]  /*04f0*/  FADD.FTZ R22, -R20, R23 ;  /* 0x0000001714167221 */ /* 0x000fe40000010100 */
[----:B------:R-:W-:Y:S02]  /*0500*/  FFMA.FTZ R2, R5, R4, R2 ;  /* 0x0000000405027223 */ /* 0x000fe40000010002 */
[----:B------:R-:W-:Y:S02]  /*0510*/  FFMA.FTZ R9, R7, R6, R14 ;  /* 0x0000000607097223 */ /* 0x000fe4000001000e */
[----:B------:R-:W-:Y:S02]  /*0520*/  FFMA.FTZ R16, R21, R18, R16 ;  /* 0x0000001215107223 */ /* 0x000fe40000010010 */
[----:B------:R-:W-:Y:S02]  /*0530*/  FFMA.FTZ R27, R25, R22, R20 ;  /* 0x00000016191b7223 */ /* 0x000fe40000010014 */
[----:B------:R-:W-:-:S02]  /*0540*/  FADD.FTZ R5, -R5, 1 ;  /* 0x3f80000005057421 */ /* 0x000fc40000010100 */
[----:B------:R-:W-:Y:S02]  /*0550*/  FADD.FTZ R7, -R7, 1 ;  /* 0x3f80000007077421 */ /* 0x000fe40000010100 */
[----:B------:R-:W-:Y:S02]  /*0560*/  FADD.FTZ R21, -R21, 1 ;  /* 0x3f80000015157421 */ /* 0x000fe40000010100 */
[----:B------:R-:W-:Y:S02]  /*0570*/  FADD.FTZ R25, -R25, 1 ;  /* 0x3f80000019197421 */ /* 0x000fe40000010100 */
[----:B------:R-:W-:Y:S02]  /*0580*/  @P0 FFMA.FTZ R2, -R4, R5, R3 ;  /* 0x0000000504020223 */ /* 0x000fe40000010103 */
[----:B------:R-:W-:Y:S02]  /*0590*/  @P1 FFMA.FTZ R9, -R6, R7, R17 ;  /* 0x0000000706091223 */ /* 0x000fe40000010111 */
[----:B------:R-:W-:-:S02]  /*05a0*/  @P2 FFMA.FTZ R16, -R18, R21, R19 ;  /* 0x0000001512102223 */ /* 0x000fc40000010113 */
[----:B------:R-:W-:Y:S01]  /*05b0*/  @P3 FFMA.FTZ R27, -R22, R25, R23 ;  /* 0x00000019161b3223 */ /* 0x000fe20000010117 */
[----:B------:R-:W-:Y:S01]  /*05c0*/  F2FP.BF16.PACK_AB R11, R11, R8 ;  /* 0x000000080b0b723e */ /* 0x000fe200000010ff */
[----:B------:R-:W-:Y:S01]  /*05d0*/  IMAD.WIDE R12, R0, 0x4, R12 ;  /* 0x00000004000c7825 */ /* 0x000fe200078e020c */
[----:B------:R-:W-:Y:S02]  /*05e0*/  F2FP.BF16.PACK_AB R15, R15, R10 ;  /* 0x0000000a0f0f723e */ /* 0x000fe400000010ff */
[----:B------:R-:W-:Y:S02]  /*05f0*/  F2FP.BF16.PACK_AB R9, R9, R2 ;  /* 0x000000020909723e */ /* 0x000fe400000010ff */
[----:B------:R-:W-:Y:S01]  /*0600*/  F2FP.BF16.PACK_AB R27, R27, R16 ;  /* 0x000000101b1b723e */ /* 0x000fe200000010ff */
[----:B------:R-:W-:Y:S04]  /*0610*/  STG.E [R12.64], R11 ;  /* 0x0000000b0c007986 */ /* 0x000fe8000c101904 */
[----:B------:R-:W-:Y:S04]  /*0620*/  STG.E [R12.64+0x200], R15 ;  /* 0x0002000f0c007986 */ /* 0x000fe8000c101904 */
[----:B------:R-:W-:Y:S04]  /*0630*/  STG.E [R12.64+0x400], R9 ;  /* 0x000400090c007986 */ /* 0x000fe8000c101904 */
[----:B------:R-:W-:Y:S01]  /*0640*/  STG.E [R12.64+0x600], R27 ;  /* 0x0006001b0c007986 */ /* 0x000fe2000c101904 */
[----:B------:R-:W-:Y:S05]  /*0650*/  EXIT ;  /* 0x000000000000794d */ /* 0x000fea0003800000 */
.L_x_4377:
[----:B------:R-:W0:Y:S01]  /*0660*/  S2R R16, SR_TID.X ;  /* 0x0000000000107919 */ /* 0x000e220000002100 */
[----:B------:R-:W-:-:S02]  /*0670*/  PRMT R15, RZ, 0x7610, R15 ;  /* 0x00007610ff0f7816 */ /* 0x000fc4000000000f */
[----:B------:R-:W-:Y:S02]  /*0680*/  PRMT R14, RZ, 0x7610, R14 ;  /* 0x00007610ff0e7816 */ /* 0x000fe4000000000e */
[----:B0-----:R-:W-:Y:S01]  /*0690*/  ISETP.GE.AND P0, PT, R16, R17, PT ;  /* 0x000000111000720c */ /* 0x001fe20003f06270 */
[----:B------:R-:W-:-:S12]  /*06a0*/  IMAD.MOV.U32 R32, RZ, RZ, R16 ;  /* 0x000000ffff207224 */ /* 0x000fd800078e0010 */
[----:B------:R-:W-:Y:S01]  /*06b0*/  @!P0 IMAD.IADD R28, R29, 0x1, R32 ;  /* 0x000000011d1c8824 */ /* 0x000fe200078e0220 */
[----:B------:R-:W-:-:S04]  /*06c0*/  @!P0 IADD3 R32, R32, 0x80, RZ ;  /* 0x0000008020208810 */ /* 0x000fc80007ffe0ff */
[----:B------:R-:W-:-:S13]  /*06d0*/  ISETP.GE.AND P2, PT, R32, R17, PT ;  /* 0x000000112000720c */ /* 0x000fda0003f46270 */
[----:B------:R-:W-:Y:S01]  /*06e0*/  @!P2 IMAD.IADD R2, R29, 0x1, R32 ;  /* 0x000000011d02a824 */ /* 0x000fe200078e0220 */
[----:B------:R-:W-:Y:S01]  /*06f0*/  @!P2 IADD3 R32, R32, 0x80, RZ ;  /* 0x000000802020a810 */ /* 0x000fe20007ffe0ff */
[----:B------:R-:W-:-:S03]  /*0700*/  @!P2 IMAD.MOV.U32 R3, RZ, RZ, 0x2 ;  /* 0x00000002ff03a424 */ /* 0x000fc600078e00ff */
[----:B------:R-:W-:Y:S01]  /*0710*/  ISETP.GE.AND P3, PT, R32, R17, PT ;  /* 0x000000112000720c */ /* 0x000fe20003f66270 */
[CC--:B------:R-:W-:Y:S01]  /*0720*/  @!P2 IMAD.WIDE.U32 R4, R2.reuse, R3.reuse, c[0x0][0x170] ;  /* 0x00005c000204a625 */ /* 0x0c0fe200078e0003 */
[----:B------:R-:W-:Y:S02]  /*0730*/  PRMT R12, RZ, 0x7610, R12 ;  /* 0x00007610ff0c7816 */ /* 0x000fe4000000000c */
[----:B------:R-:W-:Y:S01]  /*0740*/  PRMT R11, RZ, 0x7610, R11 ;  /* 0x00007610ff0b7816 */ /* 0x000fe2000000000b */
[----:B------:R-:W-:Y:S01]  /*0750*/  @!P2 IMAD.WIDE.U32 R6, R2, R3, c[0x0][0x178] ;  /* 0x00005e000206a625 */ /* 0x000fe200078e0003 */
[----:B------:R0:W5:Y:S07]  /*0760*/  @!P2 LDG.E.U16 R15, [R4.64] ;  /* 0x00000004040fa981 */ /* 0x00016e000c1e1500 */
[----:B------:R-:W-:Y:S01]  /*0770*/  @!P3 IMAD.IADD R22, R29, 0x1, R32 ;  /* 0x000000011d16b824 */ /* 0x000fe200078e0220 */
[----:B------:R-:W-:Y:S01]  /*0780*/  @!P3 IADD3 R32, R32, 0x80, RZ ;  /* 0x000000802020b810 */ /* 0x000fe20007ffe0ff */
[----:B------:R-:W-:Y:S01]  /*0790*/  @!P3 IMAD.MOV.U32 R23, RZ, RZ, 0x2 ;  /* 0x00000002ff17b424 */ /* 0x000fe200078e00ff */
[----:B------:R-:W-:-:S02]  /*07a0*/  PRMT R10, RZ, 0x7610, R10 ;  /* 0x00007610ff0a7816 */ /* 0x000fc4000000000a */
[----:B------:R-:W-:Y:S01]  /*07b0*/  PRMT R8, RZ, 0x7610, R8 ;  /* 0x00007610ff087816 */ /* 0x000fe20000000008 */
[----:B------:R-:W-:Y:S01]  /*07c0*/  @!P2 IMAD.WIDE.U32 R2, R2, R3, c[0x0][0x180] ;  /* 0x000060000202a625 */ /* 0x000fe200078e0003 */
[----:B------:R-:W-:Y:S01]  /*07d0*/  ISETP.GE.AND P4, PT, R32, R17, PT ;  /* 0x000000112000720c */ /* 0x000fe20003f86270 */
[----:B------:R1:W5:-:S12]  /*07e0*/  @!P2 LDG.E.U16 R14, [R6.64] ;  /* 0x00000004060ea981 */ /* 0x000358000c1e1500 */
[----:B------:R-:W-:Y:S01]  /*07f0*/  @!P4 IMAD.IADD R36, R29, 0x1, R32 ;  /* 0x000000011d24c824 */ /* 0x000fe200078e0220 */
[----:B------:R-:W-:-:S04]  /*0800*/  @!P4 IADD3 R32, R32, 0x80, RZ ;  /* 0x000000802020c810 */ /* 0x000fc80007ffe0ff */
[----:B------:R-:W-:-:S13]  /*0810*/  ISETP.GE.AND P5, PT, R32, R17, PT ;  /* 0x000000112000720c */ /* 0x000fda0003fa6270 */
[----:B------:R-:W-:Y:S01]  /*0820*/  @!P5 IMAD.IADD R20, R29, 0x1, R32 ;  /* 0x000000011d14d824 */ /* 0x000fe200078e0220 */
[----:B------:R-:W-:-:S04]  /*0830*/  @!P5 IADD3 R32, R32, 0x80, RZ ;  /* 0x000000802020d810 */ /* 0x000fc80007ffe0ff */
[----:B------:R-:W-:Y:S01]  /*0840*/  ISETP.GE.AND P1, PT, R32, R17, PT ;  /* 0x000000112000720c */ /* 0x000fe20003f26270 */
[----:B0-----:R-:W-:-:S04]  /*0850*/  @!P3 IMAD.WIDE.U32 R4, R22, R23, c[0x0][0x170] ;  /* 0x00005c001604b625 */ /* 0x001fc800078e0017 */
[CC--:B------:R-:W-:Y:S01]  /*0860*/  @!P3 IMAD.WIDE.U32 R18, R22.reuse, R23.reuse, c[0x0][0x178] ;  /* 0x00005e001612b625 */ /* 0x0c0fe200078e0017 */
[----:B------:R0:W5:Y:S03]  /*0870*/  @!P3 LDG.E.U16 R12, [R4.64] ;  /* 0x00000004040cb981 */ /* 0x000166000c1e1500 */
[----:B------:R-:W-:Y:S01]  /*0880*/  @!P3 IMAD.WIDE.U32 R22, R22, R23, c[0x0][0x180] ;  /* 0x000060001616b625 */ /* 0x000fe200078e0017 */
[----:B------:R2:W5:Y:S03]  /*0890*/  @!P3 LDG.E.U16 R11, [R18.64] ;  /* 0x00000004120bb981 */ /* 0x000566000c1e1500 */
[----:B------:R-:W-:Y:S01]  /*08a0*/  @!P1 IMAD.IADD R30, R29, 0x1, R32 ;  /* 0x000000011d1e9824 */ /* 0x000fe200078e0220 */
[----:B------:R-:W-:Y:S01]  /*08b0*/  @!P1 IADD3 R32, R32, 0x80, RZ ;  /* 0x0000008020209810 */ /* 0x000fe20007ffe0ff */
[----:B------:R3:W5:Y:S03]  /*08c0*/  @!P3 LDG.E.U16 R10, [R22.64] ;  /* 0x00000004160ab981 */ /* 0x000766000c1e1500 */
[----:B------:R-:W-:Y:S01]  /*08d0*/  ISETP.GE.AND P3, PT, R32, R17, PT ;  /* 0x000000112000720c */ /* 0x000fe20003f66270 */
[----:B------:R-:W-:-:S04]  /*08e0*/  @!P4 IMAD.MOV.U32 R37, RZ, RZ, 0x2 ;  /* 0x00000002ff25c424 */ /* 0x000fc800078e00ff */
[----:B------:R-:W-:Y:S01]  /*08f0*/  @!P4 IMAD.WIDE.U32 R34, R36, R37, c[0x0][0x178] ;  /* 0x00005e002422c625 */ /* 0x000fe200078e0025 */
[----:B------:R-:W-:-:S04]  /*0900*/  PRMT R13, RZ, 0x7610, R13 ;  /* 0x00007610ff0d7816 */ /* 0x000fc8000000000d */
[----:B------:R4:W5:Y:S04]  /*0910*/  @!P4 LDG.E.U16 R8, [R34.64] ;  /* 0x000000042208c981 */ /* 0x000968000c1e1500 */
[----:B------:R0:W5:Y:S01]  /*0920*/  @!P2 LDG.E.U16 R13, [R2.64] ;  /* 0x00000004020da981 */ /* 0x000162000c1e1500 */
[----:B----4-:R-:W-:Y:S01]  /*0930*/  @!P3 IMAD.IADD R34, R29, 0x1, R32 ;  /* 0x000000011d22b824 */ /* 0x010fe200078e0220 */
[----:B------:R-:W-:-:S04]  /*0940*/  @!P3 IADD3 R32, R32, 0x80, RZ ;  /* 0x000000802020b810 */ /* 0x000fc80007ffe0ff */
[----:B------:R-:W-:Y:S01]  /*0950*/  ISETP.GE.AND P2, PT, R32, R17, PT ;  /* 0x000000112000720c */ /* 0x000fe20003f46270 */
[CC--:B------:R-:W-:Y:S01]  /*0960*/  @!P4 IMAD.WIDE.U32 R24, R36.reuse, R37.reuse, c[0x0][0x170] ;  /* 0x00005c002418c625 */ /* 0x0c0fe200078e0025 */
[----:B-1----:R-:W-:Y:S02]  /*0970*/  PRMT R7, RZ, 0x7610, R7 ;  /* 0x00007610ff077816 */ /* 0x002fe40000000007 */
[----:B------:R-:W-:Y:S01]  /*0980*/  PRMT R9, RZ, 0x7610, R9 ;  /* 0x00007610ff097816 */ /* 0x000fe20000000009 */
[----:B------:R-:W-:Y:S01]  /*0990*/  @!P4 IMAD.WIDE.U32 R36, R36, R37, c[0x0][0x180] ;  /* 0x000060002424c625 */ /* 0x000fe200078e0025 */
[----:B0-----:R-:W-:-:S03]  /*09a0*/  PRMT R5, RZ, 0x7610, R5 ;  /* 0x00007610ff057816 */ /* 0x001fc60000000005 */
[----:B------:R-:W-:Y:S01]  /*09b0*/  @!P5 IMAD.MOV.U32 R21, RZ, RZ, 0x2 ;  /* 0x00000002ff15d424 */ /* 0x000fe200078e00ff */
[----:B------:R0:W5:Y:S01]  /*09c0*/  @!P4 LDG.E.U16 R7, [R36.64] ;  /* 0x000000042407c981 */ /* 0x000162000c1e1500 */
[----:B------:R-:W-:Y:S01]  /*09d0*/  @!P1 IMAD.MOV.U32 R31, RZ, RZ, 0x2 ;  /* 0x00000002ff1f9424 */ /* 0x000fe200078e00ff */
[----:B------:R-:W-:Y:S01]  /*09e0*/  PRMT R6, RZ, 0x7610, R6 ;  /* 0x00007610ff067816 */ /* 0x000fe20000000006 */
[CC--:B------:R-:W-:Y:S01]  /*09f0*/  @!P5 IMAD.WIDE.U32 R26, R20.reuse, R21.reuse, c[0x0][0x178] ;  /* 0x00005e00141ad625 */ /* 0x0c0fe200078e0015 */
[----:B------:R1:W5:Y:S01]  /*0a00*/  @!P4 LDG.E.U16 R9, [R24.64] ;  /* 0x000000041809c981 */ /* 0x000362000c1e1500 */
[----:B------:R-:W-:Y:S02]  /*0a10*/  PRMT R3, RZ, 0x7610, R3 ;  /* 0x00007610ff037816 */ /* 0x000fe40000000003 */
[----:B--2---:R-:W-:Y:S01]  /*0a20*/  @!P5 IMAD.WIDE.U32 R18, R20, R21, c[0x0][0x170] ;  /* 0x00005c001412d625 */ /* 0x004fe200078e0015 */
[----:B------:R-:W-:Y:S01]  /*0a30*/  PRMT R2, RZ, 0x7610, R2 ;  /* 0x00007610ff027816 */ /* 0x000fe20000000002 */
[----:B------:R2:W5:Y:S02]  /*0a40*/  @!P5 LDG.E.U16 R5, [R26.64] ;  /* 0x000000041a05d981 */ /* 0x000564000c1e1500 */
[----:B0-----:R-:W-:-:S02]  /*0a50*/  @!P2 IMAD.IADD R36, R29, 0x1, R32 ;  /* 0x000000011d24a824 */ /* 0x001fc400078e0220 */
[----:B------:R-:W-:Y:S01]  /*0a60*/  @!P2 IMAD.MOV.U32 R37, RZ, RZ, 0x2 ;  /* 0x00000002ff25a424 */ /* 0x000fe200078e00ff */
[----:B------:R-:W-:Y:S01]  /*0a70*/  PRMT R4, RZ, 0x7610, R4 ;  /* 0x00007610ff047816 */ /* 0x000fe20000000004 */
[CC--:B-1----:R-:W-:Y:S01]  /*0a80*/  @!P1 IMAD.WIDE.U32 R24, R30.reuse, R31.reuse, c[0x0][0x170] ;  /* 0x00005c001e189625 */ /* 0x0c2fe200078e001f */
[----:B------:R-:W-:Y:S01]  /*0a90*/  PRMT R32, RZ, 0x7610, R32 ;  /* 0x00007610ff207816 */ /* 0x000fe20000000020 */
[----:B------:R0:W5:Y:S02]  /*0aa0*/  @!P5 LDG.E.U16 R6, [R18.64] ;  /* 0x000000041206d981 */ /* 0x000164000c1e1500 */
[----:B---3--:R-:W-:Y:S01]  /*0ab0*/  @!P1 IMAD.WIDE.U32 R22, R30, R31, c[0x0][0x178] ;  /* 0x00005e001e169625 */ /* 0x008fe200078e001f */
[----:B------:R-:W-:Y:S01]  /*0ac0*/  PRMT R33, RZ, 0x7610, R33 ;  /* 0x00007610ff217816 */ /* 0x000fe20000000021 */
[----:B------:R1:W5:Y:S02]  /*0ad0*/  @!P1 LDG.E.U16 R3, [R24.64] ;  /* 0x0000000418039981 */ /* 0x000364000c1e1500 */
[----:B------:R-:W-:Y:S01]  /*0ae0*/  @!P5 IMAD.WIDE.U32 R20, R20, R21, c[0x0][0x180] ;  /* 0x000060001414d625 */ /* 0x000fe200078e0015 */
[----:B------:R-:W-:Y:S01]  /*0af0*/  PRMT R0, RZ, 0x7610, R0 ;  /* 0x00007610ff007816 */ /* 0x000fe20000000000 */
[----:B------:R3:W5:Y:S02]  /*0b00*/  @!P1 LDG.E.U16 R2, [R22.64] ;  /* 0x0000000416029981 */ /* 0x000764000c1e1500 */
[----:B------:R-:W-:-:S02]  /*0b10*/  @!P3 IMAD.MOV.U32 R35, RZ, RZ, 0x2 ;  /* 0x00000002ff23b424 */ /* 0x000fc400078e00ff */
[----:B--2---:R-:W-:Y:S01]  /*0b20*/  @!P2 IMAD.WIDE.U32 R26, R36, R37, c[0x0][0x170] ;  /* 0x00005c00241aa625 */ /* 0x004fe200078e0025 */
[----:B------:R2:W5:Y:S03]  /*0b30*/  @!P5 LDG.E.U16 R4, [R20.64] ;  /* 0x000000041404d981 */ /* 0x000566000c1e1500 */
[----:B0-----:R-:W-:Y:S01]  /*0b40*/  @!P1 IMAD.WIDE.U32 R18, R30, R31, c[0x0][0x180] ;  /* 0x000060001e129625 */ /* 0x001fe200078e001f */
[----:B------:R-:W-:Y:S01]  /*0b50*/  PRMT R31, RZ, 0x7610, R31 ;  /* 0x00007610ff1f7816 */ /* 0x000fe2000000001f */
[----:B------:R0:W5:Y:S01]  /*0b60*/  @!P2 LDG.E.U16 R32, [R26.64] ;  /* 0x000000041a20a981 */ /* 0x000162000c1e1500 */
[----:B------:R-:W-:Y:S01]  /*0b70*/  PRMT R30, RZ, 0x7610, R30 ;  /* 0x00007610ff1e7816 */ /* 0x000fe2000000001e */
[CC--:B-1----:R-:W-:Y:S02]  /*0b80*/  @!P3 IMAD.WIDE.U32 R24, R34.reuse, R35.reuse, c[0x0][0x178] ;  /* 0x00005e002218b625 */ /* 0x0c2fe400078e0023 */
[----:B------:R1:W5:Y:S02]  /*0b90*/  @!P1 LDG.E.U16 R0, [R18.64] ;  /* 0x0000000412009981 */ /* 0x000364000c1e1500 */
[----:B---3--:R-:W-:-:S02]  /*0ba0*/  @!P3 IMAD.WIDE.U32 R22, R34, R35, c[0x0][0x180] ;  /* 0x000060002216b625 */ /* 0x008fc400078e0023 */
[----:B------:R3:W5:Y:S02]  /*0bb0*/  @!P3 LDG.E.U16 R31, [R24.64] ;  /* 0x00000004181fb981 */ /* 0x000764000c1e1500 */
[----:B--2---:R-:W-:Y:S02]  /*0bc0*/  @!P3 IMAD.WIDE.U32 R20, R34, R35, c[0x0][0x170] ;  /* 0x00005c002214b625 */ /* 0x004fe400078e0023 */
[----:B------:R2:W5:Y:S02]  /*0bd0*/  @!P3 LDG.E.U16 R33, [R22.64] ;  /* 0x000000041621b981 */ /* 0x000564000c1e1500 */
[----:B0-----:R-:W-:Y:S02]  /*0be0*/  @!P0 IMAD.MOV.U32 R27, RZ, RZ, 0x2 ;  /* 0x00000002ff1b8424 */ /* 0x001fe400078e00ff */
[----:B------:R0:W5:Y:S01]  /*0bf0*/  @!P3 LDG.E.U16 R30, [R20.64] ;  /* 0x00000004141eb981 */ /* 0x000162000c1e1500 */
[----:B-1----:R-:W-:Y:S01]  /*0c00*/  @!P2 IMAD.WIDE.U32 R18, R36, R37, c[0x0][0x178] ;  /* 0x00005e002412a625 */ /* 0x002fe200078e0025 */
[----:B------:R-:W-:-:S03]  /*0c10*/  PRMT R35, RZ, 0x7610, R35 ;  /* 0x00007610ff237816 */ /* 0x000fc60000000023 */
[CC--:B---3--:R-:W-:Y:S01]  /*0c20*/  @!P0 IMAD.WIDE.U32 R24, R28.reuse, R27.reuse, c[0x0][0x170] ;  /* 0x00005c001c188625 */ /* 0x0c8fe200078e001b */
[----:B------:R-:W-:Y:S02]  /*0c30*/  PRMT R34, RZ, 0x7610, R34 ;  /* 0x00007610ff227816 */ /* 0x000fe40000000022 */
[----:B------:R1:W5:Y:S01]  /*0c40*/  @!P2 LDG.E.U16 R35, [R18.64] ;  /* 0x000000041223a981 */ /* 0x000362000c1e1500 */
[----:B--2---:R-:W-:-:S04]  /*0c50*/  @!P0 IMAD.WIDE.U32 R22, R28, R27, c[0x0][0x178] ;  /* 0x00005e001c168625 */ /* 0x004fc800078e001b */
[----:B0-----:R-:W-:Y:S01]  /*0c60*/  @!P2 IMAD.WIDE.U32 R20, R36, R37, c[0x0][0x180] ;  /* 0x000060002414a625 */ /* 0x001fe200078e0025 */
[----:B------:R-:W-:Y:S02]  /*0c70*/  PRMT R36, RZ, 0x7610, R36 ;  /* 0x00007610ff247816 */ /* 0x000fe40000000024 */
[----:B------:R-:W-:Y:S01]  /*0c80*/  PRMT R37, RZ, 0x7610, R37 ;  /* 0x00007610ff257816 */ /* 0x000fe20000000025 */
[----:B------:R-:W-:Y:S01]  /*0c90*/  @!P0 IMAD.WIDE.U32 R26, R28, R27, c[0x0][0x180] ;  /* 0x000060001c1a8625 */ /* 0x000fe200078e001b */
[----:B------:R-:W-:Y:S01]  /*0ca0*/  PRMT R28, RZ, 0x7610, R28 ;  /* 0x00007610ff1c7816 */ /* 0x000fe2000000001c */
[----:B------:R1:W5:Y:S04]  /*0cb0*/  @!P2 LDG.E.U16 R34, [R20.64] ;  /* 0x000000041422a981 */ /* 0x000368000c1e1500 */
[----:B------:R1:W5:Y:S04]  /*0cc0*/  @!P0 LDG.E.U16 R36, [R24.64] ;  /* 0x0000000418248981 */ /* 0x000368000c1e1500 */
[----:B------:R1:W5:Y:S04]  /*0cd0*/  @!P0 LDG.E.U16 R37, [R22.64] ;  /* 0x0000000416258981 */ /* 0x000368000c1e1500 */
[----:B------:R1:W5:Y:S01]  /*0ce0*/  @!P0 LDG.E.U16 R28, [R26.64] ;  /* 0x000000041a1c8981 */ /* 0x000362000c1e1500 */
[----:B------:R-:W-:Y:S01]  /*0cf0*/  BSSY B0, `(.L_x_4378) ;  /* 0x000000b000007945 */ /* 0x000fe20003800000 */
[----:B------:R-:W-:Y:S05]  /*0d00*/  @P0 BRA `(.L_x_4379) ;  /* 0x0000009000000947 */ /* 0x000fea0003800000 */
[----:B-1---5:R-:W-:Y:S02]  /*0d10*/  PRMT R19, RZ, 0x5410, R28 ;  /* 0x00005410ff137816 */ /* 0x022fe4000000001c */
[----:B------:R-:W-:-:S02]  /*0d20*/  PRMT R36, RZ, 0x5410, R36 ;  /* 0x00005410ff247816 */ /* 0x000fc40000000024 */
[C---:B------:R-:W-:Y:S01]  /*0d30*/  FSETP.GEU.FTZ.AND P1, PT, |R19|.reuse, 0.5, PT ;  /* 0x3f0000001300780b */ /* 0x040fe20003f3e200 */
[----:B------:R-:W-:Y:S01]  /*0d40*/  FADD.FTZ R20, -R19, 1 ;  /* 0x3f80000013147421 */ /* 0x000fe20000010100 */
[----:B------:R-:W-:-:S05]  /*0d50*/  PRMT R37, RZ, 0x5410, R37 ;  /* 0x00005410ff257816 */ /* 0x000fca0000000025 */
[----:B------:R-:W-:-:S04]  /*0d60*/  FADD.FTZ R18, -R36, R37 ;  /* 0x0000002524127221 */ /* 0x000fc80000010100 */
[----:B------:R-:W-:Y:S02]  /*0d70*/  FFMA.FTZ R19, R19, R18, R36 ;  /* 0x0000001213137223 */ /* 0x000fe40000010024 */
[----:B------:R-:W-:-:S05]  /*0d80*/  @P1 FFMA.FTZ R19, -R18, R20, R37 ;  /* 0x0000001412131223 */ /* 0x000fca0000010125 */
[----:B------:R-:W-:Y:S02]  /*0d90*/  F2FP.BF16.PACK_AB R18, RZ, R19 ;  /* 0x00000013ff12723e */ /* 0x000fe400000010ff */
.L_x_4379:
[----:B------:R-:W-:Y:S05]  /*0da0*/  BSYNC B0 ;  /* 0x0000000000007941 */ /* 0x000fea0003800000 */
.L_x_4378:
[C---:B-1----:R-:W-:Y:S01]  /*0db0*/  IADD3 R20, R16.reuse, 0x100, RZ ;  /* 0x0000010010147810 */ /* 0x042fe20007ffe0ff */
[----:B------:R-:W-:Y:S01]  /*0dc0*/  BSSY B0, `(.L_x_4380) ;  /* 0x0000017000007945 */ /* 0x000fe20003800000 */
[----:B------:R-:W-:Y:S02]  /*0dd0*/  IADD3 R24, R16, 0x200, RZ ;  /* 0x0000020010187810 */ /* 0x000fe40007ffe0ff */
[-C--:B------:R-:W-:Y:S02]  /*0de0*/  ISETP.GE.AND P1, PT, R20, R17.reuse, PT ;  /* 0x000000111400720c */ /* 0x080fe40003f26270 */
[C---:B------:R-:W-:Y:S02]  /*0df0*/  IADD3 R20, R16.reuse, 0x80, RZ ;  /* 0x0000008010147810 */ /* 0x040fe40007ffe0ff */
[----:B------:R-:W-:Y:S02]  /*0e00*/  IADD3 R22, R16, 0x180, RZ ;  /* 0x0000018010167810 */ /* 0x000fe40007ffe0ff */
[----:B------:R-:W-:-:S02]  /*0e10*/  ISETP.GE.AND P6, PT, R20, R17, PT ;  /* 0x000000111400720c */ /* 0x000fc40003fc6270 */
[-C--:B------:R-:W-:Y:S02]  /*0e20*/  ISETP.GE.AND P3, PT, R24, R17.reuse, PT ;  /* 0x000000111800720c */ /* 0x080fe40003f66270 */
[-C--:B------:R-:W-:Y:S02]  /*0e30*/  ISETP.GE.AND P2, PT, R22, R17.reuse, PT ;  /* 0x000000111600720c */ /* 0x080fe40003f46270 */
[C---:B------:R-:W-:Y:S02]  /*0e40*/  IADD3 R24, R16.reuse, 0x300, RZ ;  /* 0x0000030010187810 */ /* 0x040fe40007ffe0ff */
[----:B------:R-:W-:Y:S02]  /*0e50*/  IADD3 R22, R16, 0x280, RZ ;  /* 0x0000028010167810 */ /* 0x000fe40007ffe0ff */
[-C--:B------:R-:W-:Y:S02]  /*0e60*/  ISETP.GE.AND P5, PT, R24, R17.reuse, PT ;  /* 0x000000111800720c */ /* 0x080fe40003fa6270 */
[----:B------:R-:W-:-:S02]  /*0e70*/  ISETP.GE.AND P4, PT, R22, R17, PT ;  /* 0x000000111600720c */ /* 0x000fc40003f86270 */
[----:B------:R-:W-:Y:S01]  /*0e80*/  IADD3 R24, R16, 0x380, RZ ;  /* 0x0000038010187810 */ /* 0x000fe20007ffe0ff */
        /* <DEDUP_REMOVED lines=10> */
.L_x_4381:
[----:B------:R-:W-:Y:S05]  /*0f30*/  BSYNC B0 ;  /* 0x0000000000007941 */ /* 0x000fea0003800000 */
.L_x_4380:
[----:B-----5:R-:W-:Y:S01]  /*0f40*/  @!P0 IMAD.IADD R14, R29, 0x1, R16 ;  /* 0x000000011d0e8824 */ /* 0x020fe200078e0210 */
[----:B------:R-:W-:Y:S01]  /*0f50*/  BSSY B0, `(.L_x_4382) ;  /* 0x000000e000007945 */ /* 0x000fe20003800000 */
[----:B------:R-:W-:Y:S01]  /*0f60*/  @!P0 IMAD.MOV.U32 R15, RZ, RZ, 0x2 ;  /* 0x00000002ff0f8424 */ /* 0x000fe200078e00ff */
[----:B------:R-:W-:-:S03]  /*0f70*/  ISETP.GE.AND P6, PT, R24, R17, PT ;  /* 0x000000111800720c */ /* 0x000fc60003fc6270 */
[----:B------:R-:W-:Y:S01]  /*0f80*/  @!P0 IMAD.WIDE.U32 R14, R14, R15, c[0x0][0x168] ;  /* 0x00005a000e0e8625 */ /* 0x000fe200078e000f */
[----:B------:R-:W-:Y:S05]  /*0f90*/  @P1 BRA `(.L_x_4383) ;  /* 0x0000009000001947 */ /* 0x000fea0003800000 */
[----:B------:R-:W-:Y:S02]  /*0fa0*/  PRMT R19, RZ, 0x5410, R10 ;  /* 0x00005410ff137816 */ /* 0x000fe4000000000a */
        /* <DEDUP_REMOVED lines=8> */
.L_x_4383:
[----:B------:R-:W-:Y:S05]  /*1030*/  BSYNC B0 ;  /* 0x0000000000007941 */ /* 0x000fea0003800000 */
.L_x_4382:
[----:B------:R-:W-:Y:S01]  /*1040*/  BSSY B0, `(.L_x_4384) ;  /* 0x000000b000007945 */ /* 0x000fe20003800000 */
        /* <DEDUP_REMOVED lines=10> */
.L_x_4385:
[----:B------:R-:W-:Y:S05]  /*10f0*/  BSYNC B0 ;  /* 0x0000000000007941 */ /* 0x000fea0003800000 */
.L_x_4384:
        /* <DEDUP_REMOVED lines=11> */
.L_x_4387:
[----:B------:R-:W-:Y:S05]  /*11b0*/  BSYNC B0 ;  /* 0x0000000000007941 */ /* 0x000fea0003800000 */
.L_x_4386:
        /* <DEDUP_REMOVED lines=11> */
.L_x_4389:
[----:B------:R-:W-:Y:S05]  /*1270*/  BSYNC B0 ;  /* 0x0000000000007941 */ /* 0x000fea0003800000 */
.L_x_4388:
        /* <DEDUP_REMOVED lines=11> */
.L_x_4391:
[----:B------:R-:W-:Y:S05]  /*1330*/  BSYNC B0 ;  /* 0x0000000000007941 */ /* 0x000fea0003800000 */
.L_x_4390:
        /* <DEDUP_REMOVED lines=11> */
.L_x_4393:
[----:B------:R-:W-:Y:S05]  /*13f0*/  BSYNC B0 ;  /* 0x0000000000007941 */ /* 0x000fea0003800000 */
.L_x_4392:
[----:B------:R-:W-:Y:S01]  /*1400*/  @!P0 IMAD.MOV.U32 R16, RZ, RZ, R20 ;  /* 0x000000ffff108224 */ /* 0x000fe200078e0014 */
[----:B------:R0:W-:Y:S01]  /*1410*/  @!P0 STG.E.U16 [R14.64], R18 ;  /* 0x000000120e008986 */ /* 0x0001e2000c101504 */
[----:B------:R-:W-:Y:S01]  /*1420*/  BSSY B0, `(.L_x_4394) ;  /* 0x000002f000007945 */ /* 0x000fe20003800000 */
[----:B------:R-:W-:Y:S02]  /*1430*/  BSSY B1, `(.L_x_4395) ;  /* 0x0000027000017945 */ /* 0x000fe40003800000 */
[----:B------:R-:W-:-:S13]  /*1440*/  ISETP.GE.AND P0, PT, R16, R17, PT ;  /* 0x000000111000720c */ /* 0x000fda0003f06270 */
[----:B------:R-:W-:Y:S05]  /*1450*/  @P0 BRA `(.L_x_4396) ;  /* 0x000000c000000947 */ /* 0x000fea0003800000 */
[----:B0-----:R-:W-:Y:S01]  /*1460*/  IMAD.IADD R8, R29, 0x1, R16 ;  /* 0x000000011d087824 */ /* 0x001fe200078e0210 */
[----:B------:R-:W-:Y:S01]  /*1470*/  IADD3 R16, R16, 0x80, RZ ;  /* 0x0000008010107810 */ /* 0x000fe20007ffe0ff */
[----:B------:R-:W-:-:S03]  /*1480*/  IMAD.MOV.U32 R9, RZ, RZ, 0x2 ;  /* 0x00000002ff097424 */ /* 0x000fc600078e00ff */
[----:B------:R-:W-:Y:S01]  /*1490*/  ISETP.GE.AND P0, PT, R16, R17, PT ;  /* 0x000000111000720c */ /* 0x000fe20003f06270 */
[----:B------:R-:W-:-:S05]  /*14a0*/  IMAD.WIDE.U32 R8, R8, R9, c[0x0][0x168] ;  /* 0x00005a0008087625 */ /* 0x000fca00078e0009 */
[----:B------:R0:W-:Y:S07]  /*14b0*/  STG.E.U16 [R8.64], R13 ;  /* 0x0000000d08007986 */ /* 0x0001ee000c101504 */
[----:B------:R-:W-:Y:S05]  /*14c0*/  @P0 BRA `(.L_x_4397) ;  /* 0x000000d000000947 */ /* 0x000fea0003800000 */
[----:B0-----:R-:W-:Y:S01]  /*14d0*/  IMAD.IADD R8, R29, 0x1, R16 ;  /* 0x000000011d087824 */ /* 0x001fe200078e0210 */
[----:B------:R-:W-:Y:S01]  /*14e0*/  IADD3 R16, R16, 0x80, RZ ;  /* 0x0000008010107810 */ /* 0x000fe20007ffe0ff */
[----:B------:R-:W-:-:S04]  /*14f0*/  IMAD.MOV.U32 R9, RZ, RZ, 0x2 ;  /* 0x00000002ff097424 */ /* 0x000fc800078e00ff */
[----:B------:R-:W-:-:S05]  /*1500*/  IMAD.WIDE.U32 R8, R8, R9, c[0x0][0x168] ;  /* 0x00005a0008087625 */ /* 0x000fca00078e0009 */
[----:B------:R0:W-:Y:S02]  /*1510*/  STG.E.U16 [R8.64], R10 ;  /* 0x0000000a08007986 */ /* 0x0001e4000c101504 */
.L_x_4396:
[----:B0-----:R-:W-:-:S13]  /*1520*/  ISETP.GE.AND P0, PT, R16, R17, PT ;  /* 0x000000111000720c */ /* 0x001fda0003f06270 */
[----:B------:R-:W-:Y:S05]  /*1530*/  @P0 BRA `(.L_x_4398) ;  /* 0x000000e000000947 */ /* 0x000fea0003800000 */
[----:B------:R-:W-:Y:S01]  /*1540*/  IMAD.IADD R6, R29, 0x1, R16 ;  /* 0x000000011d067824 */ /* 0x000fe200078e0210 */
[----:B------:R-:W-:Y:S01]  /*1550*/  PRMT R8, R7, 0x7610, R8 ;  /* 0x0000761007087816 */ /* 0x000fe20000000008 */
[----:B------:R-:W-:Y:S01]  /*1560*/  IMAD.MOV.U32 R5, RZ, RZ, 0x2 ;  /* 0x00000002ff057424 */ /* 0x000fe200078e00ff */
[----:B------:R-:W-:-:S03]  /*1570*/  IADD3 R16, R16, 0x80, RZ ;  /* 0x0000008010107810 */ /* 0x000fc60007ffe0ff */
[----:B------:R-:W-:-:S05]  /*1580*/  IMAD.WIDE.U32 R6, R6, R5, c[0x0][0x168] ;  /* 0x00005a0006067625 */ /* 0x000fca00078e0005 */
[----:B------:R0:W-:Y:S02]  /*1590*/  STG.E.U16 [R6.64], R8 ;  /* 0x0000000806007986 */ /* 0x0001e4000c101504 */
.L_x_4397:
[----:B------:R-:W-:-:S13]  /*15a0*/  ISETP.GE.AND P0, PT, R16, R17, PT ;  /* 0x000000111000720c */ /* 0x000fda0003f06270 */
[----:B------:R-:W-:Y:S05]  /*15b0*/  @P0 BRA `(.L_x_4399) ;  /* 0x000000e000000947 */ /* 0x000fea0003800000 */
[----:B------:R-:W-:Y:S01]  /*15c0*/  IMAD.IADD R5, R29, 0x1, R16 ;  /* 0x000000011d057824 */ /* 0x000fe200078e0210 */
[----:B0-----:R-:W-:Y:S01]  /*15d0*/  PRMT R7, R4, 0x7610, R7 ;  /* 0x0000761004077816 */ /* 0x001fe20000000007 */
[----:B------:R-:W-:Y:S01]  /*15e0*/  IMAD.MOV.U32 R6, RZ, RZ, 0x2 ;  /* 0x00000002ff067424 */ /* 0x000fe200078e00ff */
[----:B------:R-:W-:-:S03]  /*15f0*/  IADD3 R16, R16, 0x80, RZ ;  /* 0x0000008010107810 */ /* 0x000fc60007ffe0ff */
[----:B------:R-:W-:-:S05]  /*1600*/  IMAD.WIDE.U32 R4, R5, R6, c[0x0][0x168] ;  /* 0x00005a0005047625 */ /* 0x000fca00078e0006 */
[----:B------:R0:W-:Y:S02]  /*1610*/  STG.E.U16 [R4.64], R7 ;  /* 0x0000000704007986 */ /* 0x0001e4000c101504 */
.L_x_4398:
[----:B------:R-:W-:-:S13]  /*1620*/  ISETP.GE.AND P0, PT, R16, R17, PT ;  /* 0x000000111000720c */ /* 0x000fda0003f06270 */
[----:B------:R-:W-:Y:S01]  /*1630*/  @P0 BREAK B1 ;  /* 0x0000000000010942 */ /* 0x000fe20003800000 */
[----:B------:R-:W-:Y:S05]  /*1640*/  @P0 BRA `(.L_x_4400) ;  /* 0x000000c000000947 */ /* 0x000fea0003800000 */
[----:B0-----:R-:W-:Y:S01]  /*1650*/  IMAD.IADD R4, R29, 0x1, R16 ;  /* 0x000000011d047824 */ /* 0x001fe200078e0210 */
[----:B------:R-:W-:Y:S01]  /*1660*/  IADD3 R16, R16, 0x80, RZ ;  /* 0x0000008010107810 */ /* 0x000fe20007ffe0ff */
[----:B------:R-:W-:-:S04]  /*1670*/  IMAD.MOV.U32 R5, RZ, RZ, 0x2 ;  /* 0x00000002ff057424 */ /* 0x000fc800078e00ff */
[----:B------:R-:W-:-:S05]  /*1680*/  IMAD.WIDE.U32 R4, R4, R5, c[0x0][0x168] ;  /* 0x00005a0004047625 */ /* 0x000fca00078e0005 */
[----:B------:R0:W-:Y:S02]  /*1690*/  STG.E.U16 [R4.64], R0 ;  /* 0x0000000004007986 */ /* 0x0001e4000c101504 */
.L_x_4399:
[----:B------:R-:W-:Y:S05]  /*16a0*/  BSYNC B1 ;  /* 0x0000000000017941 */ /* 0x000fea0003800000 */
.L_x_4395:
[----:B------:R-:W-:-:S13]  /*16b0*/  ISETP.GE.AND P0, PT, R16, R17, PT ;  /* 0x000000111000720c */ /* 0x000fda0003f06270 */
[----:B0-----:R-:W-:Y:S01]  /*16c0*/  @!P0 IMAD.IADD R4, R29, 0x1, R16 ;  /* 0x000000011d048824 */ /* 0x001fe200078e0210 */
[----:B------:R-:W-:Y:S01]  /*16d0*/  @!P0 IADD3 R16, R16, 0x80, RZ ;  /* 0x0000008010108810 */ /* 0x000fe20007ffe0ff */
[----:B------:R-:W-:-:S04]  /*16e0*/  @!P0 IMAD.MOV.U32 R5, RZ, RZ, 0x2 ;  /* 0x00000002ff058424 */ /* 0x000fc800078e00ff */
[----:B------:R-:W-:-:S05]  /*16f0*/  @!P0 IMAD.WIDE.U32 R4, R4, R5, c[0x0][0x168] ;  /* 0x00005a0004048625 */ /* 0x000fca00078e0005 */
[----:B------:R0:W-:Y:S02]  /*1700*/  @!P0 STG.E.U16 [R4.64], R2 ;  /* 0x0000000204008986 */ /* 0x0001e4000c101504 */
.L_x_4400:
[----:B------:R-:W-:Y:S05]  /*1710*/  BSYNC B0 ;  /* 0x0000000000007941 */ /* 0x000fea0003800000 */
.L_x_4394:
[----:B------:R-:W-:Y:S01]  /*1720*/  WARPSYNC 0xffffffff ;  /* 0xffffffff00007948 */ /* 0x000fe20003800000 */
[----:B------:R-:W-:-:S13]  /*1730*/  ISETP.GE.AND P0, PT, R16, R17, PT ;  /* 0x000000111000720c */ /* 0x000fda0003f06270 */
[----:B------:R-:W-:Y:S05]  /*1740*/  @P0 EXIT ;  /* 0x000000000000094d */ /* 0x000fea0003800000 */
[----:B0-----:R-:W-:Y:S01]  /*1750*/  IMAD.IADD R2, R29, 0x1, R16 ;  /* 0x000000011d027824 */ /* 0x001fe200078e0210 */
[----:B------:R-:W-:Y:S01]  /*1760*/  PRMT R0, R3, 0x7610, R0 ;  /* 0x0000761003007816 */ /* 0x000fe20000000000 */
[----:B------:R-:W-:-:S04]  /*1770*/  IMAD.MOV.U32 R5, RZ, RZ, 0x2 ;  /* 0x00000002ff057424 */ /* 0x000fc800078e00ff */
[----:B------:R-:W-:-:S05]  /*1780*/  IMAD.WIDE.U32 R2, R2, R5, c[0x0][0x168] ;  /* 0x00005a0002027625 */ /* 0x000fca00078e0005 */
[----:B------:R-:W-:Y:S01]  /*1790*/  STG.E.U16 [R2.64], R0 ;  /* 0x0000000002007986 */ /* 0x000fe2000c101504 */
[----:B------:R-:W-:Y:S05]  /*17a0*/  EXIT ;  /* 0x000000000000794d */ /* 0x000fea0003800000 */
.L_x_4401:
        /* <DEDUP_REMOVED lines=13> */
.L_x_7622:


//--------------------- .text._ZN2at6native29vectorized_elementwise_kernelILi4EZZZNS0_44_GLOBAL__N__40a83637_7_Lerp_cu_1520ed90_301318lerp_tensor_kernelERNS_18TensorIteratorBaseEENKUlvE0_clEvENKUlvE2_clEvEUlN3c108BFloat16ES8_S8_E_St5arrayIPcLm4EEEEviT0_T1_ --------------------------
	.section	.text._ZN2at6native29vectorized_elementwise_kernelILi4EZZZNS0_44_GLOBAL__N__40a83637_7_Lerp_cu_1520ed90_301318lerp_tensor_kernelERNS_18TensorIteratorBaseEENKUlvE0_clEvENKUlvE2_clEvEUlN3c108BFloat16ES8_S8_E_St5arrayIPcLm4EEEEviT0_T1_,"ax",@progbits
	.sectioninfo	@"SHI_REGISTERS=40"
	.align	128
        .global         _ZN2at6native29vectorized_elementwise_kernelILi4EZZZNS0_44_GLOBAL__N__40a83637_7_Lerp_cu_1520ed90_301318lerp_tensor_kernelERNS_18TensorIteratorBaseEENKUlvE0_clEvENKUlvE2_clEvEUlN3c108BFloat16ES8_S8_E_St5arrayIPcLm4EEEEviT0_T1_
        .type           _ZN2at6native29vectorized_elementwise_kernelILi4EZZZNS0_44_GLOBAL__N__40a83637_7_Lerp_cu_1520ed90_301318lerp_tensor_kernelERNS_18TensorIteratorBaseEENKUlvE0_clEvENKUlvE2_clEvEUlN3c108BFloat16ES8_S8_E_St5arrayIPcLm4EEEEviT0_T1_,@function
        .size           _ZN2at6native29vectorized_elementwise_kernelILi4EZZZNS0_44_GLOBAL__N__40a83637_7_Lerp_cu_1520ed90_301318lerp_tensor_kernelERNS_18TensorIteratorBaseEENKUlvE0_clEvENKUlvE2_clEvEUlN3c108BFloat16ES8_S8_E_St5arrayIPcLm4EEEEviT0_T1_,(.L_x_7623 - _ZN2at6native29vectorized_elementwise_kernelILi4EZZZNS0_44_GLOBAL__N__40a83637_7_Lerp_cu_1520ed90_301318lerp_tensor_kernelERNS_18TensorIteratorBaseEENKUlvE0_clEvENKUlvE2_clEvEUlN3c108BFloat16ES8_S8_E_St5arrayIPcLm4EEEEviT0_T1_)
        .other          _ZN2at6native29vectorized_elementwise_kernelILi4EZZZNS0_44_GLOBAL__N__40a83637_7_Lerp_cu_1520ed90_301318lerp_tensor_kernelERNS_18TensorIteratorBaseEENKUlvE0_clEvENKUlvE2_clEvEUlN3c108BFloat16ES8_S8_E_St5arrayIPcLm4EEEEviT0_T1_,@"STO_CUDA_ENTRY STV_DEFAULT"
_ZN2at6native29vectorized_elementwise_kernelILi4EZZZNS0_44_GLOBAL__N__40a83637_7_Lerp_cu_1520ed90_301318lerp_tensor_kernelERNS_18TensorIteratorBaseEENKUlvE0_clEvENKUlvE2_clEvEUlN3c108BFloat16ES8_S8_E_St5arrayIPcLm4EEEEviT0_T1_:
.text._ZN2at6native29vectorized_elementwise_kernelILi4EZZZNS0_44_GLOBAL__N__40a83637_7_Lerp_cu_1520ed90_301318lerp_tensor_kernelERNS_18TensorIteratorBaseEENKUlvE0_clEvENKUlvE2_clEvEUlN3c108BFloat16ES8_S8_E_St5arrayIPcLm4EEEEviT0_T1_:
        /* <DEDUP_REMOVED lines=12> */
[----:B------:R-:W-:Y:S01]  /*00c0*/  IMAD.WIDE R2, R29, R8, c[0x0][0x180] ;  /* 0x000060001d027625 */ /* 0x000fe200078e0208 */
[----:B------:R-:W2:Y:S03]  /*00d0*/  LDG.E.64 R20, [R14.64] ;  /* 0x000000040e147981 */ /* 0x000ea6000c1e1b00 */
[----:B------:R-:W-:-:S04]  /*00e0*/  IMAD.WIDE.U32 R16, R0, 0x8, R4 ;  /* 0x0000000800107825 */ /* 0x000fc800078e0004 */
[----:B------:R-:W-:Y:S01]  /*00f0*/  IMAD.WIDE.U32 R18, R0, 0x8, R2 ;  /* 0x0000000800127825 */ /* 0x000fe200078e0002 */
[----:B------:R-:W3:Y:S04]  /*0100*/  LDG.E.64 R12, [R16.64] ;  /* 0x00000004100c7981 */ /* 0x000ee8000c1e1b00 */
[----:B------:R-:W4:Y:S04]  /*0110*/  LDG.E.64 R10, [R18.64] ;  /* 0x00000004120a7981 */ /* 0x000f28000c1e1b00 */
[----:B------:R0:W5:Y:S04]  /*0120*/  LDG.E.64 R4, [R16.64+0x400] ;  /* 0x0004000410047981 */ /* 0x000168000c1e1b00 */
[----:B------:R1:W5:Y:S04]  /*0130*/  LDG.E.64 R6, [R18.64+0x400] ;  /* 0x0004000412067981 */ /* 0x000368000c1e1b00 */
[----:B------:R3:W5:Y:S01]  /*0140*/  LDG.E.64 R2, [R14.64+0x400] ;  /* 0x000400040e027981 */ /* 0x000762000c1e1b00 */
[----:B--2---:R-:W-:-:S02]  /*0150*/  PRMT R9, RZ, 0x5410, R20 ;  /* 0x00005410ff097816 */ /* 0x004fc40000000014 */
[--C-:B---3--:R-:W-:Y:S02]  /*0160*/  PRMT R14, RZ, 0x5410, R12.reuse ;  /* 0x00005410ff0e7816 */ /* 0x108fe4000000000c */
[----:B0-----:R-:W-:Y:S02]  /*0170*/  PRMT R17, RZ, 0x7610, R12 ;  /* 0x00007610ff117816 */ /* 0x001fe4000000000c */
[--C-:B----4-:R-:W-:Y:S02]  /*0180*/  PRMT R12, RZ, 0x5410, R10.reuse ;  /* 0x00005410ff0c7816 */ /* 0x110fe4000000000a */
[----:B-1----:R-:W-:Y:S02]  /*0190*/  PRMT R19, RZ, 0x7610, R10 ;  /* 0x00007610ff137816 */ /* 0x002fe4000000000a */
[----:B------:R-:W-:Y:S02]  /*01a0*/  FSETP.GEU.FTZ.AND P0, PT, |R12|, 0.5, PT ;  /* 0x3f0000000c00780b */ /* 0x000fe40003f1e200 */
[----:B------:R-:W-:-:S02]  /*01b0*/  PRMT R23, RZ, 0x5410, R11 ;  /* 0x00005410ff177816 */ /* 0x000fc4000000000b */
[----:B------:R-:W-:Y:S02]  /*01c0*/  PRMT R16, RZ, 0x7610, R20 ;  /* 0x00007610ff107816 */ /* 0x000fe40000000014 */
[----:B------:R-:W-:Y:S02]  /*01d0*/  PRMT R27, RZ, 0x7610, R11 ;  /* 0x00007610ff1b7816 */ /* 0x000fe4000000000b */
[--C-:B------:R-:W-:Y:S02]  /*01e0*/  PRMT R20, RZ, 0x5410, R21.reuse ;  /* 0x00005410ff147816 */ /* 0x100fe40000000015 */
[----:B------:R-:W-:Y:S02]  /*01f0*/  PRMT R24, RZ, 0x7610, R21 ;  /* 0x00007610ff187816 */ /* 0x000fe40000000015 */
[--C-:B------:R-:W-:Y:S02]  /*0200*/  PRMT R21, RZ, 0x5410, R13.reuse ;  /* 0x00005410ff157816 */ /* 0x100fe4000000000d */
[----:B------:R-:W-:-:S02]  /*0210*/  PRMT R25, RZ, 0x7610, R13 ;  /* 0x00007610ff197816 */ /* 0x000fc4000000000d */
[----:B------:R-:W-:Y:S02]  /*0220*/  FSETP.GEU.FTZ.AND P1, PT, |R19|, 0.5, PT ;  /* 0x3f0000001300780b */ /* 0x000fe40003f3e200 */
[----:B------:R-:W-:Y:S02]  /*0230*/  FSETP.GEU.FTZ.AND P2, PT, |R23|, 0.5, PT ;  /* 0x3f0000001700780b */ /* 0x000fe40003f5e200 */
[----:B------:R-:W-:Y:S01]  /*0240*/  FSETP.GEU.FTZ.AND P3, PT, |R27|, 0.5, PT ;  /* 0x3f0000001b00780b */ /* 0x000fe20003f7e200 */
[----:B------:R-:W-:Y:S02]  /*0250*/  FADD.FTZ R13, -R9, R14 ;  /* 0x0000000e090d7221 */ /* 0x000fe40000010100 */
[----:B------:R-:W-:Y:S02]  /*0260*/  FADD.FTZ R18, -R16, R17 ;  /* 0x0000001110127221 */ /* 0x000fe40000010100 */
[----:B------:R-:W-:Y:S02]  /*0270*/  FADD.FTZ R22, -R20, R21 ;  /* 0x0000001514167221 */ /* 0x000fe40000010100 */
[----:B------:R-:W-:-:S02]  /*0280*/  FADD.FTZ R15, -R12, 1 ;  /* 0x3f8000000c0f7421 */ /* 0x000fc40000010100 */
[----:B------:R-:W-:Y:S02]  /*0290*/  FADD.FTZ R26, -R24, R25 ;  /* 0x00000019181a7221 */ /* 0x000fe40000010100 */
[----:B------:R-:W-:Y:S02]  /*02a0*/  FFMA.FTZ R9, R12, R13, R9 ;  /* 0x0000000d0c097223 */ /* 0x000fe40000010009 */
[----:B------:R-:W-:Y:S01]  /*02b0*/  FFMA.FTZ R10, R19, R18, R16 ;  /* 0x00000012130a7223 */ /* 0x000fe20000010010 */
[----:B-----5:R-:W-:Y:S01]  /*02c0*/  PRMT R16, RZ, 0x7610, R4 ;  /* 0x00007610ff107816 */ /* 0x020fe20000000004 */
[----:B------:R-:W-:Y:S02]  /*02d0*/  FFMA.FTZ R11, R23, R22, R20 ;  /* 0x00000016170b7223 */ /* 0x000fe40000010014 */
[----:B------:R-:W-:Y:S01]  /*02e0*/  @P0 FFMA.FTZ R9, -R13, R15, R14 ;  /* 0x0000000f0d090223 */ /* 0x000fe2000001010e */
[----:B------:R-:W-:Y:S01]  /*02f0*/  PRMT R14, RZ, 0x5410, R4 ;  /* 0x00005410ff0e7816 */ /* 0x000fe20000000004 */
[----:B------:R-:W-:Y:S01]  /*0300*/  FADD.FTZ R19, -R19, 1 ;  /* 0x3f80000013137421 */ /* 0x000fe20000010100 */
[----:B------:R-:W-:Y:S01]  /*0310*/  PRMT R4, RZ, 0x5410, R6 ;  /* 0x00005410ff047816 */ /* 0x000fe20000000006 */
[----:B------:R-:W-:-:S02]  /*0320*/  FADD.FTZ R23, -R23, 1 ;  /* 0x3f80000017177421 */ /* 0x000fc40000010100 */
[C---:B------:R-:W-:Y:S01]  /*0330*/  FFMA.FTZ R12, R27.reuse, R26, R24 ;  /* 0x0000001a1b0c7223 */ /* 0x040fe20000010018 */
[----:B------:R-:W-:Y:S01]  /*0340*/  PRMT R6, RZ, 0x7610, R6 ;  /* 0x00007610ff067816 */ /* 0x000fe20000000006 */
[----:B------:R-:W-:Y:S01]  /*0350*/  FADD.FTZ R27, -R27, 1 ;  /* 0x3f8000001b1b7421 */ /* 0x000fe20000010100 */
[--C-:B------:R-:W-:Y:S02]  /*0360*/  PRMT R20, RZ, 0x5410, R7.reuse ;  /* 0x00005410ff147816 */ /* 0x100fe40000000007 */
[----:B------:R-:W-:Y:S01]  /*0370*/  PRMT R24, RZ, 0x7610, R7 ;  /* 0x00007610ff187816 */ /* 0x000fe20000000007 */
[----:B------:R-:W-:Y:S01]  /*0380*/  @P1 FFMA.FTZ R10, -R18, R19, R17 ;  /* 0x00000013120a1223 */ /* 0x000fe20000010111 */
[--C-:B------:R-:W-:Y:S01]  /*0390*/  PRMT R13, RZ, 0x5410, R2.reuse ;  /* 0x00005410ff0d7816 */ /* 0x100fe20000000002 */
[----:B------:R-:W-:Y:S01]  /*03a0*/  @P2 FFMA.FTZ R11, -R22, R23, R21 ;  /* 0x00000017160b2223 */ /* 0x000fe20000010115 */
[----:B------:R-:W-:Y:S01]  /*03b0*/  PRMT R15, RZ, 0x7610, R2 ;  /* 0x00007610ff0f7816 */ /* 0x000fe20000000002 */
[----:B------:R-:W-:Y:S01]  /*03c0*/  @P3 FFMA.FTZ R12, -R26, R27, R25 ;  /* 0x0000001b1a0c3223 */ /* 0x000fe20000010119 */
[----:B------:R-:W-:-:S02]  /*03d0*/  PRMT R17, RZ, 0x5410, R3 ;  /* 0x00005410ff117816 */ /* 0x000fc40000000003 */
[----:B------:R-:W-:Y:S02]  /*03e0*/  PRMT R21, RZ, 0x7610, R3 ;  /* 0x00007610ff157816 */ /* 0x000fe40000000003 */
[--C-:B------:R-:W-:Y:S02]  /*03f0*/  PRMT R18, RZ, 0x5410, R5.reuse ;  /* 0x00005410ff127816 */ /* 0x100fe40000000005 */
[----:B------:R-:W-:Y:S02]  /*0400*/  PRMT R22, RZ, 0x7610, R5 ;  /* 0x00007610ff167816 */ /* 0x000fe40000000005 */
[----:B------:R-:W-:Y:S02]  /*0410*/  FSETP.GEU.FTZ.AND P0, PT, |R4|, 0.5, PT ;  /* 0x3f0000000400780b */ /* 0x000fe40003f1e200 */
[----:B------:R-:W-:Y:S02]  /*0420*/  FSETP.GEU.FTZ.AND P1, PT, |R6|, 0.5, PT ;  /* 0x3f0000000600780b */ /* 0x000fe40003f3e200 */
[----:B------:R-:W-:-:S02]  /*0430*/  FSETP.GEU.FTZ.AND P2, PT, |R20|, 0.5, PT ;  /* 0x3f0000001400780b */ /* 0x000fc40003f5e200 */
[----:B------:R-:W-:Y:S01]  /*0440*/  FSETP.GEU.FTZ.AND P3, PT, |R24|, 0.5, PT ;  /* 0x3f0000001800780b */ /* 0x000fe20003f7e200 */
[----:B------:R-:W-:Y:S02]  /*0450*/  FADD.FTZ R5, -R13, R14 ;  /* 0x0000000e0d057221 */ /* 0x000fe40000010100 */
[----:B------:R-:W-:Y:S02]  /*0460*/  FADD.FTZ R7, -R15, R16 ;  /* 0x000000100f077221 */ /* 0x000fe40000010100 */
[----:B------:R-:W-:Y:S02]  /*0470*/  FADD.FTZ R19, -R17, R18 ;  /* 0x0000001211137221 */ /* 0x000fe40000010100 */
[----:B------:R-:W-:Y:S02]  /*0480*/  FADD.FTZ R23, -R21, R22 ;  /* 0x0000001615177221 */ /* 0x000fe40000010100 */
[----:B------:R-:W-:-:S04]  /*0490*/  IMAD.WIDE.U32 R2, R29, R8, c[0x0][0x168] ;  /* 0x00005a001d027625 */ /* 0x000fc800078e0008 */
[----:B------:R-:W-:Y:S02]  /*04a0*/  FFMA.FTZ R13, R4, R5, R13 ;  /* 0x00000005040d7223 */ /* 0x000fe4000001000d */
[----:B------:R-:W-:Y:S02]  /*04b0*/  FFMA.FTZ R8, R6, R7, R15 ;  /* 0x0000000706087223 */ /* 0x000fe4000001000f */
[----:B------:R-:W-:Y:S02]  /*04c0*/  FFMA.FTZ R17, R20, R19, R17 ;  /* 0x0000001314117223 */ /* 0x000fe40000010011 */
[----:B------:R-:W-:Y:S02]  /*04d0*/  FFMA.FTZ R26, R24, R23, R21 ;  /* 0x00000017181a7223 */ /* 0x000fe40000010015 */
[----:B------:R-:W-:Y:S02]  /*04e0*/  FADD.FTZ R4, -R4, 1 ;  /* 0x3f80000004047421 */ /* 0x000fe40000010100 */
[----:B------:R-:W-:-:S02]  /*04f0*/  FADD.FTZ R6, -R6, 1 ;  /* 0x3f80000006067421 */ /* 0x000fc40000010100 */
[----:B------:R-:W-:Y:S02]  /*0500*/  FADD.FTZ R20, -R20, 1 ;  /* 0x3f80000014147421 */ /* 0x000fe40000010100 */
[----:B------:R-:W-:Y:S02]  /*0510*/  FADD.FTZ R24, -R24, 1 ;  /* 0x3f80000018187421 */ /* 0x000fe40000010100 */
[----:B------:R-:W-:Y:S02]  /*0520*/  @P0 FFMA.FTZ R13, -R5, R4, R14 ;  /* 0x00000004050d0223 */ /* 0x000fe4000001010e */
[----:B------:R-:W-:Y:S02]  /*0530*/  @P1 FFMA.FTZ R8, -R7, R6, R16 ;  /* 0x0000000607081223 */ /* 0x000fe40000010110 */
[----:B------:R-:W-:Y:S02]  /*0540*/  @P2 FFMA.FTZ R17, -R19, R20, R18 ;  /* 0x0000001413112223 */ /* 0x000fe40000010112 */
[----:B------:R-:W-:Y:S01]  /*0550*/  @P3 FFMA.FTZ R26, -R23, R24, R22 ;  /* 0x00000018171a3223 */ /* 0x000fe20000010116 */
[----:B------:R-:W-:Y:S01]  /*0560*/  F2FP.BF16.PACK_AB R10, R10, R9 ;  /* 0x000000090a0a723e */ /* 0x000fe200000010ff */
[----:B------:R-:W-:Y:S01]  /*0570*/  IMAD.WIDE R2, R0, 0x8, R2 ;  /* 0x0000000800027825 */ /* 0x000fe200078e0202 */
[----:B------:R-:W-:-:S02]  /*0580*/  F2FP.BF16.PACK_AB R11, R12, R11 ;  /* 0x0000000b0c0b723e */ /* 0x000fc400000010ff */
[----:B------:R-:W-:Y:S02]  /*0590*/  F2FP.BF16.PACK_AB R8, R8, R13 ;  /* 0x0000000d0808723e */ /* 0x000fe400000010ff */
[----:B------:R-:W-:Y:S01]  /*05a0*/  F2FP.BF16.PACK_AB R9, R26, R17 ;  /* 0x000000111a09723e */ /* 0x000fe200000010ff */
[----:B------:R-:W-:Y:S04]  /*05b0*/  STG.E.64 [R2.64], R10 ;  /* 0x0000000a02007986 */ /* 0x000fe8000c101b04 */
[----:B------:R-:W-:Y:S01]  /*05c0*/  STG.E.64 [R2.64+0x400], R8 ;  /* 0x0004000802007986 */ /* 0x000fe2000c101b04 */
[----:B------:R-:W-:Y:S05]  /*05d0*/  EXIT ;  /* 0x000000000000794d */ /* 0x000fea0003800000 */
.L_x_4402:
[----:B------:R-:W0:Y:S01]  /*05e0*/  S2R R16, SR_TID.X ;  /* 0x0000000000107919 */ /* 0x000e220000002100 */
[----:B------:R-:W-:Y:S02]  /*05f0*/  PRMT R15, RZ, 0x7610, R15 ;  /* 0x00007610ff0f7816 */ /* 0x000fe4000000000f */
[----:B------:R-:W-:-:S02]  /*0600*/  PRMT R14, RZ, 0x7610, R14 ;  /* 0x00007610ff0e7816 */ /* 0x000fc4000000000e */
        /* <DEDUP_REMOVED lines=113> */
.L_x_4404:
[----:B------:R-:W-:Y:S05]  /*0d20*/  BSYNC B0 ;  /* 0x0000000000007941 */ /* 0x000fea0003800000 */
.L_x_4403:
        /* <DEDUP_REMOVED lines=24> */
.L_x_4406:
[----:B------:R-:W-:Y:S05]  /*0eb0*/  BSYNC B0 ;  /* 0x0000000000007941 */ /* 0x000fea0003800000 */
.L_x_4405:
        /* <DEDUP_REMOVED lines=15> */
.L_x_4408:
[----:B------:R-:W-:Y:S05]  /*0fb0*/  BSYNC B0 ;  /* 0x0000000000007941 */ /* 0x000fea0003800000 */
.L_x_4407:
        /* <DEDUP_REMOVED lines=11> */
.L_x_4410:
[----:B------:R-:W-:Y:S05]  /*1070*/  BSYNC B0 ;  /* 0x0000000000007941 */ /* 0x000fea0003800000 */
.L_x_4409:
        /* <DEDUP_REMOVED lines=11> */
.L_x_4412:
[----:B------:R-:W-:Y:S05]  /*1130*/  BSYNC B0 ;  /* 0x0000000000007941 */ /* 0x000fea0003800000 */
.L_x_4411:
        /* <DEDUP_REMOVED lines=11> */
.L_x_4414:
[----:B------:R-:W-:Y:S05]  /*11f0*/  BSYNC B0 ;  /* 0x0000000000007941 */ /* 0x000fea0003800000 */
.L_x_4413:
        /* <DEDUP_REMOVED lines=11> */
.L_x_4416:
[----:B------:R-:W-:Y:S05]  /*12b0*/  BSYNC B0 ;  /* 0x0000000000007941 */ /* 0x000fea0003800000 */
.L_x_4415:
        /* <DEDUP_REMOVED lines=11> */
.L_x_4418:
[----:B------:R-:W-:Y:S05]  /*1370*/  BSYNC B0 ;  /* 0x0000000000007941 */ /* 0x000fea0003800000 */
.L_x_4417:
        /* <DEDUP_REMOVED lines=18> */
.L_x_4421:
        /* <DEDUP_REMOVED lines=8> */
.L_x_4422:
        /* <DEDUP_REMOVED lines=8> */
.L_x_4423:
        /* <DEDUP_REMOVED lines=8> */
.L_x_4424:
[----:B------:R-:W-:Y:S05]  /*1620*/  BSYNC B1 ;  /* 0x0000000000017941 */ /* 0x000fea0003800000 */
.L_x_4420:
[----:B------:R-:W-:-:S13]  /*1630*/  ISETP.GE.AND P0, PT, R16, R17, PT ;  /* 0x000000111000720c */ /* 0x000fda0003f06270 */
[----:B0-----:R-:W-:Y:S01]  /*1640*/  @!P0 IMAD.IADD R4, R29, 0x1, R16 ;  /* 0x000000011d048824 */ /* 0x001fe200078e0210 */
[----:B------:R-:W-:Y:S01]  /*1650*/  @!P0 IADD3 R16, R16, 0x80, RZ ;  /* 0x0000008010108810 */ /* 0x000fe20007ffe0ff */
[----:B------:R-:W-:-:S04]  /*1660*/  @!P0 IMAD.MOV.U32 R5, RZ, RZ, 0x2 ;  /* 0x00000002ff058424 */ /* 0x000fc800078e00ff */
[----:B------:R-:W-:-:S05]  /*1670*/  @!P0 IMAD.WIDE.U32 R4, R4, R5, c[0x0][0x168] ;  /* 0x00005a0004048625 */ /* 0x000fca00078e0005 */
[----:B------:R0:W-:Y:S02]  /*1680*/  @!P0 STG.E.U16 [R4.64], R2 ;  /* 0x0000000204008986 */ /* 0x0001e4000c101504 */
.L_x_4425:
[----:B------:R-:W-:Y:S05]  /*1690*/  BSYNC B0 ;  /* 0x0000000000007941 */ /* 0x000fea0003800000 */
.L_x_4419:
        /* <DEDUP_REMOVED lines=9> */
.L_x_4426:
        /* <DEDUP_REMOVED lines=13> */
.L_x_7623:


//--------------------- .text._ZN2at6native29vectorized_elementwise_kernelILi8EZZZNS0_44_GLOBAL__N__40a83637_7_Lerp_cu_1520ed90_301318lerp_tensor_kernelERNS_18TensorIteratorBaseEENKUlvE0_clEvENKUlvE2_clEvEUlN3c108BFloat16ES8_S8_E_St5arrayIPcLm4EEEEviT0_T1_ --------------------------
	.section	.text._ZN2at6native29vectorized_elementwise_kernelILi8EZZZNS0_44_GLOBAL__N__40a83637_7_Lerp_cu_1520ed90_301318lerp_tensor_kernelERNS_18TensorIteratorBaseEENKUlvE0_clEvENKUlvE2_clEvEUlN3c108BFloat16ES8_S8_E_St5arrayIPcLm4EEEEviT0_T1_,"ax",@progbits
	.sectioninfo	@"SHI_REGISTERS=4"
	.align	128
        .global         _ZN2at6native29vectorized_elementwise_kernelILi8EZZZNS0_44_GLOBAL__N__40a83637_7_Lerp_cu_1520ed90_301318lerp_tensor_kernelERNS_18TensorIteratorBaseEENKUlvE0_clEvENKUlvE2_clEvEUlN3c108BFloat16ES8_S8_E_St5arrayIPcLm4EEEEviT0_T1_
        .type           _ZN2at6native29vectorized_elementwise_kernelILi8EZZZNS0_44_GLOBAL__N__40a83637_7_Lerp_cu_1520ed90_301318lerp_tensor_kernelERNS_18TensorIteratorBaseEENKUlvE0_clEvENKUlvE2_clEvEUlN3c108BFloat16ES8_S8_E_St5arrayIPcLm4EEEEviT0_T1_,@function
        .size           _ZN2at6native29vectorized_elementwise_kernelILi8EZZZNS0_44_GLOBAL__N__40a83637_7_Lerp_cu_1520ed90_301318lerp_tensor_kernelERNS_18TensorIteratorBaseEENKUlvE0_clEvENKUlvE2_clEvEUlN3c108BFloat16ES8_S8_E_St5arrayIPcLm4EEEEviT0_T1_,(.L_x_7624 - _ZN2at6native29vectorized_elementwise_kernelILi8EZZZNS0_44_GLOBAL__N__40a83637_7_Lerp_cu_1520ed90_301318lerp_tensor_kernelERNS_18TensorIteratorBaseEENKUlvE0_clEvENKUlvE2_clEvEUlN3c108BFloat16ES8_S8_E_St5arrayIPcLm4EEEEviT0_T1_)
        .other          _ZN2at6native29vectorized_elementwise_kernelILi8EZZZNS0_44_GLOBAL__N__40a83637_7_Lerp_cu_1520ed90_301318lerp_tensor_kernelERNS_18TensorIteratorBaseEENKUlvE0_clEvENKUlvE2_clEvEUlN3c108BFloat16ES8_S8_E_St5arrayIPcLm4EEEEviT0_T1_,@"STO_CUDA_ENTRY STV_DEFAULT"
_ZN2at6native29vectorized_elementwise_kernelILi8EZZZNS0_44_GLOBAL__N__40a83637_7_Lerp_cu_1520ed90_301318lerp_tensor_kernelERNS_18TensorIteratorBaseEENKUlvE0_clEvENKUlvE2_clEvEUlN3c108BFloat16ES8_S8_E_St5arrayIPcLm4EEEEviT0_T1_:
.text._ZN2at6native29vectorized_elementwise_kernelILi8EZZZNS0_44_GLOBAL__N__40a83637_7_Lerp_cu_1520ed90_301318lerp_tensor_kernelERNS_18TensorIteratorBaseEENKUlvE0_clEvENKUlvE2_clEvEUlN3c108BFloat16ES8_S8_E_St5arrayIPcLm4EEEEviT0_T1_:
[----:B------:R-:W-:Y:S02]  /*0000*/  MOV R1, c[0x0][0x28] ;  /* 0x00000a0000017a02 */ /* 0x000fe40000000f00 */
[----:B------:R-:W-:Y:S05]  /*0010*/  EXIT ;  /* 0x000000000000794d */ /* 0x000fea0003800000 */
.L_x_4427:
        /* <DEDUP_REMOVED lines=14> */
.L_x_7624:


//--------------------- .text._ZN2at6native18elementwise_kernelILi128ELi4EZNS0_15gpu_kernel_implIZZZNS0_44_GLOBAL__N__40a83637_7_Lerp_cu_1520ed90_301318lerp_tensor_kernelERNS_18TensorIteratorBaseEENKUlvE0_clEvENKUlvE1_clEvEUlN3c104HalfES9_S9_E_EEvS5_RKT_EUliE_EEviT1_ --------------------------
	.section	.text._ZN2at6native18elementwise_kernelILi128ELi4EZNS0_15gpu_kernel_implIZZZNS0_44_GLOBAL__N__40a83637_7_Lerp_cu_1520ed90_301318lerp_tensor_kernelERNS_18TensorIteratorBaseEENKUlvE0_clEvENKUlvE1_clEvEUlN3c104HalfES9_S9_E_EEvS5_RKT_EUliE_EEviT1_,"ax",@progbits
	.sectioninfo	@"SHI_REGISTERS=28"
	.align	128
        .global         _ZN2at6native18elementwise_kernelILi128ELi4EZNS0_15gpu_kernel_implIZZZNS0_44_GLOBAL__N__40a83637_7_Lerp_cu_1520ed90_301318lerp_tensor_kernelERNS_18TensorIteratorBaseEENKUlvE0_clEvENKUlvE1_clEvEUlN3c104HalfES9_S9_E_EEvS5_RKT_EUliE_EEviT1_
        .type           _ZN2at6native18elementwise_kernelILi128ELi4EZNS0_15gpu_kernel_implIZZZNS0_44_GLOBAL__N__40a83637_7_Lerp_cu_1520ed90_301318lerp_tensor_kernelERNS_18TensorIteratorBaseEENKUlvE0_clEvENKUlvE1_clEvEUlN3c104HalfES9_S9_E_EEvS5_RKT_EUliE_EEviT1_,@function
        .size           _ZN2at6native18elementwise_kernelILi128ELi4EZNS0_15gpu_kernel_implIZZZNS0_44_GLOBAL__N__40a83637_7_Lerp_cu_1520ed90_301318lerp_tensor_kernelERNS_18TensorIteratorBaseEENKUlvE0_clEvENKUlvE1_clEvEUlN3c104HalfES9_S9_E_EEvS5_RKT_EUliE_EEviT1_,(.L_x_7625 - _ZN2at6native18elementwise_kernelILi128ELi4EZNS0_15gpu_kernel_implIZZZNS0_44_GLOBAL__N__40a83637_7_Lerp_cu_1520ed90_301318lerp_tensor_kernelERNS_18TensorIteratorBaseEENKUlvE0_clEvENKUlvE1_clEvEUlN3c104HalfES9_S9_E_EEvS5_RKT_EUliE_EEviT1_)
        .other          _ZN2at6native18elementwise_kernelILi128ELi4EZNS0_15gpu_kernel_implIZZZNS0_44_GLOBAL__N__40a83637_7_Lerp_cu_1520ed90_301318lerp_tensor_kernelERNS_18TensorIteratorBaseEENKUlvE0_clEvENKUlvE1_clEvEUlN3c104HalfES9_S9_E_EEvS5_RKT_EUliE_EEviT1_,@"STO_CUDA_ENTRY STV_DEFAULT"
_ZN2at6native18elementwise_kernelILi128ELi4EZNS0_15gpu_kernel_implIZZZNS0_44_GLOBAL__N__40a83637_7_Lerp_cu_1520ed90_301318lerp_tensor_kernelERNS_18TensorIteratorBaseEENKUlvE0_clEvENKUlvE1_clEvEUlN3c104HalfES9_S9_E_EEvS5_RKT_EUliE_EEviT1_:
.text._ZN2at6native18elementwise_kernelILi128ELi4EZNS0_15gpu_kernel_implIZZZNS0_44_GLOBAL__N__40a83637_7_Lerp_cu_1520ed90_301318lerp_tensor_kernelERNS_18TensorIteratorBaseEENKUlvE0_clEvENKUlvE1_clEvEUlN3c104HalfES9_S9_E_EEvS5_RKT_EUliE_EEviT1_:
        /* <DEDUP_REMOVED lines=289> */
.L_x_4430:
        /* <DEDUP_REMOVED lines=21> */
.L_x_4434:
[----:B------:R-:W2:Y:S02]  /*1360*/  LDG.E.U8 R2, [R2.64] ;  /* 0x0000002402027981 */ /* 0x000ea4000c1e1100 */
[----:B--2---:R-:W0:Y:S02]  /*1370*/  I2F.U16 R0, R2 ;  /* 0x0000000200007306 */ /* 0x004e240000101000 */
[----:B0-----:R-:W-:-:S04]  /*1380*/  F2FP.PACK_AB R0, RZ, R0 ;  /* 0x00000000ff00723e */ /* 0x001fc800000000ff */
[----:B------:R-:W-:Y:S01]  /*1390*/  PRMT R22, R0, 0x7610, R22 ;  /* 0x0000761000167816 */ /* 0x000fe20000000016 */
[----:B------:R-:W-:Y:S05]  /*13a0*/  BRA `(.L_x_4436) ;  /* 0x00000ed000007947 */ /* 0x000fea0003800000 */
.L_x_4433:
        /* <DEDUP_REMOVED lines=11> */
.L_x_4438:
[----:B------:R-:W2:Y:S02]  /*1460*/  LDG.E R2, [R2.64] ;  /* 0x0000002402027981 */ /* 0x000ea4000c1e1900 */
[----:B--2---:R-:W0:Y:S02]  /*1470*/  I2F R0, R2 ;  /* 0x0000000200007306 */ /* 0x004e240000201400 */
[----:B0-----:R-:W-:-:S04]  /*1480*/  F2FP.PACK_AB R0, RZ, R0 ;  /* 0x00000000ff00723e */ /* 0x001fc800000000ff */
[----:B------:R-:W-:Y:S01]  /*1490*/  PRMT R22, R0, 0x7610, R22 ;  /* 0x0000761000167816 */ /* 0x000fe20000000016 */
[----:B------:R-:W-:Y:S05]  /*14a0*/  BRA `(.L_x_4436) ;  /* 0x00000dd000007947 */ /* 0x000fea0003800000 */
.L_x_4437:
[----:B------:R-:W2:Y:S02]  /*14b0*/  LDG.E.U16 R2, [R2.64] ;  /* 0x0000002402027981 */ /* 0x000ea4000c1e1500 */
[----:B--2---:R-:W0:Y:S02]  /*14c0*/  I2F.S16 R0, R2 ;  /* 0x0000000200007306 */ /* 0x004e240000101400 */
[----:B0-----:R-:W-:-:S04]  /*14d0*/  F2FP.PACK_AB R0, RZ, R0 ;  /* 0x00000000ff00723e */ /* 0x001fc800000000ff */
[----:B------:R-:W-:Y:S01]  /*14e0*/  PRMT R22, R0, 0x7610, R22 ;  /* 0x0000761000167816 */ /* 0x000fe20000000016 */
[----:B------:R-:W-:Y:S05]  /*14f0*/  BRA `(.L_x_4436) ;  /* 0x00000d8000007947 */ /* 0x000fea0003800000 */
.L_x_4432:
        /* <DEDUP_REMOVED lines=9> */
.L_x_4440:
[----:B------:R0:W5:Y:S01]  /*1590*/  LDG.E.U16 R22, [R2.64] ;  /* 0x0000002402167981 */ /* 0x000162000c1e1500 */
[----:B------:R-:W-:Y:S05]  /*15a0*/  BRA `(.L_x_4436) ;  /* 0x00000cd000007947 */ /* 0x000fea0003800000 */
.L_x_4439:
        /* <DEDUP_REMOVED lines=9> */
.L_x_4442:
[----:B------:R0:W5:Y:S01]  /*1640*/  LDG.E.U16 R22, [R2.64] ;  /* 0x0000002402167981 */ /* 0x000162000c1e1500 */
[----:B------:R-:W-:Y:S05]  /*1650*/  BRA `(.L_x_4436) ;  /* 0x00000c2000007947 */ /* 0x000fea0003800000 */
.L_x_4441:
[----:B------:R-:W2:Y:S02]  /*1660*/  LDG.E.64 R2, [R2.64] ;  /* 0x0000002402027981 */ /* 0x000ea4000c1e1b00 */
[----:B--2---:R-:W0:Y:S01]  /*1670*/  F2F.F32.F64 R0, R2 ;  /* 0x0000000200007310 */ /* 0x004e220000301000 */
[----:B------:R-:W0:-:S14]  /*1680*/  DSETP.GEU.AND P0, PT, |R2|, c[0x2][0x0], PT ;  /* 0x008000000200762a */ /* 0x000e1c0003f0e200 */
[----:B0-----:R-:W-:-:S05]  /*1690*/  @!P0 FMUL R0, R0, 1.175494350822287508e-38 ;  /* 0x0080000000008820 */ /* 0x001fca0000400000 */
[----:B------:R-:W-:-:S04]  /*16a0*/  F2FP.PACK_AB R0, RZ, R0 ;  /* 0x00000000ff00723e */ /* 0x000fc800000000ff */
[----:B------:R-:W-:Y:S01]  /*16b0*/  PRMT R22, R0, 0x7610, R22 ;  /* 0x0000761000167816 */ /* 0x000fe20000000016 */
[----:B------:R-:W-:Y:S05]  /*16c0*/  BRA `(.L_x_4436) ;  /* 0x00000bb000007947 */ /* 0x000fea0003800000 */
.L_x_4431:
        /* <DEDUP_REMOVED lines=14> */
.L_x_4445:
[----:B------:R-:W2:Y:S02]  /*17b0*/  LDG.E.64 R2, [R2.64] ;  /* 0x0000002402027981 */ /* 0x000ea4000c1e1b00 */
[----:B--2---:R-:W0:Y:S01]  /*17c0*/  F2F.F32.F64 R0, R2 ;  /* 0x0000000200007310 */ /* 0x004e220000301000 */
[----:B------:R-:W0:-:S14]  /*17d0*/  DSETP.GEU.AND P0, PT, |R2|, c[0x2][0x0], PT ;  /* 0x008000000200762a */ /* 0x000e1c0003f0e200 */
[----:B0-----:R-:W-:-:S05]  /*17e0*/  @!P0 FMUL R0, R0, 1.175494350822287508e-38 ;  /* 0x0080000000008820 */ /* 0x001fca0000400000 */
[----:B------:R-:W-:-:S04]  /*17f0*/  F2FP.PACK_AB R0, RZ, R0 ;  /* 0x00000000ff00723e */ /* 0x000fc800000000ff */
[----:B------:R-:W-:Y:S01]  /*1800*/  PRMT R22, R0, 0x7610, R22 ;  /* 0x0000761000167816 */ /* 0x000fe20000000016 */
[----:B------:R-:W-:Y:S05]  /*1810*/  BRA `(.L_x_4436) ;  /* 0x00000a6000007947 */ /* 0x000fea0003800000 */
.L_x_4444:
        /* <DEDUP_REMOVED lines=28> */
.L_x_4447:
        /* <DEDUP_REMOVED lines=15> */
.L_x_4446:
[----:B------:R-:W2:Y:S02]  /*1ad0*/  LDG.E.U16 R0, [R2.64] ;  /* 0x0000002402007981 */ /* 0x000ea4000c1e1500 */
[----:B--2---:R-:W-:-:S04]  /*1ae0*/  PRMT R0, RZ, 0x5410, R0 ;  /* 0x00005410ff007816 */ /* 0x004fc80000000000 */
[----:B------:R-:W-:-:S04]  /*1af0*/  F2FP.PACK_AB R0, RZ, R0 ;  /* 0x00000000ff00723e */ /* 0x000fc800000000ff */
[----:B------:R-:W-:Y:S01]  /*1b00*/  PRMT R22, R0, 0x7610, R22 ;  /* 0x0000761000167816 */ /* 0x000fe20000000016 */
[----:B------:R-:W-:Y:S05]  /*1b10*/  BRA `(.L_x_4436) ;  /* 0x0000076000007947 */ /* 0x000fea0003800000 */
.L_x_4443:
        /* <DEDUP_REMOVED lines=12> */
.L_x_4450:
        /* <DEDUP_REMOVED lines=21> */
.L_x_4454:
[----:B------:R-:W-:Y:S05]  /*1d30*/  BSYNC B1 ;  /* 0x0000000000017941 */ /* 0x000fea0003800000 */
.L_x_4453:
[----:B------:R-:W-:Y:S01]  /*1d40*/  LEA R3, R0, 0x3b800000, 0x17 ;  /* 0x3b80000000037811 */ /* 0x000fe200078eb8ff */
[----:B------:R-:W-:-:S05]  /*1d50*/  IMAD.SHL.U32 R0, R2, 0x100000, RZ ;  /* 0x0010000002007824 */ /* 0x000fca00078e00ff */
[----:B------:R-:W-:Y:S02]  /*1d60*/  LOP3.LUT R0, R3, R0, R4, 0xfe, !PT ;  /* 0x0000000003007212 */ /* 0x000fe400078efe04 */
.L_x_4452:
[----:B------:R-:W-:Y:S05]  /*1d70*/  BSYNC B0 ;  /* 0x0000000000007941 */ /* 0x000fea0003800000 */
.L_x_4451:
[----:B------:R-:W-:-:S04]  /*1d80*/  F2FP.PACK_AB R0, RZ, R0 ;  /* 0x00000000ff00723e */ /* 0x000fc800000000ff */
[----:B------:R-:W-:Y:S01]  /*1d90*/  PRMT R22, R0, 0x7610, R22 ;  /* 0x0000761000167816 */ /* 0x000fe20000000016 */
[----:B------:R-:W-:Y:S05]  /*1da0*/  BRA `(.L_x_4436) ;  /* 0x000004d000007947 */ /* 0x000fea0003800000 */
.L_x_4449:
        /* <DEDUP_REMOVED lines=21> */
.L_x_4458:
[----:B------:R-:W-:Y:S05]  /*1f00*/  BSYNC B1 ;  /* 0x0000000000017941 */ /* 0x000fea0003800000 */
.L_x_4457:
[----:B------:R-:W-:Y:S01]  /*1f10*/  LEA R3, R0, 0x37800000, 0x17 ;  /* 0x3780000000037811 */ /* 0x000fe200078eb8ff */
[----:B------:R-:W-:-:S05]  /*1f20*/  IMAD.SHL.U32 R0, R2, 0x200000, RZ ;  /* 0x0020000002007824 */ /* 0x000fca00078e00ff */
[----:B------:R-:W-:Y:S02]  /*1f30*/  LOP3.LUT R0, R3, R0, R4, 0xfe, !PT ;  /* 0x0000000003007212 */ /* 0x000fe400078efe04 */
.L_x_4456:
[----:B------:R-:W-:Y:S05]  /*1f40*/  BSYNC B0 ;  /* 0x0000000000007941 */ /* 0x000fea0003800000 */
.L_x_4455:
[----:B------:R-:W-:-:S04]  /*1f50*/  F2FP.PACK_AB R0, RZ, R0 ;  /* 0x00000000ff00723e */ /* 0x000fc800000000ff */
[----:B------:R-:W-:Y:S01]  /*1f60*/  PRMT R22, R0, 0x7610, R22 ;  /* 0x0000761000167816 */ /* 0x000fe20000000016 */
[----:B------:R-:W-:Y:S05]  /*1f70*/  BRA `(.L_x_4436) ;  /* 0x0000030000007947 */ /* 0x000fea0003800000 */
.L_x_4448:
        /* <DEDUP_REMOVED lines=14> */
.L_x_4462:
[----:B------:R-:W-:Y:S05]  /*2060*/  BSYNC B0 ;  /* 0x0000000000007941 */ /* 0x000fea0003800000 */
.L_x_4461:
[----:B------:R-:W-:-:S04]  /*2070*/  F2FP.PACK_AB R0, RZ, R0 ;  /* 0x00000000ff00723e */ /* 0x000fc800000000ff */
[----:B------:R-:W-:Y:S01]  /*2080*/  PRMT R22, R0, 0x7610, R22 ;  /* 0x0000761000167816 */ /* 0x000fe20000000016 */
[----:B------:R-:W-:Y:S05]  /*2090*/  BRA `(.L_x_4436) ;  /* 0x000001e000007947 */ /* 0x000fea0003800000 */
.L_x_4435:
        /* <DEDUP_REMOVED lines=21> */
.L_x_4460:
[----:B------:R-:W2:Y:S02]  /*21f0*/  LDG.E.64 R2, [R2.64] ;  /* 0x0000002402027981 */ /* 0x000ea4000c1e1b00 */
[----:B--2---:R-:W0:Y:S02]  /*2200*/  I2F.U64 R0, R2 ;  /* 0x0000000200007312 */ /* 0x004e240000301000 */
[----:B0-----:R-:W-:-:S04]  /*2210*/  F2FP.PACK_AB R0, RZ, R0 ;  /* 0x00000000ff00723e */ /* 0x001fc800000000ff */
[----:B------:R-:W-:Y:S01]  /*2220*/  PRMT R22, R0, 0x7610, R22 ;  /* 0x0000761000167816 */ /* 0x000fe20000000016 */
[----:B------:R-:W-:Y:S05]  /*2230*/  BRA `(.L_x_4436) ;  /* 0x0000004000007947 */ /* 0x000fea0003800000 */
.L_x_4459:
[----:B------:R-:W2:Y:S02]  /*2240*/  LDG.E R2, [R2.64] ;  /* 0x0000002402027981 */ /* 0x000ea4000c1e1900 */
[----:B--2---:R-:W0:Y:S02]  /*2250*/  I2F.U32 R0, R2 ;  /* 0x0000000200007306 */ /* 0x004e240000201000 */
[----:B0-----:R-:W-:-:S04]  /*2260*/  F2FP.PACK_AB R0, RZ, R0 ;  /* 0x00000000ff00723e */ /* 0x001fc800000000ff */
[----:B------:R-:W-:Y:S02]  /*2270*/  PRMT R22, R0, 0x7610, R22 ;  /* 0x0000761000167816 */ /* 0x000fe40000000016 */
.L_x_4436:
        /* <DEDUP_REMOVED lines=19> */
.L_x_4466:
[----:B------:R-:W2:Y:S02]  /*23b0*/  LDG.E.U8 R2, [R2.64] ;  /* 0x0000002402027981 */ /* 0x000ea4000c1e1100 */
[----:B--2---:R-:W0:Y:S02]  /*23c0*/  I2F.U16 R0, R2 ;  /* 0x0000000200007306 */ /* 0x004e240000101000 */
[----:B0-----:R-:W-:-:S04]  /*23d0*/  F2FP.PACK_AB R0, RZ, R0 ;  /* 0x00000000ff00723e */ /* 0x001fc800000000ff */
[----:B------:R-:W-:Y:S01]  /*23e0*/  PRMT R24, R0, 0x7610, R24 ;  /* 0x0000761000187816 */ /* 0x000fe20000000018 */
[----:B------:R-:W-:Y:S05]  /*23f0*/  BRA `(.L_x_4468) ;  /* 0x00000ed000007947 */ /* 0x000fea0003800000 */
.L_x_4465:
        /* <DEDUP_REMOVED lines=11> */
.L_x_4470:
[----:B------:R-:W2:Y:S02]  /*24b0*/  LDG.E R2, [R2.64] ;  /* 0x0000002402027981 */ /* 0x000ea4000c1e1900 */
[----:B--2---:R-:W0:Y:S02]  /*24c0*/  I2F R0, R2 ;  /* 0x0000000200007306 */ /* 0x004e240000201400 */
[----:B0-----:R-:W-:-:S04]  /*24d0*/  F2FP.PACK_AB R0, RZ, R0 ;  /* 0x00000000ff00723e */ /* 0x001fc800000000ff */
[----:B------:R-:W-:Y:S01]  /*24e0*/  PRMT R24, R0, 0x7610, R24 ;  /* 0x0000761000187816 */ /* 0x000fe20000000018 */
[----:B------:R-:W-:Y:S05]  /*24f0*/  BRA `(.L_x_4468) ;  /* 0x00000dd000007947 */ /* 0x000fea0003800000 */
.L_x_4469:
[----:B------:R-:W2:Y:S02]  /*2500*/  LDG.E.U16 R2, [R2.64] ;  /* 0x0000002402027981 */ /* 0x000ea4000c1e1500 */
[----:B--2---:R-:W0:Y:S02]  /*2510*/  I2F.S16 R0, R2 ;  /* 0x0000000200007306 */ /* 0x004e240000101400 */
[----:B0-----:R-:W-:-:S04]  /*2520*/  F2FP.PACK_AB R0, RZ, R0 ;  /* 0x00000000ff00723e */ /* 0x001fc800000000ff */
[----:B------:R-:W-:Y:S01]  /*2530*/  PRMT R24, R0, 0x7610, R24 ;  /* 0x0000761000187816 */ /* 0x000fe20000000018 */
[----:B------:R-:W-:Y:S05]  /*2540*/  BRA `(.L_x_4468) ;  /* 0x00000d8000007947 */ /* 0x000fea0003800000 */
.L_x_4464:
        /* <DEDUP_REMOVED lines=9> */
.L_x_4472:
[----:B------:R0:W5:Y:S01]  /*25e0*/  LDG.E.U16 R24, [R2.64] ;  /* 0x0000002402187981 */ /* 0x000162000c1e1500 */
[----:B------:R-:W-:Y:S05]  /*25f0*/  BRA `(.L_x_4468) ;  /* 0x00000cd000007947 */ /* 0x000fea0003800000 */
.L_x_4471:
        /* <DEDUP_REMOVED lines=9> */
.L_x_4474:
[----:B------:R0:W5:Y:S01]  /*2690*/  LDG.E.U16 R24, [R2.64] ;  /* 0x0000002402187981 */ /* 0x000162000c1e1500 */
[----:B------:R-:W-:Y:S05]  /*26a0*/  BRA `(.L_x_4468) ;  /* 0x00000c2000007947 */ /* 0x000fea0003800000 */
.L_x_4473:
[----:B------:R-:W2:Y:S02]  /*26b0*/  LDG.E.64 R2, [R2.64] ;  /* 0x0000002402027981 */ /* 0x000ea4000c1e1b00 */
[----:B--2---:R-:W0:Y:S01]  /*26c0*/  F2F.F32.F64 R0, R2 ;  /* 0x0000000200007310 */ /* 0x004e220000301000 */
[----:B------:R-:W0:-:S14]  /*26d0*/  DSETP.GEU.AND P0, PT, |R2|, c[0x2][0x0], PT ;  /* 0x008000000200762a */ /* 0x000e1c0003f0e200 */
[----:B0-----:R-:W-:-:S05]  /*26e0*/  @!P0 FMUL R0, R0, 1.175494350822287508e-38 ;  /* 0x0080000000008820 */ /* 0x001fca0000400000 */
[----:B------:R-:W-:-:S04]  /*26f0*/  F2FP.PACK_AB R0, RZ, R0 ;  /* 0x00000000ff00723e */ /* 0x000fc800000000ff */
[----:B------:R-:W-:Y:S01]  /*2700*/  PRMT R24, R0, 0x7610, R24 ;  /* 0x0000761000187816 */ /* 0x000fe20000000018 */
[----:B------:R-:W-:Y:S05]  /*2710*/  BRA `(.L_x_4468) ;  /* 0x00000bb000007947 */ /* 0x000fea0003800000 */
.L_x_4463:
        /* <DEDUP_REMOVED lines=14> */
.L_x_4477:
[----:B------:R-:W2:Y:S02]  /*2800*/  LDG.E.64 R2, [R2.64] ;  /* 0x0000002402027981 */ /* 0x000ea4000c1e1b00 */
[----:B--2---:R-:W0:Y:S01]  /*2810*/  F2F.F32.F64 R0, R2 ;  /* 0x0000000200007310 */ /* 0x004e220000301000 */
[----:B------:R-:W0:-:S14]  /*2820*/  DSETP.GEU.AND P0, PT, |R2|, c[0x2][0x0], PT ;  /* 0x008000000200762a */ /* 0x000e1c0003f0e200 */
[----:B0-----:R-:W-:-:S05]  /*2830*/  @!P0 FMUL R0, R0, 1.175494350822287508e-38 ;  /* 0x0080000000008820 */ /* 0x001fca0000400000 */
[----:B------:R-:W-:-:S04]  /*2840*/  F2FP.PACK_AB R0, RZ, R0 ;  /* 0x00000000ff00723e */ /* 0x000fc800000000ff */
[----:B------:R-:W-:Y:S01]  /*2850*/  PRMT R24, R0, 0x7610, R24 ;  /* 0x0000761000187816 */ /* 0x000fe20000000018 */
[----:B------:R-:W-:Y:S05]  /*2860*/  BRA `(.L_x_4468) ;  /* 0x00000a6000007947 */ /* 0x000fea0003800000 */
.L_x_4476:
        /* <DEDUP_REMOVED lines=28> */
.L_x_4479:
        /* <DEDUP_REMOVED lines=15> */
.L_x_4478:
[----:B------:R-:W2:Y:S02]  /*2b20*/  LDG.E.U16 R0, [R2.64] ;  /* 0x0000002402007981 */ /* 0x000ea4000c1e1500 */
[----:B--2---:R-:W-:-:S04]  /*2b30*/  PRMT R0, RZ, 0x5410, R0 ;  /* 0x00005410ff007816 */ /* 0x004fc80000000000 */
[----:B------:R-:W-:-:S04]  /*2b40*/  F2FP.PACK_AB R0, RZ, R0 ;  /* 0x00000000ff00723e */ /* 0x000fc800000000ff */
[----:B------:R-:W-:Y:S01]  /*2b50*/  PRMT R24, R0, 0x7610, R24 ;  /* 0x0000761000187816 */ /* 0x000fe20000000018 */
[----:B------:R-:W-:Y:S05]  /*2b60*/  BRA `(.L_x_4468) ;  /* 0x0000076000007947 */ /* 0x000fea0003800000 */
.L_x_4475:
        /* <DEDUP_REMOVED lines=12> */
.L_x_4482:
        /* <DEDUP_REMOVED lines=21> */
.L_x_4486:
[----:B------:R-:W-:Y:S05]  /*2d80*/  BSYNC B1 ;  /* 0x0000000000017941 */ /* 0x000fea0003800000 */
.L_x_4485:
[----:B------:R-:W-:Y:S01]  /*2d90*/  LEA R3, R0, 0x3b800000, 0x17 ;  /* 0x3b80000000037811 */ /* 0x000fe200078eb8ff */
[----:B------:R-:W-:-:S05]  /*2da0*/  IMAD.SHL.U32 R0, R2, 0x100000, RZ ;  /* 0x0010000002007824 */ /* 0x000fca00078e00ff */
[----:B------:R-:W-:Y:S02]  /*2db0*/  LOP3.LUT R0, R3, R0, R4, 0xfe, !PT ;  /* 0x0000000003007212 */ /* 0x000fe400078efe04 */
.L_x_4484:
[----:B------:R-:W-:Y:S05]  /*2dc0*/  BSYNC B0 ;  /* 0x0000000000007941 */ /* 0x000fea0003800000 */
.L_x_4483:
[----:B------:R-:W-:-:S04]  /*2dd0*/  F2FP.PACK_AB R0, RZ, R0 ;  /* 0x00000000ff00723e */ /* 0x000fc800000000ff */
[----:B------:R-:W-:Y:S01]  /*2de0*/  PRMT R24, R0, 0x7610, R24 ;  /* 0x0000761000187816 */ /* 0x000fe20000000018 */
[----:B------:R-:W-:Y:S05]  /*2df0*/  BRA `(.L_x_4468) ;  /* 0x000004d000007947 */ /* 0x000fea0003800000 */
.L_x_4481:
        /* <DEDUP_REMOVED lines=21> */
.L_x_4490:
[----:B------:R-:W-:Y:S05]  /*2f50*/  BSYNC B1 ;  /* 0x0000000000017941 */ /* 0x000fea0003800000 */
.L_x_4489:
[----:B------:R-:W-:Y:S01]  /*2f60*/  LEA R3, R0, 0x37800000, 0x17 ;  /* 0x3780000000037811 */ /* 0x000fe200078eb8ff */
[----:B------:R-:W-:-:S05]  /*2f70*/  IMAD.SHL.U32 R0, R2, 0x200000, RZ ;  /* 0x0020000002007824 */ /* 0x000fca00078e00ff */
[----:B------:R-:W-:Y:S02]  /*2f80*/  LOP3.LUT R0, R3, R0, R4, 0xfe, !PT ;  /* 0x0000000003007212 */ /* 0x000fe400078efe04 */
.L_x_4488:
[----:B------:R-:W-:Y:S05]  /*2f90*/  BSYNC B0 ;  /* 0x0000000000007941 */ /* 0x000fea0003800000 */
.L_x_4487:
[----:B------:R-:W-:-:S04]  /*2fa0*/  F2FP.PACK_AB R0, RZ, R0 ;  /* 0x00000000ff00723e */ /* 0x000fc800000000ff */
[----:B------:R-:W-:Y:S01]  /*2fb0*/  PRMT R24, R0, 0x7610, R24 ;  /* 0x0000761000187816 */ /* 0x000fe20000000018 */
[----:B------:R-:W-:Y:S05]  /*2fc0*/  BRA `(.L_x_4468) ;  /* 0x0000030000007947 */ /* 0x000fea0003800000 */
.L_x_4480:
        /* <DEDUP_REMOVED lines=14> */
.L_x_4494:
[----:B------:R-:W-:Y:S05]  /*30b0*/  BSYNC B0 ;  /* 0x0000000000007941 */ /* 0x000fea0003800000 */
.L_x_4493:
[----:B------:R-:W-:-:S04]  /*30c0*/  F2FP.PACK_AB R0, RZ, R0 ;  /* 0x00000000ff00723e */ /* 0x000fc800000000ff */
[----:B------:R-:W-:Y:S01]  /*30d0*/  PRMT R24, R0, 0x7610, R24 ;  /* 0x0000761000187816 */ /* 0x000fe20000000018 */
[----:B------:R-:W-:Y:S05]  /*30e0*/  BRA `(.L_x_4468) ;  /* 0x000001e000007947 */ /* 0x000fea0003800000 */
.L_x_4467:
        /* <DEDUP_REMOVED lines=21> */
.L_x_4492:
[----:B------:R-:W2:Y:S02]  /*3240*/  LDG.E.64 R2, [R2.64] ;  /* 0x0000002402027981 */ /* 0x000ea4000c1e1b00 */
[----:B--2---:R-:W0:Y:S02]  /*3250*/  I2F.U64 R0, R2 ;  /* 0x0000000200007312 */ /* 0x004e240000301000 */
[----:B0-----:R-:W-:-:S04]  /*3260*/  F2FP.PACK_AB R0, RZ, R0 ;  /* 0x00000000ff00723e */ /* 0x001fc800000000ff */
[----:B------:R-:W-:Y:S01]  /*3270*/  PRMT R24, R0, 0x7610, R24 ;  /* 0x0000761000187816 */ /* 0x000fe20000000018 */
[----:B------:R-:W-:Y:S05]  /*3280*/  BRA `(.L_x_4468) ;  /* 0x0000004000007947 */ /* 0x000fea0003800000 */
.L_x_4491:
[----:B------:R-:W2:Y:S02]  /*3290*/  LDG.E R2, [R2.64] ;  /* 0x0000002402027981 */ /* 0x000ea4000c1e1900 */
[----:B--2---:R-:W0:Y:S02]  /*32a0*/  I2F.U32 R0, R2 ;  /* 0x0000000200007306 */ /* 0x004e240000201000 */
[----:B0-----:R-:W-:-:S04]  /*32b0*/  F2FP.PACK_AB R0, RZ, R0 ;  /* 0x00000000ff00723e */ /* 0x001fc800000000ff */
[----:B------:R-:W-:Y:S02]  /*32c0*/  PRMT R24, R0, 0x7610, R24 ;  /* 0x0000761000187816 */ /* 0x000fe40000000018 */
.L_x_4468:
        /* <DEDUP_REMOVED lines=18> */
.L_x_4498:
[----:B------:R-:W2:Y:S02]  /*33f0*/  LDG.E.U8 R2, [R2.64] ;  /* 0x0000002402027981 */ /* 0x000ea4000c1e1100 */
[----:B--2---:R-:W0:Y:S02]  /*3400*/  I2F.U16 R0, R2 ;  /* 0x0000000200007306 */ /* 0x004e240000101000 */
[----:B0-----:R-:W-:Y:S01]  /*3410*/  F2FP.PACK_AB R0, RZ, R0 ;  /* 0x00000000ff00723e */ /* 0x001fe200000000ff */
[----:B------:R-:W-:Y:S05]  /*3420*/  BRA `(.L_x_4500) ;  /* 0x00000e1000007947 */ /* 0x000fea0003800000 */
.L_x_4497:
        /* <DEDUP_REMOVED lines=10> */
.L_x_4502:
[----:B------:R-:W2:Y:S02]  /*34d0*/  LDG.E R2, [R2.64] ;  /* 0x0000002402027981 */ /* 0x000ea4000c1e1900 */
[----:B--2---:R-:W0:Y:S02]  /*34e0*/  I2F R0, R2 ;  /* 0x0000000200007306 */ /* 0x004e240000201400 */
[----:B0-----:R-:W-:Y:S01]  /*34f0*/  F2FP.PACK_AB R0, RZ, R0 ;  /* 0x00000000ff00723e */ /* 0x001fe200000000ff */
[----:B------:R-:W-:Y:S05]  /*3500*/  BRA `(.L_x_4500) ;  /* 0x00000d3000007947 */ /* 0x000fea0003800000 */
.L_x_4501:
[----:B------:R-:W2:Y:S02]  /*3510*/  LDG.E.U16 R2, [R2.64] ;  /* 0x0000002402027981 */ /* 0x000ea4000c1e1500 */
[----:B--2---:R-:W0:Y:S02]  /*3520*/  I2F.S16 R0, R2 ;  /* 0x0000000200007306 */ /* 0x004e240000101400 */
[----:B0-----:R-:W-:Y:S01]  /*3530*/  F2FP.PACK_AB R0, RZ, R0 ;  /* 0x00000000ff00723e */ /* 0x001fe200000000ff */
[----:B------:R-:W-:Y:S05]  /*3540*/  BRA `(.L_x_4500) ;  /* 0x00000cf000007947 */ /* 0x000fea0003800000 */
.L_x_4496:
        /* <DEDUP_REMOVED lines=9> */
.L_x_4504:
[----:B------:R0:W5:Y:S01]  /*35e0*/  LDG.E.U16 R0, [R2.64] ;  /* 0x0000002402007981 */ /* 0x000162000c1e1500 */
[----:B------:R-:W-:Y:S05]  /*35f0*/  BRA `(.L_x_4500) ;  /* 0x00000c4000007947 */ /* 0x000fea0003800000 */
.L_x_4503:
        /* <DEDUP_REMOVED lines=9> */
.L_x_4506:
[----:B------:R0:W5:Y:S01]  /*3690*/  LDG.E.U16 R0, [R2.64] ;  /* 0x0000002402007981 */ /* 0x000162000c1e1500 */
[----:B------:R-:W-:Y:S05]  /*36a0*/  BRA `(.L_x_4500) ;  /* 0x00000b9000007947 */ /* 0x000fea0003800000 */
.L_x_4505:
[----:B------:R-:W2:Y:S02]  /*36b0*/  LDG.E.64 R2, [R2.64] ;  /* 0x0000002402027981 */ /* 0x000ea4000c1e1b00 */
[----:B--2---:R-:W0:Y:S01]  /*36c0*/  F2F.F32.F64 R0, R2 ;  /* 0x0000000200007310 */ /* 0x004e220000301000 */
[----:B------:R-:W0:-:S14]  /*36d0*/  DSETP.GEU.AND P0, PT, |R2|, c[0x2][0x0], PT ;  /* 0x008000000200762a */ /* 0x000e1c0003f0e200 */
[----:B0-----:R-:W-:-:S05]  /*36e0*/  @!P0 FMUL R0, R0, 1.175494350822287508e-38 ;  /* 0x0080000000008820 */ /* 0x001fca0000400000 */
[----:B------:R-:W-:Y:S01]  /*36f0*/  F2FP.PACK_AB R0, RZ, R0 ;  /* 0x00000000ff00723e */ /* 0x000fe200000000ff */
[----:B------:R-:W-:Y:S05]  /*3700*/  BRA `(.L_x_4500) ;  /* 0x00000b3000007947 */ /* 0x000fea0003800000 */
.L_x_4495:
        /* <DEDUP_REMOVED lines=13> */
.L_x_4509:
[----:B------:R-:W2:Y:S02]  /*37e0*/  LDG.E.64 R2, [R2.64] ;  /* 0x0000002402027981 */ /* 0x000ea4000c1e1b00 */
[----:B--2---:R-:W0:Y:S01]  /*37f0*/  F2F.F32.F64 R0, R2 ;  /* 0x0000000200007310 */ /* 0x004e220000301000 */
[----:B------:R-:W0:-:S14]  /*3800*/  DSETP.GEU.AND P0, PT, |R2|, c[0x2][0x0], PT ;  /* 0x008000000200762a */ /* 0x000e1c0003f0e200 */
[----:B0-----:R-:W-:-:S05]  /*3810*/  @!P0 FMUL R0, R0, 1.175494350822287508e-38 ;  /* 0x0080000000008820 */ /* 0x001fca0000400000 */
[----:B------:R-:W-:Y:S01]  /*3820*/  F2FP.PACK_AB R0, RZ, R0 ;  /* 0x00000000ff00723e */ /* 0x000fe200000000ff */
[----:B------:R-:W-:Y:S05]  /*3830*/  BRA `(.L_x_4500) ;  /* 0x00000a0000007947 */ /* 0x000fea0003800000 */
.L_x_4508:
        /* <DEDUP_REMOVED lines=28> */
.L_x_4511:
        /* <DEDUP_REMOVED lines=15> */
.L_x_4510:
[----:B------:R-:W2:Y:S02]  /*3af0*/  LDG.E.U16 R0, [R2.64] ;  /* 0x0000002402007981 */ /* 0x000ea4000c1e1500 */
[----:B--2---:R-:W-:-:S04]  /*3b00*/  PRMT R0, RZ, 0x5410, R0 ;  /* 0x00005410ff007816 */ /* 0x004fc80000000000 */
[----:B------:R-:W-:Y:S01]  /*3b10*/  F2FP.PACK_AB R0, RZ, R0 ;  /* 0x00000000ff00723e */ /* 0x000fe200000000ff */
[----:B------:R-:W-:Y:S05]  /*3b20*/  BRA `(.L_x_4500) ;  /* 0x0000071000007947 */ /* 0x000fea0003800000 */
.L_x_4507:
        /* <DEDUP_REMOVED lines=12> */
.L_x_4514:
        /* <DEDUP_REMOVED lines=21> */
.L_x_4518:
[----:B------:R-:W-:Y:S05]  /*3d40*/  BSYNC B1 ;  /* 0x0000000000017941 */ /* 0x000fea0003800000 */
.L_x_4517:
[----:B------:R-:W-:Y:S01]  /*3d50*/  LEA R3, R0, 0x3b800000, 0x17 ;  /* 0x3b80000000037811 */ /* 0x000fe200078eb8ff */
[----:B------:R-:W-:-:S05]  /*3d60*/  IMAD.SHL.U32 R0, R2, 0x100000, RZ ;  /* 0x0010000002007824 */ /* 0x000fca00078e00ff */
[----:B------:R-:W-:Y:S02]  /*3d70*/  LOP3.LUT R0, R3, R0, R4, 0xfe, !PT ;  /* 0x0000000003007212 */ /* 0x000fe400078efe04 */
.L_x_4516:
[----:B------:R-:W-:Y:S05]  /*3d80*/  BSYNC B0 ;  /* 0x0000000000007941 */ /* 0x000fea0003800000 */
.L_x_4515:
[----:B------:R-:W-:Y:S01]  /*3d90*/  F2FP.PACK_AB R0, RZ, R0 ;  /* 0x00000000ff00723e */ /* 0x000fe200000000ff */
[----:B------:R-:W-:Y:S05]  /*3da0*/  BRA `(.L_x_4500) ;  /* 0x0000049000007947 */ /* 0x000fea0003800000 */
.L_x_4513:
        /* <DEDUP_REMOVED lines=21> */
.L_x_4522:
[----:B------:R-:W-:Y:S05]  /*3f00*/  BSYNC B1 ;  /* 0x0000000000017941 */ /* 0x000fea0003800000 */
.L_x_4521:
[----:B------:R-:W-:Y:S01]  /*3f10*/  LEA R3, R0, 0x37800000, 0x17 ;  /* 0x3780000000037811 */ /* 0x000fe200078eb8ff */
[----:B------:R-:W-:-:S05]  /*3f20*/  IMAD.SHL.U32 R0, R2, 0x200000, RZ ;  /* 0x0020000002007824 */ /* 0x000fca00078e00ff */
[----:B------:R-:W-:Y:S02]  /*3f30*/  LOP3.LUT R0, R3, R0, R4, 0xfe, !PT ;  /* 0x0000000003007212 */ /* 0x000fe400078efe04 */
.L_x_4520:
[----:B------:R-:W-:Y:S05]  /*3f40*/  BSYNC B0 ;  /* 0x0000000000007941 */ /* 0x000fea0003800000 */
.L_x_4519:
[----:B------:R-:W-:Y:S01]  /*3f50*/  F2FP.PACK_AB R0, RZ, R0 ;  /* 0x00000000ff00723e */ /* 0x000fe200000000ff */
[----:B------:R-:W-:Y:S05]  /*3f60*/  BRA `(.L_x_4500) ;  /* 0x000002d000007947 */ /* 0x000fea0003800000 */
.L_x_4512:
        /* <DEDUP_REMOVED lines=14> */
.L_x_4526:
[----:B------:R-:W-:Y:S05]  /*4050*/  BSYNC B0 ;  /* 0x0000000000007941 */ /* 0x000fea0003800000 */
.L_x_4525:
[----:B------:R-:W-:Y:S01]  /*4060*/  F2FP.PACK_AB R0, RZ, R0 ;  /* 0x00000000ff00723e */ /* 0x000fe200000000ff */
[----:B------:R-:W-:Y:S05]  /*4070*/  BRA `(.L_x_4500) ;  /* 0x000001c000007947 */ /* 0x000fea0003800000 */
.L_x_4499:
        /* <DEDUP_REMOVED lines=21> */
.L_x_4524:
[----:B------:R-:W2:Y:S02]  /*41d0*/  LDG.E.64 R2, [R2.64] ;  /* 0x0000002402027981 */ /* 0x000ea4000c1e1b00 */
[----:B--2---:R-:W0:Y:S02]  /*41e0*/  I2F.U64 R0, R2 ;  /* 0x0000000200007312 */ /* 0x004e240000301000 */
[----:B0-----:R-:W-:Y:S01]  /*41f0*/  F2FP.PACK_AB R0, RZ, R0 ;  /* 0x00000000ff00723e */ /* 0x001fe200000000ff */
[----:B------:R-:W-:Y:S05]  /*4200*/  BRA `(.L_x_4500) ;  /* 0x0000003000007947 */ /* 0x000fea0003800000 */
.L_x_4523:
[----:B------:R-:W2:Y:S02]  /*4210*/  LDG.E R2, [R2.64] ;  /* 0x0000002402027981 */ /* 0x000ea4000c1e1900 */
[----:B--2---:R-:W0:Y:S02]  /*4220*/  I2F.U32 R0, R2 ;  /* 0x0000000200007306 */ /* 0x004e240000201000 */
[----:B0-----:R-:W-:-:S06]  /*4230*/  F2FP.PACK_AB R0, RZ, R0 ;  /* 0x00000000ff00723e */ /* 0x001fcc00000000ff */
.L_x_4500:
[----:B------:R-:W1:Y:S01]  /*4240*/  LDC.U8 R4, c[0x0][0x449] ;  /* 0x00011240ff047b82 */ /* 0x000e620000000000 */
[----:B-----5:R-:W-:-:S02]  /*4250*/  HADD2.F32 R5, -RZ, R0.H0_H0 ;  /* 0x20000000ff057230 */ /* 0x020fc40000004100 */
[----:B------:R-:W-:Y:S02]  /*4260*/  HADD2.F32 R22, -RZ, R22.H0_H0 ;  /* 0x20000016ff167230 */ /* 0x000fe40000004100 */
[----:B0-----:R-:W-:Y:S01]  /*4270*/  HADD2.F32 R3, -RZ, R24.H0_H0 ;  /* 0x20000018ff037230 */ /* 0x001fe20000004100 */
[----:B------:R-:W-:-:S04]  /*4280*/  FSETP.GEU.FTZ.AND P0, PT, |R5|, 0.5, PT ;  /* 0x3f0000000500780b */ /* 0x000fc80003f1e200 */
[----:B------:R-:W-:-:S04]  /*4290*/  FADD.FTZ R0, -R22, R3 ;  /* 0x0000000316007221 */ /* 0x000fc80000010100 */
[C---:B------:R-:W-:Y:S02]  /*42a0*/  FFMA.FTZ R22, R5.reuse, R0, R22 ;  /* 0x0000000005167223 */ /* 0x040fe40000010016 */
[----:B------:R-:W-:-:S04]  /*42b0*/  FADD.FTZ R5, -R5, 1 ;  /* 0x3f80000005057421 */ /* 0x000fc80000010100 */
        /* <DEDUP_REMOVED lines=17> */
.L_x_4530:
[----:B------:R-:W-:-:S06]  /*43d0*/  HADD2.F32 R3, -RZ, R22.H0_H0 ;  /* 0x20000016ff037230 */ /* 0x000fcc0000004100 */
[----:B------:R-:W0:Y:S02]  /*43e0*/  F2I.S64.TRUNC R2, R3 ;  /* 0x0000000300027311 */ /* 0x000e24000020d900 */
[----:B0-----:R0:W-:Y:S01]  /*43f0*/  STG.E.U8 [R16.64], R2 ;  /* 0x0000000210007986 */ /* 0x0011e2000c101124 */
[----:B------:R-:W-:Y:S05]  /*4400*/  BRA `(.L_x_4532) ;  /* 0x00000e4000007947 */ /* 0x000fea0003800000 */
.L_x_4529:
        /* <DEDUP_REMOVED lines=10> */
.L_x_4534:
[----:B------:R-:W-:-:S04]  /*44b0*/  HADD2.F32 R22, -RZ, R22.H0_H0 ;  /* 0x20000016ff167230 */ /* 0x000fc80000004100 */
[----:B------:R-:W0:Y:S02]  /*44c0*/  F2I.FTZ.TRUNC.NTZ R3, R22 ;  /* 0x0000001600037305 */ /* 0x000e24000021f100 */
[----:B0-----:R0:W-:Y:S01]  /*44d0*/  STG.E [R16.64], R3 ;  /* 0x0000000310007986 */ /* 0x0011e2000c101924 */
[----:B------:R-:W-:Y:S05]  /*44e0*/  BRA `(.L_x_4532) ;  /* 0x00000d6000007947 */ /* 0x000fea0003800000 */
.L_x_4533:
[----:B------:R-:W-:-:S04]  /*44f0*/  HADD2.F32 R22, -RZ, R22.H0_H0 ;  /* 0x20000016ff167230 */ /* 0x000fc80000004100 */
[----:B------:R-:W0:Y:S02]  /*4500*/  F2I.FTZ.TRUNC.NTZ R3, R22 ;  /* 0x0000001600037305 */ /* 0x000e24000021f100 */
[----:B0-----:R0:W-:Y:S01]  /*4510*/  STG.E.U16 [R16.64], R3 ;  /* 0x0000000310007986 */ /* 0x0011e2000c101524 */
[----:B------:R-:W-:Y:S05]  /*4520*/  BRA `(.L_x_4532) ;  /* 0x00000d2000007947 */ /* 0x000fea0003800000 */
.L_x_4528:
        /* <DEDUP_REMOVED lines=9> */
.L_x_4536:
[----:B------:R0:W-:Y:S01]  /*45c0*/  STG.E.U16 [R16.64], R22 ;  /* 0x0000001610007986 */ /* 0x0001e2000c101524 */
[----:B------:R-:W-:Y:S05]  /*45d0*/  BRA `(.L_x_4532) ;  /* 0x00000c7000007947 */ /* 0x000fea0003800000 */
.L_x_4535:
        /* <DEDUP_REMOVED lines=10> */
.L_x_4538:
[----:B------:R-:W-:-:S05]  /*4680*/  HADD2.F32 R0, -RZ, R22.H0_H0 ;  /* 0x20000016ff007230 */ /* 0x000fca0000004100 */
[----:B------:R-:W-:-:S04]  /*4690*/  F2FP.PACK_AB R0, RZ, R0 ;  /* 0x00000000ff00723e */ /* 0x000fc800000000ff */
[----:B------:R-:W-:-:S05]  /*46a0*/  PRMT R0, R0, 0x5410, RZ ;  /* 0x0000541000007816 */ /* 0x000fca00000000ff */
[----:B------:R0:W-:Y:S01]  /*46b0*/  STG.E [R16.64], R0 ;  /* 0x0000000010007986 */ /* 0x0001e2000c101924 */
[----:B------:R-:W-:Y:S05]  /*46c0*/  BRA `(.L_x_4532) ;  /* 0x00000b8000007947 */ /* 0x000fea0003800000 */
.L_x_4537:
[----:B------:R-:W-:-:S05]  /*46d0*/  HADD2.F32 R2, -RZ, R22.H0_H0 ;  /* 0x20000016ff027230 */ /* 0x000fca0000004100 */
[----:B------:R-:W-:-:S06]  /*46e0*/  FMUL.FTZ R2, R2, 1 ;  /* 0x3f80000002027820 */ /* 0x000fcc0000410000 */
[----:B------:R-:W0:Y:S02]  /*46f0*/  F2F.F64.F32 R2, R2 ;  /* 0x0000000200027310 */ /* 0x000e240000201800 */
[----:B0-----:R0:W-:Y:S01]  /*4700*/  STG.E.64 [R16.64], R2 ;  /* 0x0000000210007986 */ /* 0x0011e2000c101b24 */
[----:B------:R-:W-:Y:S05]  /*4710*/  BRA `(.L_x_4532) ;  /* 0x00000b3000007947 */ /* 0x000fea0003800000 */
.L_x_4527:
        /* <DEDUP_REMOVED lines=13> */
.L_x_4541:
[----:B------:R-:W-:Y:S01]  /*47f0*/  HADD2.F32 R22, -RZ, R22.H0_H0 ;  /* 0x20000016ff167230 */ /* 0x000fe20000004100 */
[----:B------:R-:W-:-:S04]  /*4800*/  CS2R R6, SRZ ;  /* 0x0000000000067805 */ /* 0x000fc8000001ff00 */
[----:B------:R-:W-:-:S06]  /*4810*/  FMUL.FTZ R4, R22, 1 ;  /* 0x3f80000016047820 */ /* 0x000fcc0000410000 */
[----:B------:R-:W0:Y:S02]  /*4820*/  F2F.F64.F32 R4, R4 ;  /* 0x0000000400047310 */ /* 0x000e240000201800 */
[----:B0-----:R0:W-:Y:S01]  /*4830*/  STG.E.128 [R16.64], R4 ;  /* 0x0000000410007986 */ /* 0x0011e2000c101d24 */
[----:B------:R-:W-:Y:S05]  /*4840*/  BRA `(.L_x_4532) ;  /* 0x00000a0000007947 */ /* 0x000fea0003800000 */
.L_x_4540:
        /* <DEDUP_REMOVED lines=21> */
.L_x_4545:
[----:B------:R-:W-:Y:S05]  /*49a0*/  BSYNC B0 ;  /* 0x0000000000007941 */ /* 0x000fea0003800000 */
.L_x_4544:
[----:B------:R-:W-:-:S05]  /*49b0*/  LOP3.LUT R3, R0, R3, RZ, 0xfc, !PT ;  /* 0x0000000300037212 */ /* 0x000fca00078efcff */
[----:B------:R0:W-:Y:S01]  /*49c0*/  STG.E.U8 [R16.64], R3 ;  /* 0x0000000310007986 */ /* 0x0001e2000c101124 */
[----:B------:R-:W-:Y:S05]  /*49d0*/  BRA `(.L_x_4532) ;  /* 0x0000087000007947 */ /* 0x000fea0003800000 */
.L_x_4543:
        /* <DEDUP_REMOVED lines=13> */
.L_x_4547:
[----:B------:R-:W-:Y:S01]  /*4ab0*/  IMAD.MOV.U32 R0, RZ, RZ, 0x7f ;  /* 0x0000007fff007424 */ /* 0x000fe200078e00ff */
[----:B------:R-:W-:-:S04]  /*4ac0*/  ISETP.GT.U32.AND P0, PT, R2, 0x7f800000, PT ;  /* 0x7f8000000200780c */ /* 0x000fc80003f04070 */
[----:B------:R-:W-:-:S04]  /*4ad0*/  SEL R0, R0, 0x7c, P0 ;  /* 0x0000007c00007807 */ /* 0x000fc80000000000 */
.L_x_4548:
[----:B------:R-:W-:Y:S05]  /*4ae0*/  BSYNC B0 ;  /* 0x0000000000007941 */ /* 0x000fea0003800000 */
.L_x_4546:
[----:B------:R-:W-:-:S04]  /*4af0*/  LOP3.LUT R2, R3, 0x80000000, RZ, 0xc0, !PT ;  /* 0x8000000003027812 */ /* 0x000fc800078ec0ff */
[----:B------:R-:W-:-:S04]  /*4b00*/  SHF.R.U32.HI R3, RZ, 0x18, R2 ;  /* 0x00000018ff037819 */ /* 0x000fc80000011602 */
[----:B------:R-:W-:-:S05]  /*4b10*/  LOP3.LUT R3, R0, R3, RZ, 0xfc, !PT ;  /* 0x0000000300037212 */ /* 0x000fca00078efcff */
[----:B------:R0:W-:Y:S01]  /*4b20*/  STG.E.U8 [R16.64], R3 ;  /* 0x0000000310007986 */ /* 0x0001e2000c101124 */
[----:B------:R-:W-:Y:S05]  /*4b30*/  BRA `(.L_x_4532) ;  /* 0x0000071000007947 */ /* 0x000fea0003800000 */
.L_x_4542:
[----:B------:R-:W-:-:S05]  /*4b40*/  HADD2.F32 R0, -RZ, R22.H0_H0 ;  /* 0x20000016ff007230 */ /* 0x000fca0000004100 */
[----:B------:R-:W-:-:S05]  /*4b50*/  F2FP.BF16.PACK_AB R0, RZ, R0 ;  /* 0x00000000ff00723e */ /* 0x000fca00000010ff */
[----:B------:R0:W-:Y:S01]  /*4b60*/  STG.E.U16 [R16.64], R0 ;  /* 0x0000000010007986 */ /* 0x0001e2000c101524 */
[----:B------:R-:W-:Y:S05]  /*4b70*/  BRA `(.L_x_4532) ;  /* 0x000006d000007947 */ /* 0x000fea0003800000 */
.L_x_4539:
        /* <DEDUP_REMOVED lines=12> */
.L_x_4551:
        /* <DEDUP_REMOVED lines=17> */
.L_x_4554:
[----:B------:R-:W-:-:S04]  /*4d50*/  LOP3.LUT R2, R3, 0x80000000, RZ, 0xc0, !PT ;  /* 0x8000000003027812 */ /* 0x000fc800078ec0ff */
[----:B------:R-:W-:-:S04]  /*4d60*/  SHF.R.U32.HI R3, RZ, 0x18, R2 ;  /* 0x00000018ff037819 */ /* 0x000fc80000011602 */
[----:B------:R-:W-:-:S04]  /*4d70*/  LOP3.LUT R0, R0, R3, RZ, 0xfc, !PT ;  /* 0x0000000300007212 */ /* 0x000fc800078efcff */
[----:B------:R-:W-:Y:S02]  /*4d80*/  PRMT R8, R0, 0x7610, R8 ;  /* 0x0000761000087816 */ /* 0x000fe40000000008 */
.L_x_4553:
[----:B------:R-:W-:Y:S05]  /*4d90*/  BSYNC B0 ;  /* 0x0000000000007941 */ /* 0x000fea0003800000 */
.L_x_4552:
[----:B------:R0:W-:Y:S01]  /*4da0*/  STG.E.U8 [R16.64], R8 ;  /* 0x0000000810007986 */ /* 0x0001e2000c101124 */
[----:B------:R-:W-:Y:S05]  /*4db0*/  BRA `(.L_x_4532) ;  /* 0x0000049000007947 */ /* 0x000fea0003800000 */
.L_x_4550:
        /* <DEDUP_REMOVED lines=17> */
.L_x_4557:
[----:B------:R-:W-:-:S04]  /*4ed0*/  LOP3.LUT R2, R3, 0x80000000, RZ, 0xc0, !PT ;  /* 0x8000000003027812 */ /* 0x000fc800078ec0ff */
[----:B------:R-:W-:-:S04]  /*4ee0*/  SHF.R.U32.HI R3, RZ, 0x18, R2 ;  /* 0x00000018ff037819 */ /* 0x000fc80000011602 */
[----:B------:R-:W-:-:S04]  /*4ef0*/  LOP3.LUT R0, R0, R3, RZ, 0xfc, !PT ;  /* 0x0000000300007212 */ /* 0x000fc800078efcff */
[----:B------:R-:W-:Y:S02]  /*4f00*/  PRMT R8, R0, 0x7610, R8 ;  /* 0x0000761000087816 */ /* 0x000fe40000000008 */
.L_x_4556:
[----:B------:R-:W-:Y:S05]  /*4f10*/  BSYNC B0 ;  /* 0x0000000000007941 */ /* 0x000fea0003800000 */
.L_x_4555:
[----:B------:R0:W-:Y:S01]  /*4f20*/  STG.E.U8 [R16.64], R8 ;  /* 0x0000000810007986 */ /* 0x0001e2000c101124 */
[----:B------:R-:W-:Y:S05]  /*4f30*/  BRA `(.L_x_4532) ;  /* 0x0000031000007947 */ /* 0x000fea0003800000 */
.L_x_4549:
        /* <DEDUP_REMOVED lines=22> */
.L_x_4531:
        /* <DEDUP_REMOVED lines=20> */
.L_x_4559:
[----:B------:R-:W-:-:S06]  /*51e0*/  HADD2.F32 R2, -RZ, R22.H0_H0 ;  /* 0x20000016ff027230 */ /* 0x000fcc0000004100 */
[----:B------:R-:W0:Y:S02]  /*51f0*/  F2I.U64.TRUNC R2, R2 ;  /* 0x0000000200027311 */ /* 0x000e24000020d800 */
[----:B0-----:R0:W-:Y:S01]  /*5200*/  STG.E.64 [R16.64], R2 ;  /* 0x0000000210007986 */ /* 0x0011e2000c101b24 */
[----:B------:R-:W-:Y:S05]  /*5210*/  BRA `(.L_x_4532) ;  /* 0x0000003000007947 */ /* 0x000fea0003800000 */
.L_x_4558:
[----:B------:R-:W-:-:S04]  /*5220*/  HADD2.F32 R22, -RZ, R22.H0_H0 ;  /* 0x20000016ff167230 */ /* 0x000fc80000004100 */
[----:B------:R-:W0:Y:S02]  /*5230*/  F2I.FTZ.U32.TRUNC.NTZ R3, R22 ;  /* 0x0000001600037305 */ /* 0x000e24000021f000 */
[----:B0-----:R0:W-:Y:S02]  /*5240*/  STG.E [R16.64], R3 ;  /* 0x0000000310007986 */ /* 0x0011e4000c101924 */
.L_x_4532:
[----:B------:R-:W-:-:S05]  /*5250*/  IMAD R18, R19, 0x200, R18 ;  /* 0x0000020013127824 */ /* 0x000fca00078e0212 */
[----:B------:R-:W-:Y:S02]  /*5260*/  IADD3 R25, R18, 0x80, RZ ;  /* 0x0000008012197810 */ /* 0x000fe40007ffe0ff */
.L_x_4429:
[----:B------:R-:W-:Y:S05]  /*5270*/  BSYNC B6 ;  /* 0x0000000000067941 */ /* 0x000fea0003800000 */
.L_x_4428:
        /* <DEDUP_REMOVED lines=284> */
.L_x_4562:
        /* <DEDUP_REMOVED lines=21> */
.L_x_4566:
[----:B------:R-:W2:Y:S02]  /*6590*/  LDG.E.U8 R2, [R2.64] ;  /* 0x0000002402027981 */ /* 0x000ea4000c1e1100 */
[----:B--2---:R-:W0:Y:S02]  /*65a0*/  I2F.U16 R0, R2 ;  /* 0x0000000200007306 */ /* 0x004e240000101000 */
[----:B0-----:R-:W-:-:S04]  /*65b0*/  F2FP.PACK_AB R0, RZ, R0 ;  /* 0x00000000ff00723e */ /* 0x001fc800000000ff */
[----:B------:R-:W-:Y:S01]  /*65c0*/  PRMT R19, R0, 0x7610, R19 ;  /* 0x0000761000137816 */ /* 0x000fe20000000013 */
[----:B------:R-:W-:Y:S05]  /*65d0*/  BRA `(.L_x_4568) ;  /* 0x00000ed000007947 */ /* 0x000fea0003800000 */
.L_x_4565:
        /* <DEDUP_REMOVED lines=11> */
.L_x_4570:
[----:B------:R-:W2:Y:S02]  /*6690*/  LDG.E R2, [R2.64] ;  /* 0x0000002402027981 */ /* 0x000ea4000c1e1900 */
[----:B--2---:R-:W0:Y:S02]  /*66a0*/  I2F R0, R2 ;  /* 0x0000000200007306 */ /* 0x004e240000201400 */
[----:B0-----:R-:W-:-:S04]  /*66b0*/  F2FP.PACK_AB R0, RZ, R0 ;  /* 0x00000000ff00723e */ /* 0x001fc800000000ff */
[----:B------:R-:W-:Y:S01]  /*66c0*/  PRMT R19, R0, 0x7610, R19 ;  /* 0x0000761000137816 */ /* 0x000fe20000000013 */
[----:B------:R-:W-:Y:S05]  /*66d0*/  BRA `(.L_x_4568) ;  /* 0x00000dd000007947 */ /* 0x000fea0003800000 */
.L_x_4569:
[----:B------:R-:W2:Y:S02]  /*66e0*/  LDG.E.U16 R2, [R2.64] ;  /* 0x0000002402027981 */ /* 0x000ea4000c1e1500 */
[----:B--2---:R-:W0:Y:S02]  /*66f0*/  I2F.S16 R0, R2 ;  /* 0x0000000200007306 */ /* 0x004e240000101400 */
[----:B0-----:R-:W-:-:S04]  /*6700*/  F2FP.PACK_AB R0, RZ, R0 ;  /* 0x00000000ff00723e */ /* 0x001fc800000000ff */
[----:B------:R-:W-:Y:S01]  /*6710*/  PRMT R19, R0, 0x7610, R19 ;  /* 0x0000761000137816 */ /* 0x000fe20000000013 */
[----:B------:R-:W-:Y:S05]  /*6720*/  BRA `(.L_x_4568) ;  /* 0x00000d8000007947 */ /* 0x000fea0003800000 */
.L_x_4564:
        /* <DEDUP_REMOVED lines=9> */
.L_x_4572:
[----:B------:R0:W5:Y:S01]  /*67c0*/  LDG.E.U16 R19, [R2.64] ;  /* 0x0000002402137981 */ /* 0x000162000c1e1500 */
[----:B------:R-:W-:Y:S05]  /*67d0*/  BRA `(.L_x_4568) ;  /* 0x00000cd000007947 */ /* 0x000fea0003800000 */
.L_x_4571:
        /* <DEDUP_REMOVED lines=9> */
.L_x_4574:
[----:B------:R0:W5:Y:S01]  /*6870*/  LDG.E.U16 R19, [R2.64] ;  /* 0x0000002402137981 */ /* 0x000162000c1e1500 */
[----:B------:R-:W-:Y:S05]  /*6880*/  BRA `(.L_x_4568) ;  /* 0x00000c2000007947 */ /* 0x000fea0003800000 */
.L_x_4573:
[----:B------:R-:W2:Y:S02]  /*6890*/  LDG.E.64 R2, [R2.64] ;  /* 0x0000002402027981 */ /* 0x000ea4000c1e1b00 */
[----:B--2---:R-:W0:Y:S01]  /*68a0*/  F2F.F32.F64 R0, R2 ;  /* 0x0000000200007310 */ /* 0x004e220000301000 */
[----:B------:R-:W0:-:S14]  /*68b0*/  DSETP.GEU.AND P0, PT, |R2|, c[0x2][0x0], PT ;  /* 0x008000000200762a */ /* 0x000e1c0003f0e200 */
[----:B0-----:R-:W-:-:S05]  /*68c0*/  @!P0 FMUL R0, R0, 1.175494350822287508e-38 ;  /* 0x0080000000008820 */ /* 0x001fca0000400000 */
[----:B------:R-:W-:-:S04]  /*68d0*/  F2FP.PACK_AB R0, RZ, R0 ;  /* 0x00000000ff00723e */ /* 0x000fc800000000ff */
[----:B------:R-:W-:Y:S01]  /*68e0*/  PRMT R19, R0, 0x7610, R19 ;  /* 0x0000761000137816 */ /* 0x000fe20000000013 */
[----:B------:R-:W-:Y:S05]  /*68f0*/  BRA `(.L_x_4568) ;  /* 0x00000bb000007947 */ /* 0x000fea0003800000 */
.L_x_4563:
        /* <DEDUP_REMOVED lines=14> */
.L_x_4577:
[----:B------:R-:W2:Y:S02]  /*69e0*/  LDG.E.64 R2, [R2.64] ;  /* 0x0000002402027981 */ /* 0x000ea4000c1e1b00 */
[----:B--2---:R-:W0:Y:S01]  /*69f0*/  F2F.F32.F64 R0, R2 ;  /* 0x0000000200007310 */ /* 0x004e220000301000 */
[----:B------:R-:W0:-:S14]  /*6a00*/  DSETP.GEU.AND P0, PT, |R2|, c[0x2][0x0], PT ;  /* 0x008000000200762a */ /* 0x000e1c0003f0e200 */
[----:B0-----:R-:W-:-:S05]  /*6a10*/  @!P0 FMUL R0, R0, 1.175494350822287508e-38 ;  /* 0x0080000000008820 */ /* 0x001fca0000400000 */
[----:B------:R-:W-:-:S04]  /*6a20*/  F2FP.PACK_AB R0, RZ, R0 ;  /* 0x00000000ff00723e */ /* 0x000fc800000000ff */
[----:B------:R-:W-:Y:S01]  /*6a30*/  PRMT R19, R0, 0x7610, R19 ;  /* 0x0000761000137816 */ /* 0x000fe20000000013 */
[----:B------:R-:W-:Y:S05]  /*6a40*/  BRA `(.L_x_4568) ;  /* 0x00000a6000007947 */ /* 0x000fea0003800000 */
.L_x_4576:
        /* <DEDUP_REMOVED lines=28> */
.L_x_4579:
        /* <DEDUP_REMOVED lines=15> */
.L_x_4578:
[----:B------:R-:W2:Y:S02]  /*6d00*/  LDG.E.U16 R0, [R2.64] ;  /* 0x0000002402007981 */ /* 0x000ea4000c1e1500 */
[----:B--2---:R-:W-:-:S04]  /*6d10*/  PRMT R0, RZ, 0x5410, R0 ;  /* 0x00005410ff007816 */ /* 0x004fc80000000000 */
[----:B------:R-:W-:-:S04]  /*6d20*/  F2FP.PACK_AB R0, RZ, R0 ;  /* 0x00000000ff00723e */ /* 0x000fc800000000ff */
[----:B------:R-:W-:Y:S01]  /*6d30*/  PRMT R19, R0, 0x7610, R19 ;  /* 0x0000761000137816 */ /* 0x000fe20000000013 */
[----:B------:R-:W-:Y:S05]  /*6d40*/  BRA `(.L_x_4568) ;  /* 0x0000076000007947 */ /* 0x000fea0003800000 */
.L_x_4575:
        /* <DEDUP_REMOVED lines=12> */
.L_x_4582:
        /* <DEDUP_REMOVED lines=21> */
.L_x_4586:
[----:B------:R-:W-:Y:S05]  /*6f60*/  BSYNC B1 ;  /* 0x0000000000017941 */ /* 0x000fea0003800000 */
.L_x_4585:
[----:B------:R-:W-:Y:S01]  /*6f70*/  LEA R3, R0, 0x3b800000, 0x17 ;  /* 0x3b80000000037811 */ /* 0x000fe200078eb8ff */
[----:B------:R-:W-:-:S05]  /*6f80*/  IMAD.SHL.U32 R0, R2, 0x100000, RZ ;  /* 0x0010000002007824 */ /* 0x000fca00078e00ff */
[----:B------:R-:W-:Y:S02]  /*6f90*/  LOP3.LUT R0, R3, R0, R4, 0xfe, !PT ;  /* 0x0000000003007212 */ /* 0x000fe400078efe04 */
.L_x_4584:
[----:B------:R-:W-:Y:S05]  /*6fa0*/  BSYNC B0 ;  /* 0x0000000000007941 */ /* 0x000fea0003800000 */
.L_x_4583:
[----:B------:R-:W-:-:S04]  /*6fb0*/  F2FP.PACK_AB R0, RZ, R0 ;  /* 0x00000000ff00723e */ /* 0x000fc800000000ff */
[----:B------:R-:W-:Y:S01]  /*6fc0*/  PRMT R19, R0, 0x7610, R19 ;  /* 0x0000761000137816 */ /* 0x000fe20000000013 */
[----:B------:R-:W-:Y:S05]  /*6fd0*/  BRA `(.L_x_4568) ;  /* 0x000004d000007947 */ /* 0x000fea0003800000 */
.L_x_4581:
        /* <DEDUP_REMOVED lines=21> */
.L_x_4590:
[----:B------:R-:W-:Y:S05]  /*7130*/  BSYNC B1 ;  /* 0x0000000000017941 */ /* 0x000fea0003800000 */
.L_x_4589:
[----:B------:R-:W-:Y:S01]  /*7140*/  LEA R3, R0, 0x37800000, 0x17 ;  /* 0x3780000000037811 */ /* 0x000fe200078eb8ff */
[----:B------:R-:W-:-:S05]  /*7150*/  IMAD.SHL.U32 R0, R2, 0x200000, RZ ;  /* 0x0020000002007824 */ /* 0x000fca00078e00ff */
[----:B------:R-:W-:Y:S02]  /*7160*/  LOP3.LUT R0, R3, R0, R4, 0xfe, !PT ;  /* 0x0000000003007212 */ /* 0x000fe400078efe04 */
.L_x_4588:
[----:B------:R-:W-:Y:S05]  /*7170*/  BSYNC B0 ;  /* 0x0000000000007941 */ /* 0x000fea0003800000 */
.L_x_4587:
[----:B------:R-:W-:-:S04]  /*7180*/  F2FP.PACK_AB R0, RZ, R0 ;  /* 0x00000000ff00723e */ /* 0x000fc800000000ff */
[----:B------:R-:W-:Y:S01]  /*7190*/  PRMT R19, R0, 0x7610, R19 ;  /* 0x0000761000137816 */ /* 0x000fe20000000013 */
[----:B------:R-:W-:Y:S05]  /*71a0*/  BRA `(.L_x_4568) ;  /* 0x0000030000007947 */ /* 0x000fea0003800000 */
.L_x_4580:
        /* <DEDUP_REMOVED lines=14> */
.L_x_4594:
[----:B------:R-:W-:Y:S05]  /*7290*/  BSYNC B0 ;  /* 0x0000000000007941 */ /* 0x000fea0003800000 */
.L_x_4593:
[----:B------:R-:W-:-:S04]  /*72a0*/  F2FP.PACK_AB R0, RZ, R0 ;  /* 0x00000000ff00723e */ /* 0x000fc800000000ff */
[----:B------:R-:W-:Y:S01]  /*72b0*/  PRMT R19, R0, 0x7610, R19 ;  /* 0x0000761000137816 */ /* 0x000fe20000000013 */
[----:B------:R-:W-:Y:S05]  /*72c0*/  BRA `(.L_x_4568) ;  /* 0x000001e000007947 */ /* 0x000fea0003800000 */
.L_x_4567:
        /* <DEDUP_REMOVED lines=21> */
.L_x_4592:
[----:B------:R-:W2:Y:S02]  /*7420*/  LDG.E.64 R2, [R2.64] ;  /* 0x0000002402027981 */ /* 0x000ea4000c1e1b00 */
[----:B--2---:R-:W0:Y:S02]  /*7430*/  I2F.U64 R0, R2 ;  /* 0x0000000200007312 */ /* 0x004e240000301000 */
[----:B0-----:R-:W-:-:S04]  /*7440*/  F2FP.PACK_AB R0, RZ, R0 ;  /* 0x00000000ff00723e */ /* 0x001fc800000000ff */
[----:B------:R-:W-:Y:S01]  /*7450*/  PRMT R19, R0, 0x7610, R19 ;  /* 0x0000761000137816 */ /* 0x000fe20000000013 */
[----:B------:R-:W-:Y:S05]  /*7460*/  BRA `(.L_x_4568) ;  /* 0x0000004000007947 */ /* 0x000fea0003800000 */
.L_x_4591:
[----:B------:R-:W2:Y:S02]  /*7470*/  LDG.E R2, [R2.64] ;  /* 0x0000002402027981 */ /* 0x000ea4000c1e1900 */
[----:B--2---:R-:W0:Y:S02]  /*7480*/  I2F.U32 R0, R2 ;  /* 0x0000000200007306 */ /* 0x004e240000201000 */
[----:B0-----:R-:W-:-:S04]  /*7490*/  F2FP.PACK_AB R0, RZ, R0 ;  /* 0x00000000ff00723e */ /* 0x001fc800000000ff */
[----:B------:R-:W-:Y:S02]  /*74a0*/  PRMT R19, R0, 0x7610, R19 ;  /* 0x0000761000137816 */ /* 0x000fe40000000013 */
.L_x_4568:
        /* <DEDUP_REMOVED lines=19> */
.L_x_4598:
[----:B------:R-:W2:Y:S02]  /*75e0*/  LDG.E.U8 R2, [R2.64] ;  /* 0x0000002402027981 */ /* 0x000ea4000c1e1100 */
[----:B--2---:R-:W0:Y:S02]  /*75f0*/  I2F.U16 R0, R2 ;  /* 0x0000000200007306 */ /* 0x004e240000101000 */
[----:B0-----:R-:W-:-:S04]  /*7600*/  F2FP.PACK_AB R0, RZ, R0 ;  /* 0x00000000ff00723e */ /* 0x001fc800000000ff */
[----:B------:R-:W-:Y:S01]  /*7610*/  PRMT R22, R0, 0x7610, R22 ;  /* 0x0000761000167816 */ /* 0x000fe20000000016 */
[----:B------:R-:W-:Y:S05]  /*7620*/  BRA `(.L_x_4600) ;  /* 0x00000ed000007947 */ /* 0x000fea0003800000 */
.L_x_4597:
        /* <DEDUP_REMOVED lines=11> */
.L_x_4602:
[----:B------:R-:W2:Y:S02]  /*76e0*/  LDG.E R2, [R2.64] ;  /* 0x0000002402027981 */ /* 0x000ea4000c1e1900 */
[----:B--2---:R-:W0:Y:S02]  /*76f0*/  I2F R0, R2 ;  /* 0x0000000200007306 */ /* 0x004e240000201400 */
[----:B0-----:R-:W-:-:S04]  /*7700*/  F2FP.PACK_AB R0, RZ, R0 ;  /* 0x00000000ff00723e */ /* 0x001fc800000000ff */
[----:B------:R-:W-:Y:S01]  /*7710*/  PRMT R22, R0, 0x7610, R22 ;  /* 0x0000761000167816 */ /* 0x000fe20000000016 */
[----:B------:R-:W-:Y:S05]  /*7720*/  BRA `(.L_x_4600) ;  /* 0x00000dd000007947 */ /* 0x000fea0003800000 */
.L_x_4601:
[----:B------:R-:W2:Y:S02]  /*7730*/  LDG.E.U16 R2, [R2.64] ;  /* 0x0000002402027981 */ /* 0x000ea4000c1e1500 */
[----:B--2---:R-:W0:Y:S02]  /*7740*/  I2F.S16 R0, R2 ;  /* 0x0000000200007306 */ /* 0x004e240000101400 */
[----:B0-----:R-:W-:-:S04]  /*7750*/  F2FP.PACK_AB R0, RZ, R0 ;  /* 0x00000000ff00723e */ /* 0x001fc800000000ff */
[----:B------:R-:W-:Y:S01]  /*7760*/  PRMT R22, R0, 0x7610, R22 ;  /* 0x0000761000167816 */ /* 0x000fe20000000016 */
[----:B------:R-:W-:Y:S05]  /*7770*/  BRA `(.L_x_4600) ;  /* 0x00000d8000007947 */ /* 0x000fea0003800000 */
.L_x_4596:
        /* <DEDUP_REMOVED lines=9> */
.L_x_4604:
[----:B------:R0:W5:Y:S01]  /*7810*/  LDG.E.U16 R22, [R2.64] ;  /* 0x0000002402167981 */ /* 0x000162000c1e1500 */
[----:B------:R-:W-:Y:S05]  /*7820*/  BRA `(.L_x_4600) ;  /* 0x00000cd000007947 */ /* 0x000fea0003800000 */
.L_x_4603:
        /* <DEDUP_REMOVED lines=9> */
.L_x_4606:
[----:B------:R0:W5:Y:S01]  /*78c0*/  LDG.E.U16 R22, [R2.64] ;  /* 0x0000002402167981 */ /* 0x000162000c1e1500 */
[----:B------:R-:W-:Y:S05]  /*78d0*/  BRA `(.L_x_4600) ;  /* 0x00000c2000007947 */ /* 0x000fea0003800000 */
.L_x_4605:
[----:B------:R-:W2:Y:S02]  /*78e0*/  LDG.E.64 R2, [R2.64] ;  /* 0x0000002402027981 */ /* 0x000ea4000c1e1b00 */
[----:B--2---:R-:W0:Y:S01]  /*78f0*/  F2F.F32.F64 R0, R2 ;  /* 0x0000000200007310 */ /* 0x004e220000301000 */
[----:B------:R-:W0:-:S14]  /*7900*/  DSETP.GEU.AND P0, PT, |R2|, c[0x2][0x0], PT ;  /* 0x008000000200762a */ /* 0x000e1c0003f0e200 */
[----:B0-----:R-:W-:-:S05]  /*7910*/  @!P0 FMUL R0, R0, 1.175494350822287508e-38 ;  /* 0x0080000000008820 */ /* 0x001fca0000400000 */
[----:B------:R-:W-:-:S04]  /*7920*/  F2FP.PACK_AB R0, RZ, R0 ;  /* 0x00000000ff00723e */ /* 0x000fc800000000ff */
[----:B------:R-:W-:Y:S01]  /*7930*/  PRMT R22, R0, 0x7610, R22 ;  /* 0x0000761000167816 */ /* 0x000fe20000000016 */
[----:B------:R-:W-:Y:S05]  /*7940*/  BRA `(.L_x_4600) ;  /* 0x00000bb000007947 */ /* 0x000fea0003800000 */
.L_x_4595:
        /* <DEDUP_REMOVED lines=14> */
.L_x_4609:
[----:B------:R-:W2:Y:S02]  /*7a30*/  LDG.E.64 R2, [R2.64] ;  /* 0x0000002402027981 */ /* 0x000ea4000c1e1b00 */
[----:B--2---:R-:W0:Y:S01]  /*7a40*/  F2F.F32.F64 R0, R2 ;  /* 0x0000000200007310 */ /* 0x004e220000301000 */
[----:B------:R-:W0:-:S14]  /*7a50*/  DSETP.GEU.AND P0, PT, |R2|, c[0x2][0x0], PT ;  /* 0x008000000200762a */ /* 0x000e1c0003f0e200 */
[----:B0-----:R-:W-:-:S05]  /*7a60*/  @!P0 FMUL R0, R0, 1.175494350822287508e-38 ;  /* 0x0080000000008820 */ /* 0x001fca0000400000 */
[----:B------:R-:W-:-:S04]  /*7a70*/  F2FP.PACK_AB R0, RZ, R0 ;  /* 0x00000000ff00723e */ /* 0x000fc800000000ff */
[----:B------:R-:W-:Y:S01]  /*7a80*/  PRMT R22, R0, 0x7610, R22 ;  /* 0x0000761000167816 */ /* 0x000fe20000000016 */
[----:B------:R-:W-:Y:S05]  /*7a90*/  BRA `(.L_x_4600) ;  /* 0x00000a6000007947 */ /* 0x000fea0003800000 */
.L_x_4608:
        /* <DEDUP_REMOVED lines=28> */
.L_x_4611:
        /* <DEDUP_REMOVED lines=15> */
.L_x_4610:
[----:B------:R-:W2:Y:S02]  /*7d50*/  LDG.E.U16 R0, [R2.64] ;  /* 0x0000002402007981 */ /* 0x000ea4000c1e1500 */
[----:B--2---:R-:W-:-:S04]  /*7d60*/  PRMT R0, RZ, 0x5410, R0 ;  /* 0x00005410ff007816 */ /* 0x004fc80000000000 */
[----:B------:R-:W-:-:S04]  /*7d70*/  F2FP.PACK_AB R0, RZ, R0 ;  /* 0x00000000ff00723e */ /* 0x000fc800000000ff */
[----:B------:R-:W-:Y:S01]  /*7d80*/  PRMT R22, R0, 0x7610, R22 ;  /* 0x0000761000167816 */ /* 0x000fe20000000016 */
[----:B------:R-:W-:Y:S05]  /*7d90*/  BRA `(.L_x_4600) ;  /* 0x0000076000007947 */ /* 0x000fea0003800000 */
.L_x_4607:
        /* <DEDUP_REMOVED lines=12> */
.L_x_4614:
        /* <DEDUP_REMOVED lines=21> */
.L_x_4618:
[----:B------:R-:W-:Y:S05]  /*7fb0*/  BSYNC B1 ;  /* 0x0000000000017941 */ /* 0x000fea0003800000 */
.L_x_4617:
[----:B------:R-:W-:Y:S01]  /*7fc0*/  LEA R3, R0, 0x3b800000, 0x17 ;  /* 0x3b80000000037811 */ /* 0x000fe200078eb8ff */
[----:B------:R-:W-:-:S05]  /*7fd0*/  IMAD.SHL.U32 R0, R2, 0x100000, RZ ;  /* 0x0010000002007824 */ /* 0x000fca00078e00ff */
[----:B------:R-:W-:Y:S02]  /*7fe0*/  LOP3.LUT R0, R3, R0, R4, 0xfe, !PT ;  /* 0x0000000003007212 */ /* 0x000fe400078efe04 */
.L_x_4616:
[----:B------:R-:W-:Y:S05]  /*7ff0*/  BSYNC B0 ;  /* 0x0000000000007941 */ /* 0x000fea0003800000 */
.L_x_4615:
[----:B------:R-:W-:-:S04]  /*8000*/  F2FP.PACK_AB R0, RZ, R0 ;  /* 0x00000000ff00723e */ /* 0x000fc800000000ff */
[----:B------:R-:W-:Y:S01]  /*8010*/  PRMT R22, R0, 0x7610, R22 ;  /* 0x0000761000167816 */ /* 0x000fe20000000016 */
[----:B------:R-:W-:Y:S05]  /*8020*/  BRA `(.L_x_4600) ;  /* 0x000004d000007947 */ /* 0x000fea0003800000 */
.L_x_4613:
        /* <DEDUP_REMOVED lines=21> */
.L_x_4622:
[----:B------:R-:W-:Y:S05]  /*8180*/  BSYNC B1 ;  /* 0x0000000000017941 */ /* 0x000fea0003800000 */
.L_x_4621:
[----:B------:R-:W-:Y:S01]  /*8190*/  LEA R3, R0, 0x37800000, 0x17 ;  /* 0x3780000000037811 */ /* 0x000fe200078eb8ff */
[----:B------:R-:W-:-:S05]  /*81a0*/  IMAD.SHL.U32 R0, R2, 0x200000, RZ ;  /* 0x0020000002007824 */ /* 0x000fca00078e00ff */
[----:B------:R-:W-:Y:S02]  /*81b0*/  LOP3.LUT R0, R3, R0, R4, 0xfe, !PT ;  /* 0x0000000003007212 */ /* 0x000fe400078efe04 */
.L_x_4620:
[----:B------:R-:W-:Y:S05]  /*81c0*/  BSYNC B0 ;  /* 0x0000000000007941 */ /* 0x000fea0003800000 */
.L_x_4619:
[----:B------:R-:W-:-:S04]  /*81d0*/  F2FP.PACK_AB R0, RZ, R0 ;  /* 0x00000000ff00723e */ /* 0x000fc800000000ff */
[----:B------:R-:W-:Y:S01]  /*81e0*/  PRMT R22, R0, 0x7610, R22 ;  /* 0x0000761000167816 */ /* 0x000fe20000000016 */
[----:B------:R-:W-:Y:S05]  /*81f0*/  BRA `(.L_x_4600) ;  /* 0x0000030000007947 */ /* 0x000fea0003800000 */
.L_x_4612:
        /* <DEDUP_REMOVED lines=14> */
.L_x_4626:
[----:B------:R-:W-:Y:S05]  /*82e0*/  BSYNC B0 ;  /* 0x0000000000007941 */ /* 0x000fea0003800000 */
.L_x_4625:
[----:B------:R-:W-:-:S04]  /*82f0*/  F2FP.PACK_AB R0, RZ, R0 ;  /* 0x00000000ff00723e */ /* 0x000fc800000000ff */
[----:B------:R-:W-:Y:S01]  /*8300*/  PRMT R22, R0, 0x7610, R22 ;  /* 0x0000761000167816 */ /* 0x000fe20000000016 */
[----:B------:R-:W-:Y:S05]  /*8310*/  BRA `(.L_x_4600) ;  /* 0x000001e000007947 */ /* 0x000fea0003800000 */
.L_x_4599:
        /* <DEDUP_REMOVED lines=21> */
.L_x_4624:
[----:B------:R-:W2:Y:S02]  /*8470*/  LDG.E.64 R2, [R2.64] ;  /* 0x0000002402027981 */ /* 0x000ea4000c1e1b00 */
[----:B--2---:R-:W0:Y:S02]  /*8480*/  I2F.U64 R0, R2 ;  /* 0x0000000200007312 */ /* 0x004e240000301000 */
[----:B0-----:R-:W-:-:S04]  /*8490*/  F2FP.PACK_AB R0, RZ, R0 ;  /* 0x00000000ff00723e */ /* 0x001fc800000000ff */
[----:B------:R-:W-:Y:S01]  /*84a0*/  PRMT R22, R0, 0x7610, R22 ;  /* 0x0000761000167816 */ /* 0x000fe20000000016 */
[----:B------:R-:W-:Y:S05]  /*84b0*/  BRA `(.L_x_4600) ;  /* 0x0000004000007947 */ /* 0x000fea0003800000 */
.L_x_4623:
[----:B------:R-:W2:Y:S02]  /*84c0*/  LDG.E R2, [R2.64] ;  /* 0x0000002402027981 */ /* 0x000ea4000c1e1900 */
[----:B--2---:R-:W0:Y:S02]  /*84d0*/  I2F.U32 R0, R2 ;  /* 0x0000000200007306 */ /* 0x004e240000201000 */
[----:B0-----:R-:W-:-:S04]  /*84e0*/  F2FP.PACK_AB R0, RZ, R0 ;  /* 0x00000000ff00723e */ /* 0x001fc800000000ff */
[----:B------:R-:W-:Y:S02]  /*84f0*/  PRMT R22, R0, 0x7610, R22 ;  /* 0x0000761000167816 */ /* 0x000fe40000000016 */
.L_x_4600:
        /* <DEDUP_REMOVED lines=18> */
.L_x_4630:
[----:B------:R-:W2:Y:S02]  /*8620*/  LDG.E.U8 R2, [R2.64] ;  /* 0x0000002402027981 */ /* 0x000ea4000c1e1100 */
[----:B--2---:R-:W0:Y:S02]  /*8630*/  I2F.U16 R0, R2 ;  /* 0x0000000200007306 */ /* 0x004e240000101000 */
[----:B0-----:R-:W-:Y:S01]  /*8640*/  F2FP.PACK_AB R0, RZ, R0 ;  /* 0x00000000ff00723e */ /* 0x001fe200000000ff */
[----:B------:R-:W-:Y:S05]  /*8650*/  BRA `(.L_x_4632) ;  /* 0x00000e1000007947 */ /* 0x000fea0003800000 */
.L_x_4629:
        /* <DEDUP_REMOVED lines=10> */
.L_x_4634:
[----:B------:R-:W2:Y:S02]  /*8700*/  LDG.E R2, [R2.64] ;  /* 0x0000002402027981 */ /* 0x000ea4000c1e1900 */
[----:B--2---:R-:W0:Y:S02]  /*8710*/  I2F R0, R2 ;  /* 0x0000000200007306 */ /* 0x004e240000201400 */
[----:B0-----:R-:W-:Y:S01]  /*8720*/  F2FP.PACK_AB R0, RZ, R0 ;  /* 0x00000000ff00723e */ /* 0x001fe200000000ff */
[----:B------:R-:W-:Y:S05]  /*8730*/  BRA `(.L_x_4632) ;  /* 0x00000d3000007947 */ /* 0x000fea0003800000 */
.L_x_4633:
[----:B------:R-:W2:Y:S02]  /*8740*/  LDG.E.U16 R2, [R2.64] ;  /* 0x0000002402027981 */ /* 0x000ea4000c1e1500 */
[----:B--2---:R-:W0:Y:S02]  /*8750*/  I2F.S16 R0, R2 ;  /* 0x0000000200007306 */ /* 0x004e240000101400 */
[----:B0-----:R-:W-:Y:S01]  /*8760*/  F2FP.PACK_AB R0, RZ, R0 ;  /* 0x00000000ff00723e */ /* 0x001fe200000000ff */
[----:B------:R-:W-:Y:S05]  /*8770*/  BRA `(.L_x_4632) ;  /* 0x00000cf000007947 */ /* 0x000fea0003800000 */
.L_x_4628:
        /* <DEDUP_REMOVED lines=9> */
.L_x_4636:
[----:B------:R0:W5:Y:S01]  /*8810*/  LDG.E.U16 R0, [R2.64] ;  /* 0x0000002402007981 */ /* 0x000162000c1e1500 */
[----:B------:R-:W-:Y:S05]  /*8820*/  BRA `(.L_x_4632) ;  /* 0x00000c4000007947 */ /* 0x000fea0003800000 */
.L_x_4635:
        /* <DEDUP_REMOVED lines=9> */
.L_x_4638:
[----:B------:R0:W5:Y:S01]  /*88c0*/  LDG.E.U16 R0, [R2.64] ;  /* 0x0000002402007981 */ /* 0x000162000c1e1500 */
[----:B------:R-:W-:Y:S05]  /*88d0*/  BRA `(.L_x_4632) ;  /* 0x00000b9000007947 */ /* 0x000fea0003800000 */
.L_x_4637:
[----:B------:R-:W2:Y:S02]  /*88e0*/  LDG.E.64 R2, [R2.64] ;  /* 0x0000002402027981 */ /* 0x000ea4000c1e1b00 */
[----:B--2---:R-:W0:Y:S01]  /*88f0*/  F2F.F32.F64 R0, R2 ;  /* 0x0000000200007310 */ /* 0x004e220000301000 */
[----:B------:R-:W0:-:S14]  /*8900*/  DSETP.GEU.AND P0, PT, |R2|, c[0x2][0x0], PT ;  /* 0x008000000200762a */ /* 0x000e1c0003f0e200 */
[----:B0-----:R-:W-:-:S05]  /*8910*/  @!P0 FMUL R0, R0, 1.175494350822287508e-38 ;  /* 0x0080000000008820 */ /* 0x001fca0000400000 */
[----:B------:R-:W-:Y:S01]  /*8920*/  F2FP.PACK_AB R0, RZ, R0 ;  /* 0x00000000ff00723e */ /* 0x000fe200000000ff */
[----:B------:R-:W-:Y:S05]  /*8930*/  BRA `(.L_x_4632) ;  /* 0x00000b3000007947 */ /* 0x000fea0003800000 */
.L_x_4627:
        /* <DEDUP_REMOVED lines=13> */
.L_x_4641:
[----:B------:R-:W2:Y:S02]  /*8a10*/  LDG.E.64 R2, [R2.64] ;  /* 0x0000002402027981 */ /* 0x000ea4000c1e1b00 */
[----:B--2---:R-:W0:Y:S01]  /*8a20*/  F2F.F32.F64 R0, R2 ;  /* 0x0000000200007310 */ /* 0x004e220000301000 */
[----:B------:R-:W0:-:S14]  /*8a30*/  DSETP.GEU.AND P0, PT, |R2|, c[0x2][0x0], PT ;  /* 0x008000000200762a */ /* 0x000e1c0003f0e200 */
[----:B0-----:R-:W-:-:S05]  /*8a40*/  @!P0 FMUL R0, R0, 1.175494350822287508e-38 ;  /* 0x0080000000008820 */ /* 0x001fca0000400000 */
[----:B------:R-:W-:Y:S01]  /*8a50*/  F2FP.PACK_AB R0, RZ, R0 ;  /* 0x00000000ff00723e */ /* 0x000fe200000000ff */
[----:B------:R-:W-:Y:S05]  /*8a60*/  BRA `(.L_x_4632) ;  /* 0x00000a0000007947 */ /* 0x000fea0003800000 */
.L_x_4640:
        /* <DEDUP_REMOVED lines=28> */
.L_x_4643:
        /* <DEDUP_REMOVED lines=15> */
.L_x_4642:
[----:B------:R-:W2:Y:S02]  /*8d20*/  LDG.E.U16 R0, [R2.64] ;  /* 0x0000002402007981 */ /* 0x000ea4000c1e1500 */
[----:B--2---:R-:W-:-:S04]  /*8d30*/  PRMT R0, RZ, 0x5410, R0 ;  /* 0x00005410ff007816 */ /* 0x004fc80000000000 */
[----:B------:R-:W-:Y:S01]  /*8d40*/  F2FP.PACK_AB R0, RZ, R0 ;  /* 0x00000000ff00723e */ /* 0x000fe200000000ff */
[----:B------:R-:W-:Y:S05]  /*8d50*/  BRA `(.L_x_4632) ;  /* 0x0000071000007947 */ /* 0x000fea0003800000 */
.L_x_4639:
        /* <DEDUP_REMOVED lines=12> */
.L_x_4646:
        /* <DEDUP_REMOVED lines=21> */
.L_x_4650:
[----:B------:R-:W-:Y:S05]  /*8f70*/  BSYNC B1 ;  /* 0x0000000000017941 */ /* 0x000fea0003800000 */
.L_x_4649:
[----:B------:R-:W-:Y:S01]  /*8f80*/  LEA R3, R0, 0x3b800000, 0x17 ;  /* 0x3b80000000037811 */ /* 0x000fe200078eb8ff */
[----:B------:R-:W-:-:S05]  /*8f90*/  IMAD.SHL.U32 R0, R2, 0x100000, RZ ;  /* 0x0010000002007824 */ /* 0x000fca00078e00ff */
[----:B------:R-:W-:Y:S02]  /*8fa0*/  LOP3.LUT R0, R3, R0, R4, 0xfe, !PT ;  /* 0x0000000003007212 */ /* 0x000fe400078efe04 */
.L_x_4648:
[----:B------:R-:W-:Y:S05]  /*8fb0*/  BSYNC B0 ;  /* 0x0000000000007941 */ /* 0x000fea0003800000 */
.L_x_4647:
[----:B------:R-:W-:Y:S01]  /*8fc0*/  F2FP.PACK_AB R0, RZ, R0 ;  /* 0x00000000ff00723e */ /* 0x000fe200000000ff */
[----:B------:R-:W-:Y:S05]  /*8fd0*/  BRA `(.L_x_4632) ;  /* 0x0000049000007947 */ /* 0x000fea0003800000 */
.L_x_4645:
        /* <DEDUP_REMOVED lines=21> */
.L_x_4654:
[----:B------:R-:W-:Y:S05]  /*9130*/  BSYNC B1 ;  /* 0x0000000000017941 */ /* 0x000fea0003800000 */
.L_x_4653:
[----:B------:R-:W-:Y:S01]  /*9140*/  LEA R3, R0, 0x37800000, 0x17 ;  /* 0x3780000000037811 */ /* 0x000fe200078eb8ff */
[----:B------:R-:W-:-:S05]  /*9150*/  IMAD.SHL.U32 R0, R2, 0x200000, RZ ;  /* 0x0020000002007824 */ /* 0x000fca00078e00ff */
[----:B------:R-:W-:Y:S02]  /*9160*/  LOP3.LUT R0, R3, R0, R4, 0xfe, !PT ;  /* 0x0000000003007212 */ /* 0x000fe400078efe04 */
.L_x_4652:
[----:B------:R-:W-:Y:S05]  /*9170*/  BSYNC B0 ;  /* 0x0000000000007941 */ /* 0x000fea0003800000 */
.L_x_4651:
[----:B------:R-:W-:Y:S01]  /*9180*/  F2FP.PACK_AB R0, RZ, R0 ;  /* 0x00000000ff00723e */ /* 0x000fe200000000ff */
[----:B------:R-:W-:Y:S05]  /*9190*/  BRA `(.L_x_4632) ;  /* 0x000002d000007947 */ /* 0x000fea0003800000 */
.L_x_4644:
        /* <DEDUP_REMOVED lines=14> */
.L_x_4658:
[----:B------:R-:W-:Y:S05]  /*9280*/  BSYNC B0 ;  /* 0x0000000000007941 */ /* 0x000fea0003800000 */
.L_x_4657:
[----:B------:R-:W-:Y:S01]  /*9290*/  F2FP.PACK_AB R0, RZ, R0 ;  /* 0x00000000ff00723e */ /* 0x000fe200000000ff */
[----:B------:R-:W-:Y:S05]  /*92a0*/  BRA `(.L_x_4632) ;  /* 0x000001c000007947 */ /* 0x000fea0003800000 */
.L_x_4631:
        /* <DEDUP_REMOVED lines=21> */
.L_x_4656:
[----:B------:R-:W2:Y:S02]  /*9400*/  LDG.E.64 R2, [R2.64] ;  /* 0x0000002402027981 */ /* 0x000ea4000c1e1b00 */
[----:B--2---:R-:W0:Y:S02]  /*9410*/  I2F.U64 R0, R2 ;  /* 0x0000000200007312 */ /* 0x004e240000301000 */
[----:B0-----:R-:W-:Y:S01]  /*9420*/  F2FP.PACK_AB R0, RZ, R0 ;  /* 0x00000000ff00723e */ /* 0x001fe200000000ff */
[----:B------:R-:W-:Y:S05]  /*9430*/  BRA `(.L_x_4632) ;  /* 0x0000003000007947 */ /* 0x000fea0003800000 */
.L_x_4655:
[----:B------:R-:W2:Y:S02]  /*9440*/  LDG.E R2, [R2.64] ;  /* 0x0000002402027981 */ /* 0x000ea4000c1e1900 */
[----:B--2---:R-:W0:Y:S02]  /*9450*/  I2F.U32 R0, R2 ;  /* 0x0000000200007306 */ /* 0x004e240000201000 */
[----:B0-----:R-:W-:-:S06]  /*9460*/  F2FP.PACK_AB R0, RZ, R0 ;  /* 0x00000000ff00723e */ /* 0x001fcc00000000ff */
.L_x_4632:
[----:B------:R-:W1:Y:S01]  /*9470*/  LDC.U8 R4, c[0x0][0x449] ;  /* 0x00011240ff047b82 */ /* 0x000e620000000000 */
[----:B-----5:R-:W-:-:S02]  /*9480*/  HADD2.F32 R0, -RZ, R0.H0_H0 ;  /* 0x20000000ff007230 */ /* 0x020fc40000004100 */
[----:B------:R-:W-:Y:S02]  /*9490*/  HADD2.F32 R19, -RZ, R19.H0_H0 ;  /* 0x20000013ff137230 */ /* 0x000fe40000004100 */
[----:B------:R-:W-:Y:S01]  /*94a0*/  HADD2.F32 R22, -RZ, R22.H0_H0 ;  /* 0x20000016ff167230 */ /* 0x000fe20000004100 */
[----:B------:R-:W-:-:S04]  /*94b0*/  FSETP.GEU.FTZ.AND P0, PT, |R0|, 0.5, PT ;  /* 0x3f0000000000780b */ /* 0x000fc80003f1e200 */
[----:B0-----:R-:W-:-:S04]  /*94c0*/  FADD.FTZ R3, -R19, R22 ;  /* 0x0000001613037221 */ /* 0x001fc80000010100 */
        /* <DEDUP_REMOVED lines=19> */
.L_x_4662:
[----:B------:R-:W-:-:S06]  /*9600*/  HADD2.F32 R3, -RZ, R19.H0_H0 ;  /* 0x20000013ff037230 */ /* 0x000fcc0000004100 */
[----:B------:R-:W0:Y:S02]  /*9610*/  F2I.S64.TRUNC R2, R3 ;  /* 0x0000000300027311 */ /* 0x000e24000020d900 */
[----:B0-----:R0:W-:Y:S01]  /*9620*/  STG.E.U8 [R16.64], R2 ;  /* 0x0000000210007986 */ /* 0x0011e2000c101124 */
[----:B------:R-:W-:Y:S05]  /*9630*/  BRA `(.L_x_4664) ;  /* 0x00000e4000007947 */ /* 0x000fea0003800000 */
.L_x_4661:
        /* <DEDUP_REMOVED lines=10> */
.L_x_4666:
[----:B------:R-:W-:-:S06]  /*96e0*/  HADD2.F32 R19, -RZ, R19.H0_H0 ;  /* 0x20000013ff137230 */ /* 0x000fcc0000004100 */
[----:B------:R-:W0:Y:S02]  /*96f0*/  F2I.FTZ.TRUNC.NTZ R19, R19 ;  /* 0x0000001300137305 */ /* 0x000e24000021f100 */
[----:B0-----:R0:W-:Y:S01]  /*9700*/  STG.E [R16.64], R19 ;  /* 0x0000001310007986 */ /* 0x0011e2000c101924 */
[----:B------:R-:W-:Y:S05]  /*9710*/  BRA `(.L_x_4664) ;  /* 0x00000d6000007947 */ /* 0x000fea0003800000 */
.L_x_4665:
[----:B------:R-:W-:-:S06]  /*9720*/  HADD2.F32 R19, -RZ, R19.H0_H0 ;  /* 0x20000013ff137230 */ /* 0x000fcc0000004100 */
[----:B------:R-:W0:Y:S02]  /*9730*/  F2I.FTZ.TRUNC.NTZ R19, R19 ;  /* 0x0000001300137305 */ /* 0x000e24000021f100 */
[----:B0-----:R0:W-:Y:S01]  /*9740*/  STG.E.U16 [R16.64], R19 ;  /* 0x0000001310007986 */ /* 0x0011e2000c101524 */
[----:B------:R-:W-:Y:S05]  /*9750*/  BRA `(.L_x_4664) ;  /* 0x00000d2000007947 */ /* 0x000fea0003800000 */
.L_x_4660:
        /* <DEDUP_REMOVED lines=9> */
.L_x_4668:
[----:B------:R0:W-:Y:S01]  /*97f0*/  STG.E.U16 [R16.64], R19 ;  /* 0x0000001310007986 */ /* 0x0001e2000c101524 */
[----:B------:R-:W-:Y:S05]  /*9800*/  BRA `(.L_x_4664) ;  /* 0x00000c7000007947 */ /* 0x000fea0003800000 */
.L_x_4667:
        /* <DEDUP_REMOVED lines=10> */
.L_x_4670:
[----:B------:R-:W-:-:S05]  /*98b0*/  HADD2.F32 R0, -RZ, R19.H0_H0 ;  /* 0x20000013ff007230 */ /* 0x000fca0000004100 */
[----:B------:R-:W-:-:S04]  /*98c0*/  F2FP.PACK_AB R0, RZ, R0 ;  /* 0x00000000ff00723e */ /* 0x000fc800000000ff */
[----:B------:R-:W-:-:S05]  /*98d0*/  PRMT R0, R0, 0x5410, RZ ;  /* 0x0000541000007816 */ /* 0x000fca00000000ff */
[----:B------:R0:W-:Y:S01]  /*98e0*/  STG.E [R16.64], R0 ;  /* 0x0000000010007986 */ /* 0x0001e2000c101924 */
[----:B------:R-:W-:Y:S05]  /*98f0*/  BRA `(.L_x_4664) ;  /* 0x00000b8000007947 */ /* 0x000fea0003800000 */
.L_x_4669:
[----:B------:R-:W-:-:S05]  /*9900*/  HADD2.F32 R2, -RZ, R19.H0_H0 ;  /* 0x20000013ff027230 */ /* 0x000fca0000004100 */
[----:B------:R-:W-:-:S06]  /*9910*/  FMUL.FTZ R2, R2, 1 ;  /* 0x3f80000002027820 */ /* 0x000fcc0000410000 */
[----:B------:R-:W0:Y:S02]  /*9920*/  F2F.F64.F32 R2, R2 ;  /* 0x0000000200027310 */ /* 0x000e240000201800 */
[----:B0-----:R0:W-:Y:S01]  /*9930*/  STG.E.64 [R16.64], R2 ;  /* 0x0000000210007986 */ /* 0x0011e2000c101b24 */
[----:B------:R-:W-:Y:S05]  /*9940*/  BRA `(.L_x_4664) ;  /* 0x00000b3000007947 */ /* 0x000fea0003800000 */
.L_x_4659:
        /* <DEDUP_REMOVED lines=13> */
.L_x_4673:
[----:B------:R-:W-:Y:S01]  /*9a20*/  HADD2.F32 R19, -RZ, R19.H0_H0 ;  /* 0x20000013ff137230 */ /* 0x000fe20000004100 */
[----:B------:R-:W-:-:S04]  /*9a30*/  CS2R R6, SRZ ;  /* 0x0000000000067805 */ /* 0x000fc8000001ff00 */
[----:B------:R-:W-:-:S06]  /*9a40*/  FMUL.FTZ R4, R19, 1 ;  /* 0x3f80000013047820 */ /* 0x000fcc0000410000 */
[----:B------:R-:W0:Y:S02]  /*9a50*/  F2F.F64.F32 R4, R4 ;  /* 0x0000000400047310 */ /* 0x000e240000201800 */
[----:B0-----:R0:W-:Y:S01]  /*9a60*/  STG.E.128 [R16.64], R4 ;  /* 0x0000000410007986 */ /* 0x0011e2000c101d24 */
[----:B------:R-:W-:Y:S05]  /*9a70*/  BRA `(.L_x_4664) ;  /* 0x00000a0000007947 */ /* 0x000fea0003800000 */
.L_x_4672:
        /* <DEDUP_REMOVED lines=21> */
.L_x_4677:
[----:B------:R-:W-:Y:S05]  /*9bd0*/  BSYNC B0 ;  /* 0x0000000000007941 */ /* 0x000fea0003800000 */
.L_x_4676:
[----:B------:R-:W-:-:S05]  /*9be0*/  LOP3.LUT R3, R0, R3, RZ, 0xfc, !PT ;  /* 0x0000000300037212 */ /* 0x000fca00078efcff */
[----:B------:R0:W-:Y:S01]  /*9bf0*/  STG.E.U8 [R16.64], R3 ;  /* 0x0000000310007986 */ /* 0x0001e2000c101124 */
[----:B------:R-:W-:Y:S05]  /*9c00*/  BRA `(.L_x_4664) ;  /* 0x0000087000007947 */ /* 0x000fea0003800000 */
.L_x_4675:
        /* <DEDUP_REMOVED lines=13> */
.L_x_4679:
[----:B------:R-:W-:Y:S01]  /*9ce0*/  IMAD.MOV.U32 R0, RZ, RZ, 0x7f ;  /* 0x0000007fff007424 */ /* 0x000fe200078e00ff */
[----:B------:R-:W-:-:S04]  /*9cf0*/  ISETP.GT.U32.AND P0, PT, R2, 0x7f800000, PT ;  /* 0x7f8000000200780c */ /* 0x000fc80003f04070 */
[----:B------:R-:W-:-:S04]  /*9d00*/  SEL R0, R0, 0x7c, P0 ;  /* 0x0000007c00007807 */ /* 0x000fc80000000000 */
.L_x_4680:
[----:B------:R-:W-:Y:S05]  /*9d10*/  BSYNC B0 ;  /* 0x0000000000007941 */ /* 0x000fea0003800000 */
.L_x_4678:
[----:B------:R-:W-:-:S04]  /*9d20*/  LOP3.LUT R2, R19, 0x80000000, RZ, 0xc0, !PT ;  /* 0x8000000013027812 */ /* 0x000fc800078ec0ff */
[----:B------:R-:W-:-:S04]  /*9d30*/  SHF.R.U32.HI R3, RZ, 0x18, R2 ;  /* 0x00000018ff037819 */ /* 0x000fc80000011602 */
[----:B------:R-:W-:-:S05]  /*9d40*/  LOP3.LUT R3, R0, R3, RZ, 0xfc, !PT ;  /* 0x0000000300037212 */ /* 0x000fca00078efcff */
[----:B------:R0:W-:Y:S01]  /*9d50*/  STG.E.U8 [R16.64], R3 ;  /* 0x0000000310007986 */ /* 0x0001e2000c101124 */
[----:B------:R-:W-:Y:S05]  /*9d60*/  BRA `(.L_x_4664) ;  /* 0x0000071000007947 */ /* 0x000fea0003800000 */
.L_x_4674:
[----:B------:R-:W-:-:S05]  /*9d70*/  HADD2.F32 R0, -RZ, R19.H0_H0 ;  /* 0x20000013ff007230 */ /* 0x000fca0000004100 */
[----:B------:R-:W-:-:S05]  /*9d80*/  F2FP.BF16.PACK_AB R0, RZ, R0 ;  /* 0x00000000ff00723e */ /* 0x000fca00000010ff */
[----:B------:R0:W-:Y:S01]  /*9d90*/  STG.E.U16 [R16.64], R0 ;  /* 0x0000000010007986 */ /* 0x0001e2000c101524 */
[----:B------:R-:W-:Y:S05]  /*9da0*/  BRA `(.L_x_4664) ;  /* 0x000006d000007947 */ /* 0x000fea0003800000 */
.L_x_4671:
        /* <DEDUP_REMOVED lines=12> */
.L_x_4683:
        /* <DEDUP_REMOVED lines=17> */
.L_x_4686:
[----:B------:R-:W-:-:S04]  /*9f80*/  LOP3.LUT R2, R19, 0x80000000, RZ, 0xc0, !PT ;  /* 0x8000000013027812 */ /* 0x000fc800078ec0ff */
[----:B------:R-:W-:-:S04]  /*9f90*/  SHF.R.U32.HI R3, RZ, 0x18, R2 ;  /* 0x00000018ff037819 */ /* 0x000fc80000011602 */
[----:B------:R-:W-:-:S04]  /*9fa0*/  LOP3.LUT R0, R0, R3, RZ, 0xfc, !PT ;  /* 0x0000000300007212 */ /* 0x000fc800078efcff */
[----:B------:R-:W-:Y:S02]  /*9fb0*/  PRMT R8, R0, 0x7610, R8 ;  /* 0x0000761000087816 */ /* 0x000fe40000000008 */
.L_x_4685:
[----:B------:R-:W-:Y:S05]  /*9fc0*/  BSYNC B0 ;  /* 0x0000000000007941 */ /* 0x000fea0003800000 */
.L_x_4684:
[----:B------:R0:W-:Y:S01]  /*9fd0*/  STG.E.U8 [R16.64], R8 ;  /* 0x0000000810007986 */ /* 0x0001e2000c101124 */
[----:B------:R-:W-:Y:S05]  /*9fe0*/  BRA `(.L_x_4664) ;  /* 0x0000049000007947 */ /* 0x000fea0003800000 */
.L_x_4682:
        /* <DEDUP_REMOVED lines=17> */
.L_x_4689:
[----:B------:R-:W-:-:S04]  /*a100*/  LOP3.LUT R2, R19, 0x80000000, RZ, 0xc0, !PT ;  /* 0x8000000013027812 */ /* 0x000fc800078ec0ff */
[----:B------:R-:W-:-:S04]  /*a110*/  SHF.R.U32.HI R3, RZ, 0x18, R2 ;  /* 0x00000018ff037819 */ /* 0x000fc80000011602 */
[----:B------:R-:W-:-:S04]  /*a120*/  LOP3.LUT R0, R0, R3, RZ, 0xfc, !PT ;  /* 0x0000000300007212 */ /* 0x000fc800078efcff */
[----:B------:R-:W-:Y:S02]  /*a130*/  PRMT R8, R0, 0x7610, R8 ;  /* 0x0000761000087816 */ /* 0x000fe40000000008 */
.L_x_4688:
[----:B------:R-:W-:Y:S05]  /*a140*/  BSYNC B0 ;  /* 0x0000000000007941 */ /* 0x000fea0003800000 */
.L_x_4687:
[----:B------:R0:W-:Y:S01]  /*a150*/  STG.E.U8 [R16.64], R8 ;  /* 0x0000000810007986 */ /* 0x0001e2000c101124 */
[----:B------:R-:W-:Y:S05]  /*a160*/  BRA `(.L_x_4664) ;  /* 0x0000031000007947 */ /* 0x000fea0003800000 */
.L_x_4681:
        /* <DEDUP_REMOVED lines=22> */
.L_x_4663:
        /* <DEDUP_REMOVED lines=20> */
.L_x_4691:
[----:B------:R-:W-:-:S06]  /*a410*/  HADD2.F32 R2, -RZ, R19.H0_H0 ;  /* 0x20000013ff027230 */ /* 0x000fcc0000004100 */
[----:B------:R-:W0:Y:S02]  /*a420*/  F2I.U64.TRUNC R2, R2 ;  /* 0x0000000200027311 */ /* 0x000e24000020d800 */
[----:B0-----:R0:W-:Y:S01]  /*a430*/  STG.E.64 [R16.64], R2 ;  /* 0x0000000210007986 */ /* 0x0011e2000c101b24 */
[----:B------:R-:W-:Y:S05]  /*a440*/  BRA `(.L_x_4664) ;  /* 0x0000003000007947 */ /* 0x000fea0003800000 */
.L_x_4690:
[----:B------:R-:W-:-:S06]  /*a450*/  HADD2.F32 R19, -RZ, R19.H0_H0 ;  /* 0x20000013ff137230 */ /* 0x000fcc0000004100 */
[----:B------:R-:W0:Y:S02]  /*a460*/  F2I.FTZ.U32.TRUNC.NTZ R19, R19 ;  /* 0x0000001300137305 */ /* 0x000e24000021f000 */
[----:B0-----:R0:W-:Y:S02]  /*a470*/  STG.E [R16.64], R19 ;  /* 0x0000001310007986 */ /* 0x0011e4000c101924 */
.L_x_4664:
        /* <DEDUP_REMOVED lines=284> */
.L_x_4692:
        /* <DEDUP_REMOVED lines=21> */
.L_x_4696:
[----:B------:R-:W2:Y:S02]  /*b790*/  LDG.E.U8 R2, [R2.64] ;  /* 0x0000002402027981 */ /* 0x000ea4000c1e1100 */
[----:B--2---:R-:W0:Y:S02]  /*b7a0*/  I2F.U16 R0, R2 ;  /* 0x0000000200007306 */ /* 0x004e240000101000 */
[----:B0-----:R-:W-:-:S04]  /*b7b0*/  F2FP.PACK_AB R0, RZ, R0 ;  /* 0x00000000ff00723e */ /* 0x001fc800000000ff */
[----:B------:R-:W-:Y:S01]  /*b7c0*/  PRMT R19, R0, 0x7610, R19 ;  /* 0x0000761000137816 */ /* 0x000fe20000000013 */
[----:B------:R-:W-:Y:S05]  /*b7d0*/  BRA `(.L_x_4698) ;  /* 0x00000ed000007947 */ /* 0x000fea0003800000 */
.L_x_4695:
        /* <DEDUP_REMOVED lines=11> */
.L_x_4700:
[----:B------:R-:W2:Y:S02]  /*b890*/  LDG.E R2, [R2.64] ;  /* 0x0000002402027981 */ /* 0x000ea4000c1e1900 */
[----:B--2---:R-:W0:Y:S02]  /*b8a0*/  I2F R0, R2 ;  /* 0x0000000200007306 */ /* 0x004e240000201400 */
[----:B0-----:R-:W-:-:S04]  /*b8b0*/  F2FP.PACK_AB R0, RZ, R0 ;  /* 0x00000000ff00723e */ /* 0x001fc800000000ff */
[----:B------:R-:W-:Y:S01]  /*b8c0*/  PRMT R19, R0, 0x7610, R19 ;  /* 0x0000761000137816 */ /* 0x000fe20000000013 */
[----:B------:R-:W-:Y:S05]  /*b8d0*/  BRA `(.L_x_4698) ;  /* 0x00000dd000007947 */ /* 0x000fea0003800000 */
.L_x_4699:
[----:B------:R-:W2:Y:S02]  /*b8e0*/  LDG.E.U16 R2, [R2.64] ;  /* 0x0000002402027981 */ /* 0x000ea4000c1e1500 */
[----:B--2---:R-:W0:Y:S02]  /*b8f0*/  I2F.S16 R0, R2 ;  /* 0x0000000200007306 */ /* 0x004e240000101400 */
[----:B0-----:R-:W-:-:S04]  /*b900*/  F2FP.PACK_AB R0, RZ, R0 ;  /* 0x00000000ff00723e */ /* 0x001fc800000000ff */
[----:B------:R-:W-:Y:S01]  /*b910*/  PRMT R19, R0, 0x7610, R19 ;  /* 0x0000761000137816 */ /* 0x000fe20000000013 */
[----:B------:R-:W-:Y:S05]  /*b920*/  BRA `(.L_x_4698) ;  /* 0x00000d8000007947 */ /* 0x000fea0003800000 */
.L_x_4694:
        /* <DEDUP_REMOVED lines=9> */
.L_x_4702:
[----:B------:R0:W5:Y:S01]  /*b9c0*/  LDG.E.U16 R19, [R2.64] ;  /* 0x0000002402137981 */ /* 0x000162000c1e1500 */
[----:B------:R-:W-:Y:S05]  /*b9d0*/  BRA `(.L_x_4698) ;  /* 0x00000cd000007947 */ /* 0x000fea0003800000 */
.L_x_4701:
        /* <DEDUP_REMOVED lines=9> */
.L_x_4704:
[----:B------:R0:W5:Y:S01]  /*ba70*/  LDG.E.U16 R19, [R2.64] ;  /* 0x0000002402137981 */ /* 0x000162000c1e1500 */
[----:B------:R-:W-:Y:S05]  /*ba80*/  BRA `(.L_x_4698) ;  /* 0x00000c2000007947 */ /* 0x000fea0003800000 */
.L_x_4703:
[----:B------:R-:W2:Y:S02]  /*ba90*/  LDG.E.64 R2, [R2.64] ;  /* 0x0000002402027981 */ /* 0x000ea4000c1e1b00 */
[----:B--2---:R-:W0:Y:S01]  /*baa0*/  F2F.F32.F64 R0, R2 ;  /* 0x0000000200007310 */ /* 0x004e220000301000 */
[----:B------:R-:W0:-:S14]  /*bab0*/  DSETP.GEU.AND P0, PT, |R2|, c[0x2][0x0], PT ;  /* 0x008000000200762a */ /* 0x000e1c0003f0e200 */
[----:B0-----:R-:W-:-:S05]  /*bac0*/  @!P0 FMUL R0, R0, 1.175494350822287508e-38 ;  /* 0x0080000000008820 */ /* 0x001fca0000400000 */
[----:B------:R-:W-:-:S04]  /*bad0*/  F2FP.PACK_AB R0, RZ, R0 ;  /* 0x00000000ff00723e */ /* 0x000fc800000000ff */
[----:B------:R-:W-:Y:S01]  /*bae0*/  PRMT R19, R0, 0x7610, R19 ;  /* 0x0000761000137816 */ /* 0x000fe20000000013 */
[----:B------:R-:W-:Y:S05]  /*baf0*/  BRA `(.L_x_4698) ;  /* 0x00000bb000007947 */ /* 0x000fea0003800000 */
.L_x_4693:
        /* <DEDUP_REMOVED lines=14> */
.L_x_4707:
[----:B------:R-:W2:Y:S02]  /*bbe0*/  LDG.E.64 R2, [R2.64] ;  /* 0x0000002402027981 */ /* 0x000ea4000c1e1b00 */
[----:B--2---:R-:W0:Y:S01]  /*bbf0*/  F2F.F32.F64 R0, R2 ;  /* 0x0000000200007310 */ /* 0x004e220000301000 */
[----:B------:R-:W0:-:S14]  /*bc00*/  DSETP.GEU.AND P0, PT, |R2|, c[0x2][0x0], PT ;  /* 0x008000000200762a */ /* 0x000e1c0003f0e200 */
[----:B0-----:R-:W-:-:S05]  /*bc10*/  @!P0 FMUL R0, R0, 1.175494350822287508e-38 ;  /* 0x0080000000008820 */ /* 0x001fca0000400000 */
[----:B------:R-:W-:-:S04]  /*bc20*/  F2FP.PACK_AB R0, RZ, R0 ;  /* 0x00000000ff00723e */ /* 0x000fc800000000ff */
[----:B------:R-:W-:Y:S01]  /*bc30*/  PRMT R19, R0, 0x7610, R19 ;  /* 0x0000761000137816 */ /* 0x000fe20000000013 */
[----:B------:R-:W-:Y:S05]  /*bc40*/  BRA `(.L_x_4698) ;  /* 0x00000a6000007947 */ /* 0x000fea0003800000 */
.L_x_4706:
        /* <DEDUP_REMOVED lines=28> */
.L_x_4709:
        /* <DEDUP_REMOVED lines=15> */
.L_x_4708:
[----:B------:R-:W2:Y:S02]  /*bf00*/  LDG.E.U16 R0, [R2.64] ;  /* 0x0000002402007981 */ /* 0x000ea4000c1e1500 */
[----:B--2---:R-:W-:-:S04]  /*bf10*/  PRMT R0, RZ, 0x5410, R0 ;  /* 0x00005410ff007816 */ /* 0x004fc80000000000 */
[----:B------:R-:W-:-:S04]  /*bf20*/  F2FP.PACK_AB R0, RZ, R0 ;  /* 0x00000000ff00723e */ /* 0x000fc800000000ff */
[----:B------:R-:W-:Y:S01]  /*bf30*/  PRMT R19, R0, 0x7610, R19 ;  /* 0x0000761000137816 */ /* 0x000fe20000000013 */
[----:B------:R-:W-:Y:S05]  /*bf40*/  BRA `(.L_x_4698) ;  /* 0x0000076000007947 */ /* 0x000fea0003800000 */
.L_x_4705:
        /* <DEDUP_REMOVED lines=12> */
.L_x_4712:
        /* <DEDUP_REMOVED lines=21> */
.L_x_4716:
[----:B------:R-:W-:Y:S05]  /*c160*/  BSYNC B1 ;  /* 0x0000000000017941 */ /* 0x000fea0003800000 */
.L_x_4715:
[----:B------:R-:W-:Y:S01]  /*c170*/  LEA R3, R0, 0x3b800000, 0x17 ;  /* 0x3b80000000037811 */ /* 0x000fe200078eb8ff */
[----:B------:R-:W-:-:S05]  /*c180*/  IMAD.SHL.U32 R0, R2, 0x100000, RZ ;  /* 0x0010000002007824 */ /* 0x000fca00078e00ff */
[----:B------:R-:W-:Y:S02]  /*c190*/  LOP3.LUT R0, R3, R0, R4, 0xfe, !PT ;  /* 0x0000000003007212 */ /* 0x000fe400078efe04 */
.L_x_4714:
[----:B------:R-:W-:Y:S05]  /*c1a0*/  BSYNC B0 ;  /* 0x0000000000007941 */ /* 0x000fea0003800000 */
.L_x_4713:
[----:B------:R-:W-:-:S04]  /*c1b0*/  F2FP.PACK_AB R0, RZ, R0 ;  /* 0x00000000ff00723e */ /* 0x000fc800000000ff */
[----:B------:R-:W-:Y:S01]  /*c1c0*/  PRMT R19, R0, 0x7610, R19 ;  /* 0x0000761000137816 */ /* 0x000fe20000000013 */
[----:B------:R-:W-:Y:S05]  /*c1d0*/  BRA `(.L_x_4698) ;  /* 0x000004d000007947 */ /* 0x000fea0003800000 */
.L_x_4711:
        /* <DEDUP_REMOVED lines=21> */
.L_x_4720:
[----:B------:R-:W-:Y:S05]  /*c330*/  BSYNC B1 ;  /* 0x0000000000017941 */ /* 0x000fea0003800000 */
.L_x_4719:
[----:B------:R-:W-:Y:S01]  /*c340*/  LEA R3, R0, 0x37800000, 0x17 ;  /* 0x3780000000037811 */ /* 0x000fe200078eb8ff */
[----:B------:R-:W-:-:S05]  /*c350*/  IMAD.SHL.U32 R0, R2, 0x200000, RZ ;  /* 0x0020000002007824 */ /* 0x000fca00078e00ff */
[----:B------:R-:W-:Y:S02]  /*c360*/  LOP3.LUT R0, R3, R0, R4, 0xfe, !PT ;  /* 0x0000000003007212 */ /* 0x000fe400078efe04 */
.L_x_4718:
[----:B------:R-:W-:Y:S05]  /*c370*/  BSYNC B0 ;  /* 0x0000000000007941 */ /* 0x000fea0003800000 */
.L_x_4717:
[----:B------:R-:W-:-:S04]  /*c380*/  F2FP.PACK_AB R0, RZ, R0 ;  /* 0x00000000ff00723e */ /* 0x000fc800000000ff */
[----:B------:R-:W-:Y:S01]  /*c390*/  PRMT R19, R0, 0x7610, R19 ;  /* 0x0000761000137816 */ /* 0x000fe20000000013 */
[----:B------:R-:W-:Y:S05]  /*c3a0*/  BRA `(.L_x_4698) ;  /* 0x0000030000007947 */ /* 0x000fea0003800000 */
.L_x_4710:
        /* <DEDUP_REMOVED lines=14> */
.L_x_4724:
[----:B------:R-:W-:Y:S05]  /*c490*/  BSYNC B0 ;  /* 0x0000000000007941 */ /* 0x000fea0003800000 */
.L_x_4723:
[----:B------:R-:W-:-:S04]  /*c4a0*/  F2FP.PACK_AB R0, RZ, R0 ;  /* 0x00000000ff00723e */ /* 0x000fc800000000ff */
[----:B------:R-:W-:Y:S01]  /*c4b0*/  PRMT R19, R0, 0x7610, R19 ;  /* 0x0000761000137816 */ /* 0x000fe20000000013 */
[----:B------:R-:W-:Y:S05]  /*c4c0*/  BRA `(.L_x_4698) ;  /* 0x000001e000007947 */ /* 0x000fea0003800000 */
.L_x_4697:
        /* <DEDUP_REMOVED lines=21> */
.L_x_4722:
[----:B------:R-:W2:Y:S02]  /*c620*/  LDG.E.64 R2, [R2.64] ;  /* 0x0000002402027981 */ /* 0x000ea4000c1e1b00 */
[----:B--2---:R-:W0:Y:S02]  /*c630*/  I2F.U64 R0, R2 ;  /* 0x0000000200007312 */ /* 0x004e240000301000 */
[----:B0-----:R-:W-:-:S04]  /*c640*/  F2FP.PACK_AB R0, RZ, R0 ;  /* 0x00000000ff00723e */ /* 0x001fc800000000ff */
[----:B------:R-:W-:Y:S01]  /*c650*/  PRMT R19, R0, 0x7610, R19 ;  /* 0x0000761000137816 */ /* 0x000fe20000000013 */
[----:B------:R-:W-:Y:S05]  /*c660*/  BRA `(.L_x_4698) ;  /* 0x0000004000007947 */ /* 0x000fea0003800000 */
.L_x_4721:
[----:B------:R-:W2:Y:S02]  /*c670*/  LDG.E R2, [R2.64] ;  /* 0x0000002402027981 */ /* 0x000ea4000c1e1900 */
[----:B--2---:R-:W0:Y:S02]  /*c680*/  I2F.U32 R0, R2 ;  /* 0x0000000200007306 */ /* 0x004e240000201000 */
[----:B0-----:R-:W-:-:S04]  /*c690*/  F2FP.PACK_AB R0, RZ, R0 ;  /* 0x00000000ff00723e */ /* 0x001fc800000000ff */
[----:B------:R-:W-:Y:S02]  /*c6a0*/  PRMT R19, R0, 0x7610, R19 ;  /* 0x0000761000137816 */ /* 0x000fe40000000013 */
.L_x_4698:
        /* <DEDUP_REMOVED lines=19> */
.L_x_4728:
[----:B------:R-:W2:Y:S02]  /*c7e0*/  LDG.E.U8 R2, [R2.64] ;  /* 0x0000002402027981 */ /* 0x000ea4000c1e1100 */
[----:B--2---:R-:W0:Y:S02]  /*c7f0*/  I2F.U16 R0, R2 ;  /* 0x0000000200007306 */ /* 0x004e240000101000 */
[----:B0-----:R-:W-:-:S04]  /*c800*/  F2FP.PACK_AB R0, RZ, R0 ;  /* 0x00000000ff00723e */ /* 0x001fc800000000ff */
[----:B------:R-:W-:Y:S01]  /*c810*/  PRMT R22, R0, 0x7610, R22 ;  /* 0x0000761000167816 */ /* 0x000fe20000000016 */
[----:B------:R-:W-:Y:S05]  /*c820*/  BRA `(.L_x_4730) ;  /* 0x00000ed000007947 */ /* 0x000fea0003800000 */
.L_x_4727:
        /* <DEDUP_REMOVED lines=11> */
.L_x_4732:
[----:B------:R-:W2:Y:S02]  /*c8e0*/  LDG.E R2, [R2.64] ;  /* 0x0000002402027981 */ /* 0x000ea4000c1e1900 */
[----:B--2---:R-:W0:Y:S02]  /*c8f0*/  I2F R0, R2 ;  /* 0x0000000200007306 */ /* 0x004e240000201400 */
[----:B0-----:R-:W-:-:S04]  /*c900*/  F2FP.PACK_AB R0, RZ, R0 ;  /* 0x00000000ff00723e */ /* 0x001fc800000000ff */
[----:B------:R-:W-:Y:S01]  /*c910*/  PRMT R22, R0, 0x7610, R22 ;  /* 0x0000761000167816 */ /* 0x000fe20000000016 */
[----:B------:R-:W-:Y:S05]  /*c920*/  BRA `(.L_x_4730) ;  /* 0x00000dd000007947 */ /* 0x000fea0003800000 */
.L_x_4731:
[----:B------:R-:W2:Y:S02]  /*c930*/  LDG.E.U16 R2, [R2.64] ;  /* 0x0000002402027981 */ /* 0x000ea4000c1e1500 */
[----:B--2---:R-:W0:Y:S02]  /*c940*/  I2F.S16 R0, R2 ;  /* 0x0000000200007306 */ /* 0x004e240000101400 */
[----:B0-----:R-:W-:-:S04]  /*c950*/  F2FP.PACK_AB R0, RZ, R0 ;  /* 0x00000000ff00723e */ /* 0x001fc800000000ff */
[----:B------:R-:W-:Y:S01]  /*c960*/  PRMT R22, R0, 0x7610, R22 ;  /* 0x0000761000167816 */ /* 0x000fe20000000016 */
[----:B------:R-:W-:Y:S05]  /*c970*/  BRA `(.L_x_4730) ;  /* 0x00000d8000007947 */ /* 0x000fea0003800000 */
.L_x_4726:
        /* <DEDUP_REMOVED lines=9> */
.L_x_4734:
[----:B------:R0:W5:Y:S01]  /*ca10*/  LDG.E.U16 R22, [R2.64] ;  /* 0x0000002402167981 */ /* 0x000162000c1e1500 */
[----:B------:R-:W-:Y:S05]  /*ca20*/  BRA `(.L_x_4730) ;  /* 0x00000cd000007947 */ /* 0x000fea0003800000 */
.L_x_4733:
        /* <DEDUP_REMOVED lines=9> */
.L_x_4736:
[----:B------:R0:W5:Y:S01]  /*cac0*/  LDG.E.U16 R22, [R2.64] ;  /* 0x0000002402167981 */ /* 0x000162000c1e1500 */
[----:B------:R-:W-:Y:S05]  /*cad0*/  BRA `(.L_x_4730) ;  /* 0x00000c2000007947 */ /* 0x000fea0003800000 */
.L_x_4735:
[----:B------:R-:W2:Y:S02]  /*cae0*/  LDG.E.64 R2, [R2.64] ;  /* 0x0000002402027981 */ /* 0x000ea4000c1e1b00 */
[----:B--2---:R-:W0:Y:S01]  /*caf0*/  F2F.F32.F64 R0, R2 ;  /* 0x0000000200007310 */ /* 0x004e220000301000 */
[----:B------:R-:W0:-:S14]  /*cb00*/  DSETP.GEU.AND P0, PT, |R2|, c[0x2][0x0], PT ;  /* 0x008000000200762a */ /* 0x000e1c0003f0e200 */
[----:B0-----:R-:W-:-:S05]  /*cb10*/  @!P0 FMUL R0, R0, 1.175494350822287508e-38 ;  /* 0x0080000000008820 */ /* 0x001fca0000400000 */
[----:B------:R-:W-:-:S04]  /*cb20*/  F2FP.PACK_AB R0, RZ, R0 ;  /* 0x00000000ff00723e */ /* 0x000fc800000000ff */
[----:B------:R-:W-:Y:S01]  /*cb30*/  PRMT R22, R0, 0x7610, R22 ;  /* 0x0000761000167816 */ /* 0x000fe20000000016 */
[----:B------:R-:W-:Y:S05]  /*cb40*/  BRA `(.L_x_4730) ;  /* 0x00000bb000007947 */ /* 0x000fea0003800000 */
.L_x_4725:
        /* <DEDUP_REMOVED lines=14> */
.L_x_4739:
[----:B------:R-:W2:Y:S02]  /*cc30*/  LDG.E.64 R2, [R2.64] ;  /* 0x0000002402027981 */ /* 0x000ea4000c1e1b00 */
[----:B--2---:R-:W0:Y:S01]  /*cc40*/  F2F.F32.F64 R0, R2 ;  /* 0x0000000200007310 */ /* 0x004e220000301000 */
[----:B------:R-:W0:-:S14]  /*cc50*/  DSETP.GEU.AND P0, PT, |R2|, c[0x2][0x0], PT ;  /* 0x008000000200762a */ /* 0x000e1c0003f0e200 */
[----:B0-----:R-:W-:-:S05]  /*cc60*/  @!P0 FMUL R0, R0, 1.175494350822287508e-38 ;  /* 0x0080000000008820 */ /* 0x001fca0000400000 */
[----:B------:R-:W-:-:S04]  /*cc70*/  F2FP.PACK_AB R0, RZ, R0 ;  /* 0x00000000ff00723e */ /* 0x000fc800000000ff */
[----:B------:R-:W-:Y:S01]  /*cc80*/  PRMT R22, R0, 0x7610, R22 ;  /* 0x0000761000167816 */ /* 0x000fe20000000016 */
[----:B------:R-:W-:Y:S05]  /*cc90*/  BRA `(.L_x_4730) ;  /* 0x00000a6000007947 */ /* 0x000fea0003800000 */
.L_x_4738:
        /* <DEDUP_REMOVED lines=28> */
.L_x_4741:
        /* <DEDUP_REMOVED lines=15> */
.L_x_4740:
[----:B------:R-:W2:Y:S02]  /*cf50*/  LDG.E.U16 R0, [R2.64] ;  /* 0x0000002402007981 */ /* 0x000ea4000c1e1500 */
[----:B--2---:R-:W-:-:S04]  /*cf60*/  PRMT R0, RZ, 0x5410, R0 ;  /* 0x00005410ff007816 */ /* 0x004fc80000000000 */
[----:B------:R-:W-:-:S04]  /*cf70*/  F2FP.PACK_AB R0, RZ, R0 ;  /* 0x00000000ff00723e */ /* 0x000fc800000000ff */
[----:B------:R-:W-:Y:S01]  /*cf80*/  PRMT R22, R0, 0x7610, R22 ;  /* 0x0000761000167816 */ /* 0x000fe20000000016 */
[----:B------:R-:W-:Y:S05]  /*cf90*/  BRA `(.L_x_4730) ;  /* 0x0000076000007947 */ /* 0x000fea0003800000 */
.L_x_4737:
        /* <DEDUP_REMOVED lines=12> */
.L_x_4744:
        /* <DEDUP_REMOVED lines=21> */
.L_x_4748:
[----:B------:R-:W-:Y:S05]  /*d1b0*/  BSYNC B1 ;  /* 0x0000000000017941 */ /* 0x000fea0003800000 */
.L_x_4747:
[----:B------:R-:W-:Y:S01]  /*d1c0*/  LEA R3, R0, 0x3b800000, 0x17 ;  /* 0x3b80000000037811 */ /* 0x000fe200078eb8ff */
[----:B------:R-:W-:-:S05]  /*d1d0*/  IMAD.SHL.U32 R0, R2, 0x100000, RZ ;  /* 0x0010000002007824 */ /* 0x000fca00078e00ff */
[----:B------:R-:W-:Y:S02]  /*d1e0*/  LOP3.LUT R0, R3, R0, R4, 0xfe, !PT ;  /* 0x0000000003007212 */ /* 0x000fe400078efe04 */
.L_x_4746:
[----:B------:R-:W-:Y:S05]  /*d1f0*/  BSYNC B0 ;  /* 0x0000000000007941 */ /* 0x000fea0003800000 */
.L_x_4745:
[----:B------:R-:W-:-:S04]  /*d200*/  F2FP.PACK_AB R0, RZ, R0 ;  /* 0x00000000ff00723e */ /* 0x000fc800000000ff */
[----:B------:R-:W-:Y:S01]  /*d210*/  PRMT R22, R0, 0x7610, R22 ;  /* 0x0000761000167816 */ /* 0x000fe20000000016 */
[----:B------:R-:W-:Y:S05]  /*d220*/  BRA `(.L_x_4730) ;  /* 0x000004d000007947 */ /* 0x000fea0003800000 */
.L_x_4743:
        /* <DEDUP_REMOVED lines=21> */
.L_x_4752:
[----:B------:R-:W-:Y:S05]  /*d380*/  BSYNC B1 ;  /* 0x0000000000017941 */ /* 0x000fea0003800000 */
.L_x_4751:
[----:B------:R-:W-:Y:S01]  /*d390*/  LEA R3, R0, 0x37800000, 0x17 ;  /* 0x3780000000037811 */ /* 0x000fe200078eb8ff */
[----:B------:R-:W-:-:S05]  /*d3a0*/  IMAD.SHL.U32 R0, R2, 0x200000, RZ ;  /* 0x0020000002007824 */ /* 0x000fca00078e00ff */
[----:B------:R-:W-:Y:S02]  /*d3b0*/  LOP3.LUT R0, R3, R0, R4, 0xfe, !PT ;  /* 0x0000000003007212 */ /* 0x000fe400078efe04 */
.L_x_4750:
[----:B------:R-:W-:Y:S05]  /*d3c0*/  BSYNC B0 ;  /* 0x0000000000007941 */ /* 0x000fea0003800000 */
.L_x_4749:
[----:B------:R-:W-:-:S04]  /*d3d0*/  F2FP.PACK_AB R0, RZ, R0 ;  /* 0x00000000ff00723e */ /* 0x000fc800000000ff */
[----:B------:R-:W-:Y:S01]  /*d3e0*/  PRMT R22, R0, 0x7610, R22 ;  /* 0x0000761000167816 */ /* 0x000fe20000000016 */
[----:B------:R-:W-:Y:S05]  /*d3f0*/  BRA `(.L_x_4730) ;  /* 0x0000030000007947 */ /* 0x000fea0003800000 */
.L_x_4742:
        /* <DEDUP_REMOVED lines=14> */
.L_x_4756:
[----:B------:R-:W-:Y:S05]  /*d4e0*/  BSYNC B0 ;  /* 0x0000000000007941 */ /* 0x000fea0003800000 */
.L_x_4755:
[----:B------:R-:W-:-:S04]  /*d4f0*/  F2FP.PACK_AB R0, RZ, R0 ;  /* 0x00000000ff00723e */ /* 0x000fc800000000ff */
[----:B------:R-:W-:Y:S01]  /*d500*/  PRMT R22, R0, 0x7610, R22 ;  /* 0x0000761000167816 */ /* 0x000fe20000000016 */
[----:B------:R-:W-:Y:S05]  /*d510*/  BRA `(.L_x_4730) ;  /* 0x000001e000007947 */ /* 0x000fea0003800000 */
.L_x_4729:
        /* <DEDUP_REMOVED lines=21> */
.L_x_4754:
[----:B------:R-:W2:Y:S02]  /*d670*/  LDG.E.64 R2, [R2.64] ;  /* 0x0000002402027981 */ /* 0x000ea4000c1e1b00 */
[----:B--2---:R-:W0:Y:S02]  /*d680*/  I2F.U64 R0, R2 ;  /* 0x0000000200007312 */ /* 0x004e240000301000 */
[----:B0-----:R-:W-:-:S04]  /*d690*/  F2FP.PACK_AB R0, RZ, R0 ;  /* 0x00000000ff00723e */ /* 0x001fc800000000ff */
[----:B------:R-:W-:Y:S01]  /*d6a0*/  PRMT R22, R0, 0x7610, R22 ;  /* 0x0000761000167816 */ /* 0x000fe20000000016 */
[----:B------:R-:W-:Y:S05]  /*d6b0*/  BRA `(.L_x_4730) ;  /* 0x0000004000007947 */ /* 0x000fea0003800000 */
.L_x_4753:
[----:B------:R-:W2:Y:S02]  /*d6c0*/  LDG.E R2, [R2.64] ;  /* 0x0000002402027981 */ /* 0x000ea4000c1e1900 */
[----:B--2---:R-:W0:Y:S02]  /*d6d0*/  I2F.U32 R0, R2 ;  /* 0x0000000200007306 */ /* 0x004e240000201000 */
[----:B0-----:R-:W-:-:S04]  /*d6e0*/  F2FP.PACK_AB R0, RZ, R0 ;  /* 0x00000000ff00723e */ /* 0x001fc800000000ff */
[----:B------:R-:W-:Y:S02]  /*d6f0*/  PRMT R22, R0, 0x7610, R22 ;  /* 0x0000761000167816 */ /* 0x000fe40000000016 */
.L_x_4730:
        /* <DEDUP_REMOVED lines=18> */
.L_x_4760:
[----:B------:R-:W2:Y:S02]  /*d820*/  LDG.E.U8 R2, [R2.64] ;  /* 0x0000002402027981 */ /* 0x000ea4000c1e1100 */
[----:B--2---:R-:W0:Y:S02]  /*d830*/  I2F.U16 R0, R2 ;  /* 0x0000000200007306 */ /* 0x004e240000101000 */
[----:B0-----:R-:W-:Y:S01]  /*d840*/  F2FP.PACK_AB R0, RZ, R0 ;  /* 0x00000000ff00723e */ /* 0x001fe200000000ff */
[----:B------:R-:W-:Y:S05]  /*d850*/  BRA `(.L_x_4762) ;  /* 0x00000e1000007947 */ /* 0x000fea0003800000 */
.L_x_4759:
        /* <DEDUP_REMOVED lines=10> */
.L_x_4764:
[----:B------:R-:W2:Y:S02]  /*d900*/  LDG.E R2, [R2.64] ;  /* 0x0000002402027981 */ /* 0x000ea4000c1e1900 */
[----:B--2---:R-:W0:Y:S02]  /*d910*/  I2F R0, R2 ;  /* 0x0000000200007306 */ /* 0x004e240000201400 */
[----:B0-----:R-:W-:Y:S01]  /*d920*/  F2FP.PACK_AB R0, RZ, R0 ;  /* 0x00000000ff00723e */ /* 0x001fe200000000ff */
[----:B------:R-:W-:Y:S05]  /*d930*/  BRA `(.L_x_4762) ;  /* 0x00000d3000007947 */ /* 0x000fea0003800000 */
.L_x_4763:
[----:B------:R-:W2:Y:S02]  /*d940*/  LDG.E.U16 R2, [R2.64] ;  /* 0x0000002402027981 */ /* 0x000ea4000c1e1500 */
[----:B--2---:R-:W0:Y:S02]  /*d950*/  I2F.S16 R0, R2 ;  /* 0x0000000200007306 */ /* 0x004e240000101400 */
[----:B0-----:R-:W-:Y:S01]  /*d960*/  F2FP.PACK_AB R0, RZ, R0 ;  /* 0x00000000ff00723e */ /* 0x001fe200000000ff */
[----:B------:R-:W-:Y:S05]  /*d970*/  BRA `(.L_x_4762) ;  /* 0x00000cf000007947 */ /* 0x000fea0003800000 */
.L_x_4758:
        /* <DEDUP_REMOVED lines=9> */
.L_x_4766:
[----:B------:R0:W5:Y:S01]  /*da10*/  LDG.E.U16 R0, [R2.64] ;  /* 0x0000002402007981 */ /* 0x000162000c1e1500 */
[----:B------:R-:W-:Y:S05]  /*da20*/  BRA `(.L_x_4762) ;  /* 0x00000c4000007947 */ /* 0x000fea0003800000 */
.L_x_4765:
        /* <DEDUP_REMOVED lines=9> */
.L_x_4768:
[----:B------:R0:W5:Y:S01]  /*dac0*/  LDG.E.U16 R0, [R2.64] ;  /* 0x0000002402007981 */ /* 0x000162000c1e1500 */
[----:B------:R-:W-:Y:S05]  /*dad0*/  BRA `(.L_x_4762) ;  /* 0x00000b9000007947 */ /* 0x000fea0003800000 */
.L_x_4767:
[----:B------:R-:W2:Y:S02]  /*dae0*/  LDG.E.64 R2, [R2.64] ;  /* 0x0000002402027981 */ /* 0x000ea4000c1e1b00 */
[----:B--2---:R-:W0:Y:S01]  /*daf0*/  F2F.F32.F64 R0, R2 ;  /* 0x0000000200007310 */ /* 0x004e220000301000 */
[----:B------:R-:W0:-:S14]  /*db00*/  DSETP.GEU.AND P0, PT, |R2|, c[0x2][0x0], PT ;  /* 0x008000000200762a */ /* 0x000e1c0003f0e200 */
[----:B0-----:R-:W-:-:S05]  /*db10*/  @!P0 FMUL R0, R0, 1.175494350822287508e-38 ;  /* 0x0080000000008820 */ /* 0x001fca0000400000 */
[----:B------:R-:W-:Y:S01]  /*db20*/  F2FP.PACK_AB R0, RZ, R0 ;  /* 0x00000000ff00723e */ /* 0x000fe200000000ff */
[----:B------:R-:W-:Y:S05]  /*db30*/  BRA `(.L_x_4762) ;  /* 0x00000b3000007947 */ /* 0x000fea0003800000 */
.L_x_4757:
        /* <DEDUP_REMOVED lines=13> */
.L_x_4771:
[----:B------:R-:W2:Y:S02]  /*dc10*/  LDG.E.64 R2, [R2.64] ;  /* 0x0000002402027981 */ /* 0x000ea4000c1e1b00 */
[----:B--2---:R-:W0:Y:S01]  /*dc20*/  F2F.F32.F64 R0, R2 ;  /* 0x0000000200007310 */ /* 0x004e220000301000 */
[----:B------:R-:W0:-:S14]  /*dc30*/  DSETP.GEU.AND P0, PT, |R2|, c[0x2][0x0], PT ;  /* 0x008000000200762a */ /* 0x000e1c0003f0e200 */
[----:B0-----:R-:W-:-:S05]  /*dc40*/  @!P0 FMUL R0, R0, 1.175494350822287508e-38 ;  /* 0x0080000000008820 */ /* 0x001fca0000400000 */
[----:B------:R-:W-:Y:S01]  /*dc50*/  F2FP.PACK_AB R0, RZ, R0 ;  /* 0x00000000ff00723e */ /* 0x000fe200000000ff */
[----:B------:R-:W-:Y:S05]  /*dc60*/  BRA `(.L_x_4762) ;  /* 0x00000a0000007947 */ /* 0x000fea0003800000 */
.L_x_4770:
        /* <DEDUP_REMOVED lines=28> */
.L_x_4773:
        /* <DEDUP_REMOVED lines=15> */
.L_x_4772:
[----:B------:R-:W2:Y:S02]  /*df20*/  LDG.E.U16 R0, [R2.64] ;  /* 0x0000002402007981 */ /* 0x000ea4000c1e1500 */
[----:B--2---:R-:W-:-:S04]  /*df30*/  PRMT R0, RZ, 0x5410, R0 ;  /* 0x00005410ff007816 */ /* 0x004fc80000000000 */
[----:B------:R-:W-:Y:S01]  /*df40*/  F2FP.PACK_AB R0, RZ, R0 ;  /* 0x00000000ff00723e */ /* 0x000fe200000000ff */
[----:B------:R-:W-:Y:S05]  /*df50*/  BRA `(.L_x_4762) ;  /* 0x0000071000007947 */ /* 0x000fea0003800000 */
.L_x_4769:
        /* <DEDUP_REMOVED lines=12> */
.L_x_4776:
        /* <DEDUP_REMOVED lines=21> */
.L_x_4780:
[----:B------:R-:W-:Y:S05]  /*e170*/  BSYNC B1 ;  /* 0x0000000000017941 */ /* 0x000fea0003800000 */
.L_x_4779:
[----:B------:R-:W-:Y:S01]  /*e180*/  LEA R3, R0, 0x3b800000, 0x17 ;  /* 0x3b80000000037811 */ /* 0x000fe200078eb8ff */
[----:B------:R-:W-:-:S05]  /*e190*/  IMAD.SHL.U32 R0, R2, 0x100000, RZ ;  /* 0x0010000002007824 */ /* 0x000fca00078e00ff */
[----:B------:R-:W-:Y:S02]  /*e1a0*/  LOP3.LUT R0, R3, R0, R4, 0xfe, !PT ;  /* 0x0000000003007212 */ /* 0x000fe400078efe04 */
.L_x_4778:
[----:B------:R-:W-:Y:S05]  /*e1b0*/  BSYNC B0 ;  /* 0x0000000000007941 */ /* 0x000fea0003800000 */
.L_x_4777:
[----:B------:R-:W-:Y:S01]  /*e1c0*/  F2FP.PACK_AB R0, RZ, R0 ;  /* 0x00000000ff00723e */ /* 0x000fe200000000ff */
[----:B------:R-:W-:Y:S05]  /*e1d0*/  BRA `(.L_x_4762) ;  /* 0x0000049000007947 */ /* 0x000fea0003800000 */
.L_x_4775:
        /* <DEDUP_REMOVED lines=21> */
.L_x_4784:
[----:B------:R-:W-:Y:S05]  /*e330*/  BSYNC B1 ;  /* 0x0000000000017941 */ /* 0x000fea0003800000 */
.L_x_4783:
[----:B------:R-:W-:Y:S01]  /*e340*/  LEA R3, R0, 0x37800000, 0x17 ;  /* 0x3780000000037811 */ /* 0x000fe200078eb8ff */
[----:B------:R-:W-:-:S05]  /*e350*/  IMAD.SHL.U32 R0, R2, 0x200000, RZ ;  /* 0x0020000002007824 */ /* 0x000fca00078e00ff */
[----:B------:R-:W-:Y:S02]  /*e360*/  LOP3.LUT R0, R3, R0, R4, 0xfe, !PT ;  /* 0x0000000003007212 */ /* 0x000fe400078efe04 */
.L_x_4782:
[----:B------:R-:W-:Y:S05]  /*e370*/  BSYNC B0 ;  /* 0x0000000000007941 */ /* 0x000fea0003800000 */
.L_x_4781:
[----:B------:R-:W-:Y:S01]  /*e380*/  F2FP.PACK_AB R0, RZ, R0 ;  /* 0x00000000ff00723e */ /* 0x000fe200000000ff */
[----:B------:R-:W-:Y:S05]  /*e390*/  BRA `(.L_x_4762) ;  /* 0x000002d000007947 */ /* 0x000fea0003800000 */
.L_x_4774:
        /* <DEDUP_REMOVED lines=14> */
.L_x_4788:
[----:B------:R-:W-:Y:S05]  /*e480*/  BSYNC B0 ;  /* 0x0000000000007941 */ /* 0x000fea0003800000 */
.L_x_4787:
[----:B------:R-:W-:Y:S01]  /*e490*/  F2FP.PACK_AB R0, RZ, R0 ;  /* 0x00000000ff00723e */ /* 0x000fe200000000ff */
[----:B------:R-:W-:Y:S05]  /*e4a0*/  BRA `(.L_x_4762) ;  /* 0x000001c000007947 */ /* 0x000fea0003800000 */
.L_x_4761:
        /* <DEDUP_REMOVED lines=21> */
.L_x_4786:
[----:B------:R-:W2:Y:S02]  /*e600*/  LDG.E.64 R2, [R2.64] ;  /* 0x0000002402027981 */ /* 0x000ea4000c1e1b00 */
[----:B--2---:R-:W0:Y:S02]  /*e610*/  I2F.U64 R0, R2 ;  /* 0x0000000200007312 */ /* 0x004e240000301000 */
[----:B0-----:R-:W-:Y:S01]  /*e620*/  F2FP.PACK_AB R0, RZ, R0 ;  /* 0x00000000ff00723e */ /* 0x001fe200000000ff */
[----:B------:R-:W-:Y:S05]  /*e630*/  BRA `(.L_x_4762) ;  /* 0x0000003000007947 */ /* 0x000fea0003800000 */
.L_x_4785:
[----:B------:R-:W2:Y:S02]  /*e640*/  LDG.E R2, [R2.64] ;  /* 0x0000002402027981 */ /* 0x000ea4000c1e1900 */
[----:B--2---:R-:W0:Y:S02]  /*e650*/  I2F.U32 R0, R2 ;  /* 0x0000000200007306 */ /* 0x004e240000201000 */
[----:B0-----:R-:W-:-:S06]  /*e660*/  F2FP.PACK_AB R0, RZ, R0 ;  /* 0x00000000ff00723e */ /* 0x001fcc00000000ff */
.L_x_4762:
        /* <DEDUP_REMOVED lines=25> */
.L_x_4792:
[----:B------:R-:W-:-:S06]  /*e800*/  HADD2.F32 R3, -RZ, R19.H0_H0 ;  /* 0x20000013ff037230 */ /* 0x000fcc0000004100 */
[----:B------:R-:W0:Y:S02]  /*e810*/  F2I.S64.TRUNC R2, R3 ;  /* 0x0000000300027311 */ /* 0x000e24000020d900 */
[----:B0-----:R0:W-:Y:S01]  /*e820*/  STG.E.U8 [R16.64], R2 ;  /* 0x0000000210007986 */ /* 0x0011e2000c101124 */
[----:B------:R-:W-:Y:S05]  /*e830*/  BRA `(.L_x_4794) ;  /* 0x00000e4000007947 */ /* 0x000fea0003800000 */
.L_x_4791:
        /* <DEDUP_REMOVED lines=10> */
.L_x_4796:
[----:B------:R-:W-:-:S06]  /*e8e0*/  HADD2.F32 R19, -RZ, R19.H0_H0 ;  /* 0x20000013ff137230 */ /* 0x000fcc0000004100 */
[----:B------:R-:W0:Y:S02]  /*e8f0*/  F2I.FTZ.TRUNC.NTZ R19, R19 ;  /* 0x0000001300137305 */ /* 0x000e24000021f100 */
[----:B0-----:R0:W-:Y:S01]  /*e900*/  STG.E [R16.64], R19 ;  /* 0x0000001310007986 */ /* 0x0011e2000c101924 */
[----:B------:R-:W-:Y:S05]  /*e910*/  BRA `(.L_x_4794) ;  /* 0x00000d6000007947 */ /* 0x000fea0003800000 */
.L_x_4795:
[----:B------:R-:W-:-:S06]  /*e920*/  HADD2.F32 R19, -RZ, R19.H0_H0 ;  /* 0x20000013ff137230 */ /* 0x000fcc0000004100 */
[----:B------:R-:W0:Y:S02]  /*e930*/  F2I.FTZ.TRUNC.NTZ R19, R19 ;  /* 0x0000001300137305 */ /* 0x000e24000021f100 */
[----:B0-----:R0:W-:Y:S01]  /*e940*/  STG.E.U16 [R16.64], R19 ;  /* 0x0000001310007986 */ /* 0x0011e2000c101524 */
[----:B------:R-:W-:Y:S05]  /*e950*/  BRA `(.L_x_4794) ;  /* 0x00000d2000007947 */ /* 0x000fea0003800000 */
.L_x_4790:
        /* <DEDUP_REMOVED lines=9> */
.L_x_4798:
[----:B------:R0:W-:Y:S01]  /*e9f0*/  STG.E.U16 [R16.64], R19 ;  /* 0x0000001310007986 */ /* 0x0001e2000c101524 */
[----:B------:R-:W-:Y:S05]  /*ea00*/  BRA `(.L_x_4794) ;  /* 0x00000c7000007947 */ /* 0x000fea0003800000 */
.L_x_4797:
        /* <DEDUP_REMOVED lines=10> */
.L_x_4800:
[----:B------:R-:W-:-:S05]  /*eab0*/  HADD2.F32 R0, -RZ, R19.H0_H0 ;  /* 0x20000013ff007230 */ /* 0x000fca0000004100 */
[----:B------:R-:W-:-:S04]  /*eac0*/  F2FP.PACK_AB R0, RZ, R0 ;  /* 0x00000000ff00723e */ /* 0x000fc800000000ff */
[----:B------:R-:W-:-:S05]  /*ead0*/  PRMT R0, R0, 0x5410, RZ ;  /* 0x0000541000007816 */ /* 0x000fca00000000ff */
[----:B------:R0:W-:Y:S01]  /*eae0*/  STG.E [R16.64], R0 ;  /* 0x0000000010007986 */ /* 0x0001e2000c101924 */
[----:B------:R-:W-:Y:S05]  /*eaf0*/  BRA `(.L_x_4794) ;  /* 0x00000b8000007947 */ /* 0x000fea0003800000 */
.L_x_4799:
[----:B------:R-:W-:-:S05]  /*eb00*/  HADD2.F32 R2, -RZ, R19.H0_H0 ;  /* 0x20000013ff027230 */ /* 0x000fca0000004100 */
[----:B------:R-:W-:-:S06]  /*eb10*/  FMUL.FTZ R2, R2, 1 ;  /* 0x3f80000002027820 */ /* 0x000fcc0000410000 */
[----:B------:R-:W0:Y:S02]  /*eb20*/  F2F.F64.F32 R2, R2 ;  /* 0x0000000200027310 */ /* 0x000e240000201800 */
[----:B0-----:R0:W-:Y:S01]  /*eb30*/  STG.E.64 [R16.64], R2 ;  /* 0x0000000210007986 */ /* 0x0011e2000c101b24 */
[----:B------:R-:W-:Y:S05]  /*eb40*/  BRA `(.L_x_4794) ;  /* 0x00000b3000007947 */ /* 0x000fea0003800000 */
.L_x_4789:
        /* <DEDUP_REMOVED lines=13> */
.L_x_4803:
[----:B------:R-:W-:Y:S01]  /*ec20*/  HADD2.F32 R19, -RZ, R19.H0_H0 ;  /* 0x20000013ff137230 */ /* 0x000fe20000004100 */
[----:B------:R-:W-:-:S04]  /*ec30*/  CS2R R6, SRZ ;  /* 0x0000000000067805 */ /* 0x000fc8000001ff00 */
[----:B------:R-:W-:-:S06]  /*ec40*/  FMUL.FTZ R4, R19, 1 ;  /* 0x3f80000013047820 */ /* 0x000fcc0000410000 */
[----:B------:R-:W0:Y:S02]  /*ec50*/  F2F.F64.F32 R4, R4 ;  /* 0x0000000400047310 */ /* 0x000e240000201800 */
[----:B0-----:R0:W-:Y:S01]  /*ec60*/  STG.E.128 [R16.64], R4 ;  /* 0x0000000410007986 */ /* 0x0011e2000c101d24 */
[----:B------:R-:W-:Y:S05]  /*ec70*/  BRA `(.L_x_4794) ;  /* 0x00000a0000007947 */ /* 0x000fea0003800000 */
.L_x_4802:
        /* <DEDUP_REMOVED lines=21> */
.L_x_4807:
[----:B------:R-:W-:Y:S05]  /*edd0*/  BSYNC B0 ;  /* 0x0000000000007941 */ /* 0x000fea0003800000 */
.L_x_4806:
[----:B------:R-:W-:-:S05]  /*ede0*/  LOP3.LUT R3, R0, R3, RZ, 0xfc, !PT ;  /* 0x0000000300037212 */ /* 0x000fca00078efcff */
[----:B------:R0:W-:Y:S01]  /*edf0*/  STG.E.U8 [R16.64], R3 ;  /* 0x0000000310007986 */ /* 0x0001e2000c101124 */
[----:B------:R-:W-:Y:S05]  /*ee00*/  BRA `(.L_x_4794) ;  /* 0x0000087000007947 */ /* 0x000fea0003800000 */
.L_x_4805:
        /* <DEDUP_REMOVED lines=13> */
.L_x_4809:
[----:B------:R-:W-:Y:S01]  /*eee0*/  IMAD.MOV.U32 R0, RZ, RZ, 0x7f ;  /* 0x0000007fff007424 */ /* 0x000fe200078e00ff */
[----:B------:R-:W-:-:S04]  /*eef0*/  ISETP.GT.U32.AND P0, PT, R2, 0x7f800000, PT ;  /* 0x7f8000000200780c */ /* 0x000fc80003f04070 */
[----:B------:R-:W-:-:S04]  /*ef00*/  SEL R0, R0, 0x7c, P0 ;  /* 0x0000007c00007807 */ /* 0x000fc80000000000 */
.L_x_4810:
[----:B------:R-:W-:Y:S05]  /*ef10*/  BSYNC B0 ;  /* 0x0000000000007941 */ /* 0x000fea0003800000 */
.L_x_4808:
[----:B------:R-:W-:-:S04]  /*ef20*/  LOP3.LUT R2, R19, 0x80000000, RZ, 0xc0, !PT ;  /* 0x8000000013027812 */ /* 0x000fc800078ec0ff */
[----:B------:R-:W-:-:S04]  /*ef30*/  SHF.R.U32.HI R3, RZ, 0x18, R2 ;  /* 0x00000018ff037819 */ /* 0x000fc80000011602 */
[----:B------:R-:W-:-:S05]  /*ef40*/  LOP3.LUT R3, R0, R3, RZ, 0xfc, !PT ;  /* 0x0000000300037212 */ /* 0x000fca00078efcff */
[----:B------:R0:W-:Y:S01]  /*ef50*/  STG.E.U8 [R16.64], R3 ;  /* 0x0000000310007986 */ /* 0x0001e2000c101124 */
[----:B------:R-:W-:Y:S05]  /*ef60*/  BRA `(.L_x_4794) ;  /* 0x0000071000007947 */ /* 0x000fea0003800000 */
.L_x_4804:
[----:B------:R-:W-:-:S05]  /*ef70*/  HADD2.F32 R0, -RZ, R19.H0_H0 ;  /* 0x20000013ff007230 */ /* 0x000fca0000004100 */
[----:B------:R-:W-:-:S05]  /*ef80*/  F2FP.BF16.PACK_AB R0, RZ, R0 ;  /* 0x00000000ff00723e */ /* 0x000fca00000010ff */
[----:B------:R0:W-:Y:S01]  /*ef90*/  STG.E.U16 [R16.64], R0 ;  /* 0x0000000010007986 */ /* 0x0001e2000c101524 */
[----:B------:R-:W-:Y:S05]  /*efa0*/  BRA `(.L_x_4794) ;  /* 0x000006d000007947 */ /* 0x000fea0003800000 */
.L_x_4801:
        /* <DEDUP_REMOVED lines=12> */
.L_x_4813:
        /* <DEDUP_REMOVED lines=17> */
.L_x_4816:
[----:B------:R-:W-:-:S04]  /*f180*/  LOP3.LUT R2, R19, 0x80000000, RZ, 0xc0, !PT ;  /* 0x8000000013027812 */ /* 0x000fc800078ec0ff */
[----:B------:R-:W-:-:S04]  /*f190*/  SHF.R.U32.HI R3, RZ, 0x18, R2 ;  /* 0x00000018ff037819 */ /* 0x000fc80000011602 */
[----:B------:R-:W-:-:S04]  /*f1a0*/  LOP3.LUT R0, R0, R3, RZ, 0xfc, !PT ;  /* 0x0000000300007212 */ /* 0x000fc800078efcff */
[----:B------:R-:W-:Y:S02]  /*f1b0*/  PRMT R8, R0, 0x7610, R8 ;  /* 0x0000761000087816 */ /* 0x000fe40000000008 */
.L_x_4815:
[----:B------:R-:W-:Y:S05]  /*f1c0*/  BSYNC B0 ;  /* 0x0000000000007941 */ /* 0x000fea0003800000 */
.L_x_4814:
[----:B------:R0:W-:Y:S01]  /*f1d0*/  STG.E.U8 [R16.64], R8 ;  /* 0x0000000810007986 */ /* 0x0001e2000c101124 */
[----:B------:R-:W-:Y:S05]  /*f1e0*/  BRA `(.L_x_4794) ;  /* 0x0000049000007947 */ /* 0x000fea0003800000 */
.L_x_4812:
        /* <DEDUP_REMOVED lines=17> */
.L_x_4819:
[----:B------:R-:W-:-:S04]  /*f300*/  LOP3.LUT R2, R19, 0x80000000, RZ, 0xc0, !PT ;  /* 0x8000000013027812 */ /* 0x000fc800078ec0ff */
[----:B------:R-:W-:-:S04]  /*f310*/  SHF.R.U32.HI R3, RZ, 0x18, R2 ;  /* 0x00000018ff037819 */ /* 0x000fc80000011602 */
[----:B------:R-:W-:-:S04]  /*f320*/  LOP3.LUT R0, R0, R3, RZ, 0xfc, !PT ;  /* 0x0000000300007212 */ /* 0x000fc800078efcff */
[----:B------:R-:W-:Y:S02]  /*f330*/  PRMT R8, R0, 0x7610, R8 ;  /* 0x0000761000087816 */ /* 0x000fe40000000008 */
.L_x_4818:
[----:B------:R-:W-:Y:S05]  /*f340*/  BSYNC B0 ;  /* 0x0000000000007941 */ /* 0x000fea0003800000 */
.L_x_4817:
[----:B------:R0:W-:Y:S01]  /*f350*/  STG.E.U8 [R16.64], R8 ;  /* 0x0000000810007986 */ /* 0x0001e2000c101124 */
[----:B------:R-:W-:Y:S05]  /*f360*/  BRA `(.L_x_4794) ;  /* 0x0000031000007947 */ /* 0x000fea0003800000 */
.L_x_4811:
        /* <DEDUP_REMOVED lines=22> */
.L_x_4793:
        /* <DEDUP_REMOVED lines=20> */
.L_x_4821:
[----:B------:R-:W-:-:S06]  /*f610*/  HADD2.F32 R2, -RZ, R19.H0_H0 ;  /* 0x20000013ff027230 */ /* 0x000fcc0000004100 */
[----:B------:R-:W0:Y:S02]  /*f620*/  F2I.U64.TRUNC R2, R2 ;  /* 0x0000000200027311 */ /* 0x000e24000020d800 */
[----:B0-----:R0:W-:Y:S01]  /*f630*/  STG.E.64 [R16.64], R2 ;  /* 0x0000000210007986 */ /* 0x0011e2000c101b24 */
[----:B------:R-:W-:Y:S05]  /*f640*/  BRA `(.L_x_4794) ;  /* 0x0000003000007947 */ /* 0x000fea0003800000 */
.L_x_4820:
[----:B------:R-:W-:-:S06]  /*f650*/  HADD2.F32 R19, -RZ, R19.H0_H0 ;  /* 0x20000013ff137230 */ /* 0x000fcc0000004100 */
[----:B------:R-:W0:Y:S02]  /*f660*/  F2I.FTZ.U32.TRUNC.NTZ R19, R19 ;  /* 0x0000001300137305 */ /* 0x000e24000021f000 */
[----:B0-----:R0:W-:Y:S02]  /*f670*/  STG.E [R16.64], R19 ;  /* 0x0000001310007986 */ /* 0x0011e4000c101924 */
.L_x_4794:
[----:B------:R-:W-:Y:S02]  /*f680*/  IADD3 R25, R25, 0x80, RZ ;  /* 0x0000008019197810 */ /* 0x000fe40007ffe0ff */
.L_x_4561:
[----:B------:R-:W-:Y:S05]  /*f690*/  BSYNC B6 ;  /* 0x0000000000067941 */ /* 0x000fea0003800000 */
.L_x_4560:
        /* <DEDUP_REMOVED lines=283> */
.L_x_4822:
        /* <DEDUP_REMOVED lines=21> */
.L_x_4826:
[----:B------:R-:W2:Y:S02]  /*109a0*/  LDG.E.U8 R2, [R2.64] ;  /* 0x0000002402027981 */ /* 0x000ea4000c1e1100 */
[----:B--2---:R-:W0:Y:S02]  /*109b0*/  I2F.U16 R0, R2 ;  /* 0x0000000200007306 */ /* 0x004e240000101000 */
[----:B0-----:R-:W-:-:S04]  /*109c0*/  F2FP.PACK_AB R0, RZ, R0 ;  /* 0x00000000ff00723e */ /* 0x001fc800000000ff */
[----:B------:R-:W-:Y:S01]  /*109d0*/  PRMT R19, R0, 0x7610, R19 ;  /* 0x0000761000137816 */ /* 0x000fe20000000013 */
[----:B------:R-:W-:Y:S05]  /*109e0*/  BRA `(.L_x_4828) ;  /* 0x00000ed000007947 */ /* 0x000fea0003800000 */
.L_x_4825:
        /* <DEDUP_REMOVED lines=11> */
.L_x_4830:
[----:B------:R-:W2:Y:S02]  /*10aa0*/  LDG.E R2, [R2.64] ;  /* 0x0000002402027981 */ /* 0x000ea4000c1e1900 */
[----:B--2---:R-:W0:Y:S02]  /*10ab0*/  I2F R0, R2 ;  /* 0x0000000200007306 */ /* 0x004e240000201400 */
[----:B0-----:R-:W-:-:S04]  /*10ac0*/  F2FP.PACK_AB R0, RZ, R0 ;  /* 0x00000000ff00723e */ /* 0x001fc800000000ff */
[----:B------:R-:W-:Y:S01]  /*10ad0*/  PRMT R19, R0, 0x7610, R19 ;  /* 0x0000761000137816 */ /* 0x000fe20000000013 */
[----:B------:R-:W-:Y:S05]  /*10ae0*/  BRA `(.L_x_4828) ;  /* 0x00000dd000007947 */ /* 0x000fea0003800000 */
.L_x_4829:
[----:B------:R-:W2:Y:S02]  /*10af0*/  LDG.E.U16 R2, [R2.64] ;  /* 0x0000002402027981 */ /* 0x000ea4000c1e1500 */
[----:B--2---:R-:W0:Y:S02]  /*10b00*/  I2F.S16 R0, R2 ;  /* 0x0000000200007306 */ /* 0x004e240000101400 */
[----:B0-----:R-:W-:-:S04]  /*10b10*/  F2FP.PACK_AB R0, RZ, R0 ;  /* 0x00000000ff00723e */ /* 0x001fc800000000ff */
[----:B------:R-:W-:Y:S01]  /*10b20*/  PRMT R19, R0, 0x7610, R19 ;  /* 0x0000761000137816 */ /* 0x000fe20000000013 */
[----:B------:R-:W-:Y:S05]  /*10b30*/  BRA `(.L_x_4828) ;  /* 0x00000d8000007947 */ /* 0x000fea0003800000 */
.L_x_4824:
        /* <DEDUP_REMOVED lines=9> */
.L_x_4832:
[----:B------:R0:W5:Y:S01]  /*10bd0*/  LDG.E.U16 R19, [R2.64] ;  /* 0x0000002402137981 */ /* 0x000162000c1e1500 */
[----:B------:R-:W-:Y:S05]  /*10be0*/  BRA `(.L_x_4828) ;  /* 0x00000cd000007947 */ /* 0x000fea0003800000 */
.L_x_4831:
        /* <DEDUP_REMOVED lines=9> */
.L_x_4834:
[----:B------:R0:W5:Y:S01]  /*10c80*/  LDG.E.U16 R19, [R2.64] ;  /* 0x0000002402137981 */ /* 0x000162000c1e1500 */
[----:B------:R-:W-:Y:S05]  /*10c90*/  BRA `(.L_x_4828) ;  /* 0x00000c2000007947 */ /* 0x000fea0003800000 */
.L_x_4833:
[----:B------:R-:W2:Y:S02]  /*10ca0*/  LDG.E.64 R2, [R2.64] ;  /* 0x0000002402027981 */ /* 0x000ea4000c1e1b00 */
[----:B--2---:R-:W0:Y:S01]  /*10cb0*/  F2F.F32.F64 R0, R2 ;  /* 0x0000000200007310 */ /* 0x004e220000301000 */
[----:B------:R-:W0:-:S14]  /*10cc0*/  DSETP.GEU.AND P0, PT, |R2|, c[0x2][0x0], PT ;  /* 0x008000000200762a */ /* 0x000e1c0003f0e200 */
[----:B0-----:R-:W-:-:S05]  /*10cd0*/  @!P0 FMUL R0, R0, 1.175494350822287508e-38 ;  /* 0x0080000000008820 */ /* 0x001fca0000400000 */
[----:B------:R-:W-:-:S04]  /*10ce0*/  F2FP.PACK_AB R0, RZ, R0 ;  /* 0x00000000ff00723e */ /* 0x000fc800000000ff */
[----:B------:R-:W-:Y:S01]  /*10cf0*/  PRMT R19, R0, 0x7610, R19 ;  /* 0x0000761000137816 */ /* 0x000fe20000000013 */
[----:B------:R-:W-:Y:S05]  /*10d00*/  BRA `(.L_x_4828) ;  /* 0x00000bb000007947 */ /* 0x000fea0003800000 */
.L_x_4823:
        /* <DEDUP_REMOVED lines=14> */
.L_x_4837:
[----:B------:R-:W2:Y:S02]  /*10df0*/  LDG.E.64 R2, [R2.64] ;  /* 0x0000002402027981 */ /* 0x000ea4000c1e1b00 */
[----:B--2---:R-:W0:Y:S01]  /*10e00*/  F2F.F32.F64 R0, R2 ;  /* 0x0000000200007310 */ /* 0x004e220000301000 */
[----:B------:R-:W0:-:S14]  /*10e10*/  DSETP.GEU.AND P0, PT, |R2|, c[0x2][0x0], PT ;  /* 0x008000000200762a */ /* 0x000e1c0003f0e200 */
[----:B0-----:R-:W-:-:S05]  /*10e20*/  @!P0 FMUL R0, R0, 1.175494350822287508e-38 ;  /* 0x0080000000008820 */ /* 0x001fca0000400000 */
[----:B------:R-:W-:-:S04]  /*10e30*/  F2FP.PACK_AB R0, RZ, R0 ;  /* 0x00000000ff00723e */ /* 0x000fc800000000ff */
[----:B------:R-:W-:Y:S01]  /*10e40*/  PRMT R19, R0, 0x7610, R19 ;  /* 0x0000761000137816 */ /* 0x000fe20000000013 */
[----:B------:R-:W-:Y:S05]  /*10e50*/  BRA `(.L_x_4828) ;  /* 0x00000a6000007947 */ /* 0x000fea0003800000 */
.L_x_4836:
        /* <DEDUP_REMOVED lines=28> */
.L_x_4839:
        /* <DEDUP_REMOVED lines=15> */
.L_x_4838:
[----:B------:R-:W2:Y:S02]  /*11110*/  LDG.E.U16 R0, [R2.64] ;  /* 0x0000002402007981 */ /* 0x000ea4000c1e1500 */
[----:B--2---:R-:W-:-:S04]  /*11120*/  PRMT R0, RZ, 0x5410, R0 ;  /* 0x00005410ff007816 */ /* 0x004fc80000000000 */
[----:B------:R-:W-:-:S04]  /*11130*/  F2FP.PACK_AB R0, RZ, R0 ;  /* 0x00000000ff00723e */ /* 0x000fc800000000ff */
[----:B------:R-:W-:Y:S01]  /*11140*/  PRMT R19, R0, 0x7610, R19 ;  /* 0x0000761000137816 */ /* 0x000fe20000000013 */
[----:B------:R-:W-:Y:S05]  /*11150*/  BRA `(.L_x_4828) ;  /* 0x0000076000007947 */ /* 0x000fea0003800000 */
.L_x_4835:
        /* <DEDUP_REMOVED lines=12> */
.L_x_4842:
        /* <DEDUP_REMOVED lines=21> */
.L_x_4846:
[----:B------:R-:W-:Y:S05]  /*11370*/  BSYNC B1 ;  /* 0x0000000000017941 */ /* 0x000fea0003800000 */
.L_x_4845:
[----:B------:R-:W-:Y:S01]  /*11380*/  LEA R3, R0, 0x3b800000, 0x17 ;  /* 0x3b80000000037811 */ /* 0x000fe200078eb8ff */
[----:B------:R-:W-:-:S05]  /*11390*/  IMAD.SHL.U32 R0, R2, 0x100000, RZ ;  /* 0x0010000002007824 */ /* 0x000fca00078e00ff */
[----:B------:R-:W-:Y:S02]  /*113a0*/  LOP3.LUT R0, R3, R0, R4, 0xfe, !PT ;  /* 0x0000000003007212 */ /* 0x000fe400078efe04 */
.L_x_4844:
[----:B------:R-:W-:Y:S05]  /*113b0*/  BSYNC B0 ;  /* 0x0000000000007941 */ /* 0x000fea0003800000 */
.L_x_4843:
[----:B------:R-:W-:-:S04]  /*113c0*/  F2FP.PACK_AB R0, RZ, R0 ;  /* 0x00000000ff00723e */ /* 0x000fc800000000ff */
[----:B------:R-:W-:Y:S01]  /*113d0*/  PRMT R19, R0, 0x7610, R19 ;  /* 0x0000761000137816 */ /* 0x000fe20000000013 */
[----:B------:R-:W-:Y:S05]  /*113e0*/  BRA `(.L_x_4828) ;  /* 0x000004d000007947 */ /* 0x000fea0003800000 */
.L_x_4841:
        /* <DEDUP_REMOVED lines=21> */
.L_x_4850:
[----:B------:R-:W-:Y:S05]  /*11540*/  BSYNC B1 ;  /* 0x0000000000017941 */ /* 0x000fea0003800000 */
.L_x_4849:
[----:B------:R-:W-:Y:S01]  /*11550*/  LEA R3, R0, 0x37800000, 0x17 ;  /* 0x3780000000037811 */ /* 0x000fe200078eb8ff */
[----:B------:R-:W-:-:S05]  /*11560*/  IMAD.SHL.U32 R0, R2, 0x200000, RZ ;  /* 0x0020000002007824 */ /* 0x000fca00078e00ff */
[----:B------:R-:W-:Y:S02]  /*11570*/  LOP3.LUT R0, R3, R0, R4, 0xfe, !PT ;  /* 0x0000000003007212 */ /* 0x000fe400078efe04 */
.L_x_4848:
[----:B------:R-:W-:Y:S05]  /*11580*/  BSYNC B0 ;  /* 0x0000000000007941 */ /* 0x000fea0003800000 */
.L_x_4847:
[----:B------:R-:W-:-:S04]  /*11590*/  F2FP.PACK_AB R0, RZ, R0 ;  /* 0x00000000ff00723e */ /* 0x000fc800000000ff */
[----:B------:R-:W-:Y:S01]  /*115a0*/  PRMT R19, R0, 0x7610, R19 ;  /* 0x0000761000137816 */ /* 0x000fe20000000013 */
[----:B------:R-:W-:Y:S05]  /*115b0*/  BRA `(.L_x_4828) ;  /* 0x0000030000007947 */ /* 0x000fea0003800000 */
.L_x_4840:
        /* <DEDUP_REMOVED lines=14> */
.L_x_4854:
[----:B------:R-:W-:Y:S05]  /*116a0*/  BSYNC B0 ;  /* 0x0000000000007941 */ /* 0x000fea0003800000 */
.L_x_4853:
[----:B------:R-:W-:-:S04]  /*116b0*/  F2FP.PACK_AB R0, RZ, R0 ;  /* 0x00000000ff00723e */ /* 0x000fc800000000ff */
[----:B------:R-:W-:Y:S01]  /*116c0*/  PRMT R19, R0, 0x7610, R19 ;  /* 0x0000761000137816 */ /* 0x000fe20000000013 */
[----:B------:R-:W-:Y:S05]  /*116d0*/  BRA `(.L_x_4828) ;  /* 0x000001e000007947 */ /* 0x000fea0003800000 */
.L_x_4827:
        /* <DEDUP_REMOVED lines=21> */
.L_x_4852:
[----:B------:R-:W2:Y:S02]  /*11830*/  LDG.E.64 R2, [R2.64] ;  /* 0x0000002402027981 */ /* 0x000ea4000c1e1b00 */
[----:B--2---:R-:W0:Y:S02]  /*11840*/  I2F.U64 R0, R2 ;  /* 0x0000000200007312 */ /* 0x004e240000301000 */
[----:B0-----:R-:W-:-:S04]  /*11850*/  F2FP.PACK_AB R0, RZ, R0 ;  /* 0x00000000ff00723e */ /* 0x001fc800000000ff */
[----:B------:R-:W-:Y:S01]  /*11860*/  PRMT R19, R0, 0x7610, R19 ;  /* 0x0000761000137816 */ /* 0x000fe20000000013 */
[----:B------:R-:W-:Y:S05]  /*11870*/  BRA `(.L_x_4828) ;  /* 0x0000004000007947 */ /* 0x000fea0003800000 */
.L_x_4851:
[----:B------:R-:W2:Y:S02]  /*11880*/  LDG.E R2, [R2.64] ;  /* 0x0000002402027981 */ /* 0x000ea4000c1e1900 */
[----:B--2---:R-:W0:Y:S02]  /*11890*/  I2F.U32 R0, R2 ;  /* 0x0000000200007306 */ /* 0x004e240000201000 */
[----:B0-----:R-:W-:-:S04]  /*118a0*/  F2FP.PACK_AB R0, RZ, R0 ;  /* 0x00000000ff00723e */ /* 0x001fc800000000ff */
[----:B------:R-:W-:Y:S02]  /*118b0*/  PRMT R19, R0, 0x7610, R19 ;  /* 0x0000761000137816 */ /* 0x000fe40000000013 */
.L_x_4828:
        /* <DEDUP_REMOVED lines=19> */
.L_x_4858:
[----:B------:R-:W2:Y:S02]  /*119f0*/  LDG.E.U8 R2, [R2.64] ;  /* 0x0000002402027981 */ /* 0x000ea4000c1e1100 */
[----:B--2---:R-:W0:Y:S02]  /*11a00*/  I2F.U16 R0, R2 ;  /* 0x0000000200007306 */ /* 0x004e240000101000 */
[----:B0-----:R-:W-:-:S04]  /*11a10*/  F2FP.PACK_AB R0, RZ, R0 ;  /* 0x00000000ff00723e */ /* 0x001fc800000000ff */
[----:B------:R-:W-:Y:S01]  /*11a20*/  PRMT R22, R0, 0x7610, R22 ;  /* 0x0000761000167816 */ /* 0x000fe20000000016 */
[----:B------:R-:W-:Y:S05]  /*11a30*/  BRA `(.L_x_4860) ;  /* 0x00000ed000007947 */ /* 0x000fea0003800000 */
.L_x_4857:
        /* <DEDUP_REMOVED lines=11> */
.L_x_4862:
[----:B------:R-:W2:Y:S02]  /*11af0*/  LDG.E R2, [R2.64] ;  /* 0x0000002402027981 */ /* 0x000ea4000c1e1900 */
[----:B--2---:R-:W0:Y:S02]  /*11b00*/  I2F R0, R2 ;  /* 0x0000000200007306 */ /* 0x004e240000201400 */
[----:B0-----:R-:W-:-:S04]  /*11b10*/  F2FP.PACK_AB R0, RZ, R0 ;  /* 0x00000000ff00723e */ /* 0x001fc800000000ff */
[----:B------:R-:W-:Y:S01]  /*11b20*/  PRMT R22, R0, 0x7610, R22 ;  /* 0x0000761000167816 */ /* 0x000fe20000000016 */
[----:B------:R-:W-:Y:S05]  /*11b30*/  BRA `(.L_x_4860) ;  /* 0x00000dd000007947 */ /* 0x000fea0003800000 */
.L_x_4861:
[----:B------:R-:W2:Y:S02]  /*11b40*/  LDG.E.U16 R2, [R2.64] ;  /* 0x0000002402027981 */ /* 0x000ea4000c1e1500 */
[----:B--2---:R-:W0:Y:S02]  /*11b50*/  I2F.S16 R0, R2 ;  /* 0x0000000200007306 */ /* 0x004e240000101400 */
[----:B0-----:R-:W-:-:S04]  /*11b60*/  F2FP.PACK_AB R0, RZ, R0 ;  /* 0x00000000ff00723e */ /* 0x001fc800000000ff */
[----:B------:R-:W-:Y:S01]  /*11b70*/  PRMT R22, R0, 0x7610, R22 ;  /* 0x0000761000167816 */ /* 0x000fe20000000016 */
[----:B------:R-:W-:Y:S05]  /*11b80*/  BRA `(.L_x_4860) ;  /* 0x00000d8000007947 */ /* 0x000fea0003800000 */
.L_x_4856:
        /* <DEDUP_REMOVED lines=9> */
.L_x_4864:
[----:B------:R0:W5:Y:S01]  /*11c20*/  LDG.E.U16 R22, [R2.64] ;  /* 0x0000002402167981 */ /* 0x000162000c1e1500 */
[----:B------:R-:W-:Y:S05]  /*11c30*/  BRA `(.L_x_4860) ;  /* 0x00000cd000007947 */ /* 0x000fea0003800000 */
.L_x_4863:
        /* <DEDUP_REMOVED lines=9> */
.L_x_4866:
[----:B------:R0:W5:Y:S01]  /*11cd0*/  LDG.E.U16 R22, [R2.64] ;  /* 0x0000002402167981 */ /* 0x000162000c1e1500 */
[----:B------:R-:W-:Y:S05]  /*11ce0*/  BRA `(.L_x_4860) ;  /* 0x00000c2000007947 */ /* 0x000fea0003800000 */
.L_x_4865:
[----:B------:R-:W2:Y:S02]  /*11cf0*/  LDG.E.64 R2, [R2.64] ;  /* 0x0000002402027981 */ /* 0x000ea4000c1e1b00 */
[----:B--2---:R-:W0:Y:S01]  /*11d00*/  F2F.F32.F64 R0, R2 ;  /* 0x0000000200007310 */ /* 0x004e220000301000 */
[----:B------:R-:W0:-:S14]  /*11d10*/  DSETP.GEU.AND P0, PT, |R2|, c[0x2][0x0], PT ;  /* 0x008000000200762a */ /* 0x000e1c0003f0e200 */
[----:B0-----:R-:W-:-:S05]  /*11d20*/  @!P0 FMUL R0, R0, 1.175494350822287508e-38 ;  /* 0x0080000000008820 */ /* 0x001fca0000400000 */
[----:B------:R-:W-:-:S04]  /*11d30*/  F2FP.PACK_AB R0, RZ, R0 ;  /* 0x00000000ff00723e */ /* 0x000fc800000000ff */
[----:B------:R-:W-:Y:S01]  /*11d40*/  PRMT R22, R0, 0x7610, R22 ;  /* 0x0000761000167816 */ /* 0x000fe20000000016 */
[----:B------:R-:W-:Y:S05]  /*11d50*/  BRA `(.L_x_4860) ;  /* 0x00000bb000007947 */ /* 0x000fea0003800000 */
.L_x_4855:
        /* <DEDUP_REMOVED lines=14> */
.L_x_4869:
[----:B------:R-:W2:Y:S02]  /*11e40*/  LDG.E.64 R2, [R2.64] ;  /* 0x0000002402027981 */ /* 0x000ea4000c1e1b00 */
[----:B--2---:R-:W0:Y:S01]  /*11e50*/  F2F.F32.F64 R0, R2 ;  /* 0x0000000200007310 */ /* 0x004e220000301000 */
[----:B------:R-:W0:-:S14]  /*11e60*/  DSETP.GEU.AND P0, PT, |R2|, c[0x2][0x0], PT ;  /* 0x008000000200762a */ /* 0x000e1c0003f0e200 */
[----:B0-----:R-:W-:-:S05]  /*11e70*/  @!P0 FMUL R0, R0, 1.175494350822287508e-38 ;  /* 0x0080000000008820 */ /* 0x001fca0000400000 */
[----:B------:R-:W-:-:S04]  /*11e80*/  F2FP.PACK_AB R0, RZ, R0 ;  /* 0x00000000ff00723e */ /* 0x000fc800000000ff */
[----:B------:R-:W-:Y:S01]  /*11e90*/  PRMT R22, R0, 0x7610, R22 ;  /* 0x0000761000167816 */ /* 0x000fe20000000016 */
[----:B------:R-:W-:Y:S05]  /*11ea0*/  BRA `(.L_x_4860) ;  /* 0x00000a6000007947 */ /* 0x000fea0003800000 */
.L_x_4868:
        /* <DEDUP_REMOVED lines=28> */
.L_x_4871:
        /* <DEDUP_REMOVED lines=15> */
.L_x_4870:
[----:B------:R-:W2:Y:S02]  /*12160*/  LDG.E.U16 R0, [R2.64] ;  /* 0x0000002402007981 */ /* 0x000ea4000c1e1500 */
[----:B--2---:R-:W-:-:S04]  /*12170*/  PRMT R0, RZ, 0x5410, R0 ;  /* 0x00005410ff007816 */ /* 0x004fc80000000000 */
[----:B------:R-:W-:-:S04]  /*12180*/  F2FP.PACK_AB R0, RZ, R0 ;  /* 0x00000000ff00723e */ /* 0x000fc800000000ff */
[----:B------:R-:W-:Y:S01]  /*12190*/  PRMT R22, R0, 0x7610, R22 ;  /* 0x0000761000167816 */ /* 0x000fe20000000016 */
[----:B------:R-:W-:Y:S05]  /*121a0*/  BRA `(.L_x_4860) ;  /* 0x0000076000007947 */ /* 0x000fea0003800000 */
.L_x_4867:
        /* <DEDUP_REMOVED lines=12> */
.L_x_4874:
        /* <DEDUP_REMOVED lines=21> */
.L_x_4878:
[----:B------:R-:W-:Y:S05]  /*123c0*/  BSYNC B1 ;  /* 0x0000000000017941 */ /* 0x000fea0003800000 */
.L_x_4877:
[----:B------:R-:W-:Y:S01]  /*123d0*/  LEA R3, R0, 0x3b800000, 0x17 ;  /* 0x3b80000000037811 */ /* 0x000fe200078eb8ff */
[----:B------:R-:W-:-:S05]  /*123e0*/  IMAD.SHL.U32 R0, R2, 0x100000, RZ ;  /* 0x0010000002007824 */ /* 0x000fca00078e00ff */
[----:B------:R-:W-:Y:S02]  /*123f0*/  LOP3.LUT R0, R3, R0, R4, 0xfe, !PT ;  /* 0x0000000003007212 */ /* 0x000fe400078efe04 */
.L_x_4876:
[----:B------:R-:W-:Y:S05]  /*12400*/  BSYNC B0 ;  /* 0x0000000000007941 */ /* 0x000fea0003800000 */
.L_x_4875:
[----:B------:R-:W-:-:S04]  /*12410*/  F2FP.PACK_AB R0, RZ, R0 ;  /* 0x00000000ff00723e */ /* 0x000fc800000000ff */
[----:B------:R-:W-:Y:S01]  /*12420*/  PRMT R22, R0, 0x7610, R22 ;  /* 0x0000761000167816 */ /* 0x000fe20000000016 */
[----:B------:R-:W-:Y:S05]  /*12430*/  BRA `(.L_x_4860) ;  /* 0x000004d000007947 */ /* 0x000fea0003800000 */
.L_x_4873:
        /* <DEDUP_REMOVED lines=21> */
.L_x_4882:
[----:B------:R-:W-:Y:S05]  /*12590*/  BSYNC B1 ;  /* 0x0000000000017941 */ /* 0x000fea0003800000 */
.L_x_4881:
[----:B------:R-:W-:Y:S01]  /*125a0*/  LEA R3, R0, 0x37800000, 0x17 ;  /* 0x3780000000037811 */ /* 0x000fe200078eb8ff */
[----:B------:R-:W-:-:S05]  /*125b0*/  IMAD.SHL.U32 R0, R2, 0x200000, RZ ;  /* 0x0020000002007824 */ /* 0x000fca00078e00ff */
[----:B------:R-:W-:Y:S02]  /*125c0*/  LOP3.LUT R0, R3, R0, R4, 0xfe, !PT ;  /* 0x0000000003007212 */ /* 0x000fe400078efe04 */
.L_x_4880:
[----:B------:R-:W-:Y:S05]  /*125d0*/  BSYNC B0 ;  /* 0x0000000000007941 */ /* 0x000fea0003800000 */
.L_x_4879:
[----:B------:R-:W-:-:S04]  /*125e0*/  F2FP.PACK_AB R0, RZ, R0 ;  /* 0x00000000ff00723e */ /* 0x000fc800000000ff */
[----:B------:R-:W-:Y:S01]  /*125f0*/  PRMT R22, R0, 0x7610, R22 ;  /* 0x0000761000167816 */ /* 0x000fe20000000016 */
[----:B------:R-:W-:Y:S05]  /*12600*/  BRA `(.L_x_4860) ;  /* 0x0000030000007947 */ /* 0x000fea0003800000 */
.L_x_4872:
        /* <DEDUP_REMOVED lines=14> */
.L_x_4886:
[----:B------:R-:W-:Y:S05]  /*126f0*/  BSYNC B0 ;  /* 0x0000000000007941 */ /* 0x000fea0003800000 */
.L_x_4885:
[----:B------:R-:W-:-:S04]  /*12700*/  F2FP.PACK_AB R0, RZ, R0 ;  /* 0x00000000ff00723e */ /* 0x000fc800000000ff */
[----:B------:R-:W-:Y:S01]  /*12710*/  PRMT R22, R0, 0x7610, R22 ;  /* 0x0000761000167816 */ /* 0x000fe20000000016 */
[----:B------:R-:W-:Y:S05]  /*12720*/  BRA `(.L_x_4860) ;  /* 0x000001e000007947 */ /* 0x000fea0003800000 */
.L_x_4859:
        /* <DEDUP_REMOVED lines=21> */
.L_x_4884:
[----:B------:R-:W2:Y:S02]  /*12880*/  LDG.E.64 R2, [R2.64] ;  /* 0x0000002402027981 */ /* 0x000ea4000c1e1b00 */
[----:B--2---:R-:W0:Y:S02]  /*12890*/  I2F.U64 R0, R2 ;  /* 0x0000000200007312 */ /* 0x004e240000301000 */
[----:B0-----:R-:W-:-:S04]  /*128a0*/  F2FP.PACK_AB R0, RZ, R0 ;  /* 0x00000000ff00723e */ /* 0x001fc800000000ff */
[----:B------:R-:W-:Y:S01]  /*128b0*/  PRMT R22, R0, 0x7610, R22 ;  /* 0x0000761000167816 */ /* 0x000fe20000000016 */
[----:B------:R-:W-:Y:S05]  /*128c0*/  BRA `(.L_x_4860) ;  /* 0x0000004000007947 */ /* 0x000fea0003800000 */
.L_x_4883:
[----:B------:R-:W2:Y:S02]  /*128d0*/  LDG.E R2, [R2.64] ;  /* 0x0000002402027981 */ /* 0x000ea4000c1e1900 */
[----:B--2---:R-:W0:Y:S02]  /*128e0*/  I2F.U32 R0, R2 ;  /* 0x0000000200007306 */ /* 0x004e240000201000 */
[----:B0-----:R-:W-:-:S04]  /*128f0*/  F2FP.PACK_AB R0, RZ, R0 ;  /* 0x00000000ff00723e */ /* 0x001fc800000000ff */
[----:B------:R-:W-:Y:S02]  /*12900*/  PRMT R22, R0, 0x7610, R22 ;  /* 0x0000761000167816 */ /* 0x000fe40000000016 */
.L_x_4860:
        /* <DEDUP_REMOVED lines=18> */
.L_x_4890:
[----:B------:R-:W2:Y:S02]  /*12a30*/  LDG.E.U8 R2, [R2.64] ;  /* 0x0000002402027981 */ /* 0x000ea4000c1e1100 */
[----:B--2---:R-:W0:Y:S02]  /*12a40*/  I2F.U16 R0, R2 ;  /* 0x0000000200007306 */ /* 0x004e240000101000 */
[----:B0-----:R-:W-:Y:S01]  /*12a50*/  F2FP.PACK_AB R0, RZ, R0 ;  /* 0x00000000ff00723e */ /* 0x001fe200000000ff */
[----:B------:R-:W-:Y:S05]  /*12a60*/  BRA `(.L_x_4892) ;  /* 0x00000e1000007947 */ /* 0x000fea0003800000 */
.L_x_4889:
        /* <DEDUP_REMOVED lines=10> */
.L_x_4894:
[----:B------:R-:W2:Y:S02]  /*12b10*/  LDG.E R2, [R2.64] ;  /* 0x0000002402027981 */ /* 0x000ea4000c1e1900 */
[----:B--2---:R-:W0:Y:S02]  /*12b20*/  I2F R0, R2 ;  /* 0x0000000200007306 */ /* 0x004e240000201400 */
[----:B0-----:R-:W-:Y:S01]  /*12b30*/  F2FP.PACK_AB R0, RZ, R0 ;  /* 0x00000000ff00723e */ /* 0x001fe200000000ff */
[----:B------:R-:W-:Y:S05]  /*12b40*/  BRA `(.L_x_4892) ;  /* 0x00000d3000007947 */ /* 0x000fea0003800000 */
.L_x_4893:
[----:B------:R-:W2:Y:S02]  /*12b50*/  LDG.E.U16 R2, [R2.64] ;  /* 0x0000002402027981 */ /* 0x000ea4000c1e1500 */
[----:B--2---:R-:W0:Y:S02]  /*12b60*/  I2F.S16 R0, R2 ;  /* 0x0000000200007306 */ /* 0x004e240000101400 */
[----:B0-----:R-:W-:Y:S01]  /*12b70*/  F2FP.PACK_AB R0, RZ, R0 ;  /* 0x00000000ff00723e */ /* 0x001fe200000000ff */
[----:B------:R-:W-:Y:S05]  /*12b80*/  BRA `(.L_x_4892) ;  /* 0x00000cf000007947 */ /* 0x000fea0003800000 */
.L_x_4888:
        /* <DEDUP_REMOVED lines=9> */
.L_x_4896:
[----:B------:R0:W5:Y:S01]  /*12c20*/  LDG.E.U16 R0, [R2.64] ;  /* 0x0000002402007981 */ /* 0x000162000c1e1500 */
[----:B------:R-:W-:Y:S05]  /*12c30*/  BRA `(.L_x_4892) ;  /* 0x00000c4000007947 */ /* 0x000fea0003800000 */
.L_x_4895:
        /* <DEDUP_REMOVED lines=9> */
.L_x_4898:
[----:B------:R0:W5:Y:S01]  /*12cd0*/  LDG.E.U16 R0, [R2.64] ;  /* 0x0000002402007981 */ /* 0x000162000c1e1500 */
[----:B------:R-:W-:Y:S05]  /*12ce0*/  BRA `(.L_x_4892) ;  /* 0x00000b9000007947 */ /* 0x000fea0003800000 */
.L_x_4897:
[----:B------:R-:W2:Y:S02]  /*12cf0*/  LDG.E.64 R2, [R2.64] ;  /* 0x0000002402027981 */ /* 0x000ea4000c1e1b00 */
[----:B--2---:R-:W0:Y:S01]  /*12d00*/  F2F.F32.F64 R0, R2 ;  /* 0x0000000200007310 */ /* 0x004e220000301000 */
[----:B------:R-:W0:-:S14]  /*12d10*/  DSETP.GEU.AND P0, PT, |R2|, c[0x2][0x0], PT ;  /* 0x008000000200762a */ /* 0x000e1c0003f0e200 */
[----:B0-----:R-:W-:-:S05]  /*12d20*/  @!P0 FMUL R0, R0, 1.175494350822287508e-38 ;  /* 0x0080000000008820 */ /* 0x001fca0000400000 */
[----:B------:R-:W-:Y:S01]  /*12d30*/  F2FP.PACK_AB R0, RZ, R0 ;  /* 0x00000000ff00723e */ /* 0x000fe200000000ff */
[----:B------:R-:W-:Y:S05]  /*12d40*/  BRA `(.L_x_4892) ;  /* 0x00000b3000007947 */ /* 0x000fea0003800000 */
.L_x_4887:
        /* <DEDUP_REMOVED lines=13> */
.L_x_4901:
[----:B------:R-:W2:Y:S02]  /*12e20*/  LDG.E.64 R2, [R2.64] ;  /* 0x0000002402027981 */ /* 0x000ea4000c1e1b00 */
[----:B--2---:R-:W0:Y:S01]  /*12e30*/  F2F.F32.F64 R0, R2 ;  /* 0x0000000200007310 */ /* 0x004e220000301000 */
[----:B------:R-:W0:-:S14]  /*12e40*/  DSETP.GEU.AND P0, PT, |R2|, c[0x2][0x0], PT ;  /* 0x008000000200762a */ /* 0x000e1c0003f0e200 */
[----:B0-----:R-:W-:-:S05]  /*12e50*/  @!P0 FMUL R0, R0, 1.175494350822287508e-38 ;  /* 0x0080000000008820 */ /* 0x001fca0000400000 */
[----:B------:R-:W-:Y:S01]  /*12e60*/  F2FP.PACK_AB R0, RZ, R0 ;  /* 0x00000000ff00723e */ /* 0x000fe200000000ff */
[----:B------:R-:W-:Y:S05]  /*12e70*/  BRA `(.L_x_4892) ;  /* 0x00000a0000007947 */ /* 0x000fea0003800000 */
.L_x_4900:
        /* <DEDUP_REMOVED lines=28> */
.L_x_4903:
        /* <DEDUP_REMOVED lines=15> */
.L_x_4902:
[----:B------:R-:W2:Y:S02]  /*13130*/  LDG.E.U16 R0, [R2.64] ;  /* 0x0000002402007981 */ /* 0x000ea4000c1e1500 */
[----:B--2---:R-:W-:-:S04]  /*13140*/  PRMT R0, RZ, 0x5410, R0 ;  /* 0x00005410ff007816 */ /* 0x004fc80000000000 */
[----:B------:R-:W-:Y:S01]  /*13150*/  F2FP.PACK_AB R0, RZ, R0 ;  /* 0x00000000ff00723e */ /* 0x000fe200000000ff */
[----:B------:R-:W-:Y:S05]  /*13160*/  BRA `(.L_x_4892) ;  /* 0x0000071000007947 */ /* 0x000fea0003800000 */
.L_x_4899:
        /* <DEDUP_REMOVED lines=12> */
.L_x_4906:
        /* <DEDUP_REMOVED lines=21> */
.L_x_4910:
[----:B------:R-:W-:Y:S05]  /*13380*/  BSYNC B1 ;  /* 0x0000000000017941 */ /* 0x000fea0003800000 */
.L_x_4909:
[----:B------:R-:W-:Y:S01]  /*13390*/  LEA R3, R0, 0x3b800000, 0x17 ;  /* 0x3b80000000037811 */ /* 0x000fe200078eb8ff */
[----:B------:R-:W-:-:S05]  /*133a0*/  IMAD.SHL.U32 R0, R2, 0x100000, RZ ;  /* 0x0010000002007824 */ /* 0x000fca00078e00ff */
[----:B------:R-:W-:Y:S02]  /*133b0*/  LOP3.LUT R0, R3, R0, R4, 0xfe, !PT ;  /* 0x0000000003007212 */ /* 0x000fe400078efe04 */
.L_x_4908:
[----:B------:R-:W-:Y:S05]  /*133c0*/  BSYNC B0 ;  /* 0x0000000000007941 */ /* 0x000fea0003800000 */
.L_x_4907:
[----:B------:R-:W-:Y:S01]  /*133d0*/  F2FP.PACK_AB R0, RZ, R0 ;  /* 0x00000000ff00723e */ /* 0x000fe200000000ff */
[----:B------:R-:W-:Y:S05]  /*133e0*/  BRA `(.L_x_4892) ;  /* 0x0000049000007947 */ /* 0x000fea0003800000 */
.L_x_4905:
        /* <DEDUP_REMOVED lines=21> */
.L_x_4914:
[----:B------:R-:W-:Y:S05]  /*13540*/  BSYNC B1 ;  /* 0x0000000000017941 */ /* 0x000fea0003800000 */
.L_x_4913:
[----:B------:R-:W-:Y:S01]  /*13550*/  LEA R3, R0, 0x37800000, 0x17 ;  /* 0x3780000000037811 */ /* 0x000fe200078eb8ff */
[----:B------:R-:W-:-:S05]  /*13560*/  IMAD.SHL.U32 R0, R2, 0x200000, RZ ;  /* 0x0020000002007824 */ /* 0x000fca00078e00ff */
[----:B------:R-:W-:Y:S02]  /*13570*/  LOP3.LUT R0, R3, R0, R4, 0xfe, !PT ;  /* 0x0000000003007212 */ /* 0x000fe400078efe04 */
.L_x_4912:
[----:B------:R-:W-:Y:S05]  /*13580*/  BSYNC B0 ;  /* 0x0000000000007941 */ /* 0x000fea0003800000 */
.L_x_4911:
[----:B------:R-:W-:Y:S01]  /*13590*/  F2FP.PACK_AB R0, RZ, R0 ;  /* 0x00000000ff00723e */ /* 0x000fe200000000ff */
[----:B------:R-:W-:Y:S05]  /*135a0*/  BRA `(.L_x_4892) ;  /* 0x000002d000007947 */ /* 0x000fea0003800000 */
.L_x_4904:
        /* <DEDUP_REMOVED lines=14> */
.L_x_4918:
[----:B------:R-:W-:Y:S05]  /*13690*/  BSYNC B0 ;  /* 0x0000000000007941 */ /* 0x000fea0003800000 */
.L_x_4917:
[----:B------:R-:W-:Y:S01]  /*136a0*/  F2FP.PACK_AB R0, RZ, R0 ;  /* 0x00000000ff00723e */ /* 0x000fe200000000ff */
[----:B------:R-:W-:Y:S05]  /*136b0*/  BRA `(.L_x_4892) ;  /* 0x000001c000007947 */ /* 0x000fea0003800000 */
.L_x_4891:
        /* <DEDUP_REMOVED lines=21> */
.L_x_4916:
[----:B------:R-:W2:Y:S02]  /*13810*/  LDG.E.64 R2, [R2.64] ;  /* 0x0000002402027981 */ /* 0x000ea4000c1e1b00 */
[----:B--2---:R-:W0:Y:S02]  /*13820*/  I2F.U64 R0, R2 ;  /* 0x0000000200007312 */ /* 0x004e240000301000 */
[----:B0-----:R-:W-:Y:S01]  /*13830*/  F2FP.PACK_AB R0, RZ, R0 ;  /* 0x00000000ff00723e */ /* 0x001fe200000000ff */
[----:B------:R-:W-:Y:S05]  /*13840*/  BRA `(.L_x_4892) ;  /* 0x0000003000007947 */ /* 0x000fea0003800000 */
.L_x_4915:
[----:B------:R-:W2:Y:S02]  /*13850*/  LDG.E R2, [R2.64] ;  /* 0x0000002402027981 */ /* 0x000ea4000c1e1900 */
[----:B--2---:R-:W0:Y:S02]  /*13860*/  I2F.U32 R0, R2 ;  /* 0x0000000200007306 */ /* 0x004e240000201000 */
[----:B0-----:R-:W-:-:S06]  /*13870*/  F2FP.PACK_AB R0, RZ, R0 ;  /* 0x00000000ff00723e */ /* 0x001fcc00000000ff */
.L_x_4892:
        /* <DEDUP_REMOVED lines=25> */
.L_x_4922:
[----:B------:R-:W-:-:S06]  /*13a10*/  HADD2.F32 R3, -RZ, R19.H0_H0 ;  /* 0x20000013ff037230 */ /* 0x000fcc0000004100 */
[----:B------:R-:W0:Y:S02]  /*13a20*/  F2I.S64.TRUNC R2, R3 ;  /* 0x0000000300027311 */ /* 0x000e24000020d900 */
[----:B0-----:R-:W-:Y:S01]  /*13a30*/  STG.E.U8 [R16.64], R2 ;  /* 0x0000000210007986 */ /* 0x001fe2000c101124 */
[----:B------:R-:W-:Y:S05]  /*13a40*/  EXIT ;  /* 0x000000000000794d */ /* 0x000fea0003800000 */
.L_x_4921:
        /* <DEDUP_REMOVED lines=10> */
.L_x_4925:
[----:B------:R-:W-:-:S06]  /*13af0*/  HADD2.F32 R19, -RZ, R19.H0_H0 ;  /* 0x20000013ff137230 */ /* 0x000fcc0000004100 */
[----:B------:R-:W0:Y:S02]  /*13b00*/  F2I.FTZ.TRUNC.NTZ R19, R19 ;  /* 0x0000001300137305 */ /* 0x000e24000021f100 */
[----:B0-----:R-:W-:Y:S01]  /*13b10*/  STG.E [R16.64], R19 ;  /* 0x0000001310007986 */ /* 0x001fe2000c101924 */
[----:B------:R-:W-:Y:S05]  /*13b20*/  EXIT ;  /* 0x000000000000794d */ /* 0x000fea0003800000 */
.L_x_4924:
[----:B------:R-:W-:-:S06]  /*13b30*/  HADD2.F32 R19, -RZ, R19.H0_H0 ;  /* 0x20000013ff137230 */ /* 0x000fcc0000004100 */
[----:B------:R-:W0:Y:S02]  /*13b40*/  F2I.FTZ.TRUNC.NTZ R19, R19 ;  /* 0x0000001300137305 */ /* 0x000e24000021f100 */
[----:B0-----:R-:W-:Y:S01]  /*13b50*/  STG.E.U16 [R16.64], R19 ;  /* 0x0000001310007986 */ /* 0x001fe2000c101524 */
[----:B------:R-:W-:Y:S05]  /*13b60*/  EXIT ;  /* 0x000000000000794d */ /* 0x000fea0003800000 */
.L_x_4920:
        /* <DEDUP_REMOVED lines=9> */
.L_x_4927:
[----:B------:R-:W-:Y:S01]  /*13c00*/  STG.E.U16 [R16.64], R19 ;  /* 0x0000001310007986 */ /* 0x000fe2000c101524 */
[----:B------:R-:W-:Y:S05]  /*13c10*/  EXIT ;  /* 0x000000000000794d */ /* 0x000fea0003800000 */
.L_x_4926:
        /* <DEDUP_REMOVED lines=10> */
.L_x_4929:
[----:B------:R-:W-:-:S05]  /*13cc0*/  HADD2.F32 R0, -RZ, R19.H0_H0 ;  /* 0x20000013ff007230 */ /* 0x000fca0000004100 */
[----:B------:R-:W-:-:S04]  /*13cd0*/  F2FP.PACK_AB R0, RZ, R0 ;  /* 0x00000000ff00723e */ /* 0x000fc800000000ff */
[----:B------:R-:W-:-:S05]  /*13ce0*/  PRMT R0, R0, 0x5410, RZ ;  /* 0x0000541000007816 */ /* 0x000fca00000000ff */
[----:B------:R-:W-:Y:S01]  /*13cf0*/  STG.E [R16.64], R0 ;  /* 0x0000000010007986 */ /* 0x000fe2000c101924 */
[----:B------:R-:W-:Y:S05]  /*13d00*/  EXIT ;  /* 0x000000000000794d */ /* 0x000fea0003800000 */
.L_x_4928:
[----:B------:R-:W-:-:S05]  /*13d10*/  HADD2.F32 R2, -RZ, R19.H0_H0 ;  /* 0x20000013ff027230 */ /* 0x000fca0000004100 */
[----:B------:R-:W-:-:S06]  /*13d20*/  FMUL.FTZ R2, R2, 1 ;  /* 0x3f80000002027820 */ /* 0x000fcc0000410000 */
[----:B------:R-:W0:Y:S02]  /*13d30*/  F2F.F64.F32 R2, R2 ;  /* 0x0000000200027310 */ /* 0x000e240000201800 */
[----:B0-----:R-:W-:Y:S01]  /*13d40*/  STG.E.64 [R16.64], R2 ;  /* 0x0000000210007986 */ /* 0x001fe2000c101b24 */
[----:B------:R-:W-:Y:S05]  /*13d50*/  EXIT ;  /* 0x000000000000794d */ /* 0x000fea0003800000 */
.L_x_4919:
        /* <DEDUP_REMOVED lines=13> */
.L_x_4932:
[----:B------:R-:W-:Y:S01]  /*13e30*/  HADD2.F32 R19, -RZ, R19.H0_H0 ;  /* 0x20000013ff137230 */ /* 0x000fe20000004100 */
[----:B------:R-:W-:-:S04]  /*13e40*/  CS2R R6, SRZ ;  /* 0x0000000000067805 */ /* 0x000fc8000001ff00 */
[----:B------:R-:W-:-:S06]  /*13e50*/  FMUL.FTZ R4, R19, 1 ;  /* 0x3f80000013047820 */ /* 0x000fcc0000410000 */
[----:B------:R-:W0:Y:S02]  /*13e60*/  F2F.F64.F32 R4, R4 ;  /* 0x0000000400047310 */ /* 0x000e240000201800 */
[----:B0-----:R-:W-:Y:S01]  /*13e70*/  STG.E.128 [R16.64], R4 ;  /* 0x0000000410007986 */ /* 0x001fe2000c101d24 */
[----:B------:R-:W-:Y:S05]  /*13e80*/  EXIT ;  /* 0x000000000000794d */ /* 0x000fea0003800000 */
.L_x_4931:
        /* <DEDUP_REMOVED lines=21> */
.L_x_4936:
[----:B------:R-:W-:Y:S05]  /*13fe0*/  BSYNC B0 ;  /* 0x0000000000007941 */ /* 0x000fea0003800000 */
.L_x_4935:
[----:B------:R-:W-:-:S05]  /*13ff0*/  LOP3.LUT R3, R0, R3, RZ, 0xfc, !PT ;  /* 0x0000000300037212 */ /* 0x000fca00078efcff */
[----:B------:R-:W-:Y:S01]  /*14000*/  STG.E.U8 [R16.64], R3 ;  /* 0x0000000310007986 */ /* 0x000fe2000c101124 */
[----:B------:R-:W-:Y:S05]  /*14010*/  EXIT ;  /* 0x000000000000794d */ /* 0x000fea0003800000 */
.L_x_4934:
        /* <DEDUP_REMOVED lines=13> */
.L_x_4938:
[----:B------:R-:W-:Y:S01]  /*140f0*/  IMAD.MOV.U32 R0, RZ, RZ, 0x7f ;  /* 0x0000007fff007424 */ /* 0x000fe200078e00ff */
[----:B------:R-:W-:-:S04]  /*14100*/  ISETP.GT.U32.AND P0, PT, R2, 0x7f800000, PT ;  /* 0x7f8000000200780c */ /* 0x000fc80003f04070 */
[----:B------:R-:W-:-:S04]  /*14110*/  SEL R0, R0, 0x7c, P0 ;  /* 0x0000007c00007807 */ /* 0x000fc80000000000 */
.L_x_4939:
[----:B------:R-:W-:Y:S05]  /*14120*/  BSYNC B0 ;  /* 0x0000000000007941 */ /* 0x000fea0003800000 */
.L_x_4937:
[----:B------:R-:W-:-:S04]  /*14130*/  LOP3.LUT R2, R19, 0x80000000, RZ, 0xc0, !PT ;  /* 0x8000000013027812 */ /* 0x000fc800078ec0ff */
[----:B------:R-:W-:-:S04]  /*14140*/  SHF.R.U32.HI R3, RZ, 0x18, R2 ;  /* 0x00000018ff037819 */ /* 0x000fc80000011602 */
[----:B------:R-:W-:-:S05]  /*14150*/  LOP3.LUT R3, R0, R3, RZ, 0xfc, !PT ;  /* 0x0000000300037212 */ /* 0x000fca00078efcff */
[----:B------:R-:W-:Y:S01]  /*14160*/  STG.E.U8 [R16.64], R3 ;  /* 0x0000000310007986 */ /* 0x000fe2000c101124 */
[----:B------:R-:W-:Y:S05]  /*14170*/  EXIT ;  /* 0x000000000000794d */ /* 0x000fea0003800000 */
.L_x_4933:
[----:B------:R-:W-:-:S05]  /*14180*/  HADD2.F32 R0, -RZ, R19.H0_H0 ;  /* 0x20000013ff007230 */ /* 0x000fca0000004100 */
[----:B------:R-:W-:-:S05]  /*14190*/  F2FP.BF16.PACK_AB R0, RZ, R0 ;  /* 0x00000000ff00723e */ /* 0x000fca00000010ff */
[----:B------:R-:W-:Y:S01]  /*141a0*/  STG.E.U16 [R16.64], R0 ;  /* 0x0000000010007986 */ /* 0x000fe2000c101524 */
[----:B------:R-:W-:Y:S05]  /*141b0*/  EXIT ;  /* 0x000000000000794d */ /* 0x000fea0003800000 */
.L_x_4930:
        /* <DEDUP_REMOVED lines=12> */
.L_x_4942:
        /* <DEDUP_REMOVED lines=17> */
.L_x_4945:
[----:B------:R-:W-:-:S04]  /*14390*/  LOP3.LUT R2, R19, 0x80000000, RZ, 0xc0, !PT ;  /* 0x8000000013027812 */ /* 0x000fc800078ec0ff */
[----:B------:R-:W-:-:S04]  /*143a0*/  SHF.R.U32.HI R3, RZ, 0x18, R2 ;  /* 0x00000018ff037819 */ /* 0x000fc80000011602 */
[----:B------:R-:W-:-:S04]  /*143b0*/  LOP3.LUT R0, R0, R3, RZ, 0xfc, !PT ;  /* 0x0000000300007212 */ /* 0x000fc800078efcff */
[----:B------:R-:W-:Y:S02]  /*143c0*/  PRMT R8, R0, 0x7610, R8 ;  /* 0x0000761000087816 */ /* 0x000fe40000000008 */
.L_x_4944:
[----:B------:R-:W-:Y:S05]  /*143d0*/  BSYNC B0 ;  /* 0x0000000000007941 */ /* 0x000fea0003800000 */
.L_x_4943:
[----:B------:R-:W-:Y:S01]  /*143e0*/  STG.E.U8 [R16.64], R8 ;  /* 0x0000000810007986 */ /* 0x000fe2000c101124 */
[----:B------:R-:W-:Y:S05]  /*143f0*/  EXIT ;  /* 0x000000000000794d */ /* 0x000fea0003800000 */
.L_x_4941:
        /* <DEDUP_REMOVED lines=17> */
.L_x_4948:
[----:B------:R-:W-:-:S04]  /*14510*/  LOP3.LUT R2, R19, 0x80000000, RZ, 0xc0, !PT ;  /* 0x8000000013027812 */ /* 0x000fc800078ec0ff */
[----:B------:R-:W-:-:S04]  /*14520*/  SHF.R.U32.HI R3, RZ, 0x18, R2 ;  /* 0x00000018ff037819 */ /* 0x000fc80000011602 */
[----:B------:R-:W-:-:S04]  /*14530*/  LOP3.LUT R0, R0, R3, RZ, 0xfc, !PT ;  /* 0x0000000300007212 */ /* 0x000fc800078efcff */
[----:B------:R-:W-:Y:S02]  /*14540*/  PRMT R8, R0, 0x7610, R8 ;  /* 0x0000761000087816 */ /* 0x000fe40000000008 */
.L_x_4947:
[----:B------:R-:W-:Y:S05]  /*14550*/  BSYNC B0 ;  /* 0x0000000000007941 */ /* 0x000fea0003800000 */
.L_x_4946:
[----:B------:R-:W-:Y:S01]  /*14560*/  STG.E.U8 [R16.64], R8 ;  /* 0x0000000810007986 */ /* 0x000fe2000c101124 */
[----:B------:R-:W-:Y:S05]  /*14570*/  EXIT ;  /* 0x000000000000794d */ /* 0x000fea0003800000 */
.L_x_4940:
        /* <DEDUP_REMOVED lines=22> */
.L_x_4923:
        /* <DEDUP_REMOVED lines=20> */
.L_x_4950:
[----:B------:R-:W-:-:S06]  /*14820*/  HADD2.F32 R2, -RZ, R19.H0_H0 ;  /* 0x20000013ff027230 */ /* 0x000fcc0000004100 */
[----:B------:R-:W0:Y:S02]  /*14830*/  F2I.U64.TRUNC R2, R2 ;  /* 0x0000000200027311 */ /* 0x000e24000020d800 */
[----:B0-----:R-:W-:Y:S01]  /*14840*/  STG.E.64 [R16.64], R2 ;  /* 0x0000000210007986 */ /* 0x001fe2000c101b24 */
[----:B------:R-:W-:Y:S05]  /*14850*/  EXIT ;  /* 0x000000000000794d */ /* 0x000fea0003800000 */
.L_x_4949:
[----:B------:R-:W-:-:S06]  /*14860*/  HADD2.F32 R19, -RZ, R19.H0_H0 ;  /* 0x20000013ff137230 */ /* 0x000fcc0000004100 */
[----:B------:R-:W0:Y:S02]  /*14870*/  F2I.FTZ.U32.TRUNC.NTZ R19, R19 ;  /* 0x0000001300137305 */ /* 0x000e24000021f000 */
[----:B0-----:R-:W-:Y:S01]  /*14880*/  STG.E [R16.64], R19 ;  /* 0x0000001310007986 */ /* 0x001fe2000c101924 */
[----:B------:R-:W-:Y:S05]  /*14890*/  EXIT ;  /* 0x000000000000794d */ /* 0x000fea0003800000 */
.L_x_4951:
        /* <DEDUP_REMOVED lines=14> */
.L_x_7625:


//--------------------- .text._ZN2at6native27unrolled_elementwise_kernelIZZZNS0_44_GLOBAL__N__40a83637_7_Lerp_cu_1520ed90_301318lerp_tensor_kernelERNS_18TensorIteratorBaseEENKUlvE0_clEvENKUlvE1_clEvEUlN3c104HalfES8_S8_E_St5arrayIPcLm4EELi4E23TrivialOffsetCalculatorILi3EjESD_ILi1EjENS0_6memory12LoadWithCastILi3EEENSG_13StoreWithCastILi1EEEEEviT_T0_T2_T3_T4_T5_ --------------------------
	.section	.text._ZN2at6native27unrolled_elementwise_kernelIZZZNS0_44_GLOBAL__N__40a83637_7_Lerp_cu_1520ed90_301318lerp_tensor_kernelERNS_18TensorIteratorBaseEENKUlvE0_clEvENKUlvE1_clEvEUlN3c104HalfES8_S8_E_St5arrayIPcLm4EELi4E23TrivialOffsetCalculatorILi3EjESD_ILi1EjENS0_6memory12LoadWithCastILi3EEENSG_13StoreWithCastILi1EEEEEviT_T0_T2_T3_T4_T5_,"ax",@progbits
	.sectioninfo	@"SHI_REGISTERS=32"
	.align	128
        .global         _ZN2at6native27unrolled_elementwise_kernelIZZZNS0_44_GLOBAL__N__40a83637_7_Lerp_cu_1520ed90_301318lerp_tensor_kernelERNS_18TensorIteratorBaseEENKUlvE0_clEvENKUlvE1_clEvEUlN3c104HalfES8_S8_E_St5arrayIPcLm4EELi4E23TrivialOffsetCalculatorILi3EjESD_ILi1EjENS0_6memory12LoadWithCastILi3EEENSG_13StoreWithCastILi1EEEEEviT_T0_T2_T3_T4_T5_
        .type           _ZN2at6native27unrolled_elementwise_kernelIZZZNS0_44_GLOBAL__N__40a83637_7_Lerp_cu_1520ed90_301318lerp_tensor_kernelERNS_18TensorIteratorBaseEENKUlvE0_clEvENKUlvE1_clEvEUlN3c104HalfES8_S8_E_St5arrayIPcLm4EELi4E23TrivialOffsetCalculatorILi3EjESD_ILi1EjENS0_6memory12LoadWithCastILi3EEENSG_13StoreWithCastILi1EEEEEviT_T0_T2_T3_T4_T5_,@function
        .size           _ZN2at6native27unrolled_elementwise_kernelIZZZNS0_44_GLOBAL__N__40a83637_7_Lerp_cu_1520ed90_301318lerp_tensor_kernelERNS_18TensorIteratorBaseEENKUlvE0_clEvENKUlvE1_clEvEUlN3c104HalfES8_S8_E_St5arrayIPcLm4EELi4E23TrivialOffsetCalculatorILi3EjESD_ILi1EjENS0_6memory12LoadWithCastILi3EEENSG_13StoreWithCastILi1EEEEEviT_T0_T2_T3_T4_T5_,(.L_x_7626 - _ZN2at6native27unrolled_elementwise_kernelIZZZNS0_44_GLOBAL__N__40a83637_7_Lerp_cu_1520ed90_301318lerp_tensor_kernelERNS_18TensorIteratorBaseEENKUlvE0_clEvENKUlvE1_clEvEUlN3c104HalfES8_S8_E_St5arrayIPcLm4EELi4E23TrivialOffsetCalculatorILi3EjESD_ILi1EjENS0_6memory12LoadWithCastILi3EEENSG_13StoreWithCastILi1EEEEEviT_T0_T2_T3_T4_T5_)
        .other          _ZN2at6native27unrolled_elementwise_kernelIZZZNS0_44_GLOBAL__N__40a83637_7_Lerp_cu_1520ed90_301318lerp_tensor_kernelERNS_18TensorIteratorBaseEENKUlvE0_clEvENKUlvE1_clEvEUlN3c104HalfES8_S8_E_St5arrayIPcLm4EELi4E23TrivialOffsetCalculatorILi3EjESD_ILi1EjENS0_6memory12LoadWithCastILi3EEENSG_13StoreWithCastILi1EEEEEviT_T0_T2_T3_T4_T5_,@"STO_CUDA_ENTRY STV_DEFAULT"
_ZN2at6native27unrolled_elementwise_kernelIZZZNS0_44_GLOBAL__N__40a83637_7_Lerp_cu_1520ed90_301318lerp_tensor_kernelERNS_18TensorIteratorBaseEENKUlvE0_clEvENKUlvE1_clEvEUlN3c104HalfES8_S8_E_St5arrayIPcLm4EELi4E23TrivialOffsetCalculatorILi3EjESD_ILi1EjENS0_6memory12LoadWithCastILi3EEENSG_13StoreWithCastILi1EEEEEviT_T0_T2_T3_T4_T5_:
.text._ZN2at6native27unrolled_elementwise_kernelIZZZNS0_44_GLOBAL__N__40a83637_7_Lerp_cu_1520ed90_301318lerp_tensor_kernelERNS_18TensorIteratorBaseEENKUlvE0_clEvENKUlvE1_clEvEUlN3c104HalfES8_S8_E_St5arrayIPcLm4EELi4E23TrivialOffsetCalculatorILi3EjESD_ILi1EjENS0_6memory12LoadWithCastILi3EEENSG_13StoreWithCastILi1EEEEEviT_T0_T2_T3_T4_T5_:
        /* <DEDUP_REMOVED lines=36> */
.L_x_4957:
[----:B------:R-:W2:Y:S02]  /*0240*/  LDG.E.U8 R2, [R2.64] ;  /* 0x0000002402027981 */ /* 0x000ea4000c1e1100 */
[----:B--2---:R-:W0:Y:S02]  /*0250*/  I2F.U16 R0, R2 ;  /* 0x0000000200007306 */ /* 0x004e240000101000 */
[----:B0-----:R-:W-:-:S04]  /*0260*/  F2FP.PACK_AB R0, RZ, R0 ;  /* 0x00000000ff00723e */ /* 0x001fc800000000ff */
[----:B------:R-:W-:Y:S01]  /*0270*/  PRMT R26, R0, 0x7610, R26 ;  /* 0x00007610001a7816 */ /* 0x000fe2000000001a */
[----:B------:R-:W-:Y:S05]  /*0280*/  BRA `(.L_x_4959) ;  /* 0x00000ed000007947 */ /* 0x000fea0003800000 */
.L_x_4956:
        /* <DEDUP_REMOVED lines=11> */
.L_x_4961:
[----:B------:R-:W2:Y:S02]  /*0340*/  LDG.E R2, [R2.64] ;  /* 0x0000002402027981 */ /* 0x000ea4000c1e1900 */
[----:B--2---:R-:W0:Y:S02]  /*0350*/  I2F R0, R2 ;  /* 0x0000000200007306 */ /* 0x004e240000201400 */
[----:B0-----:R-:W-:-:S04]  /*0360*/  F2FP.PACK_AB R0, RZ, R0 ;  /* 0x00000000ff00723e */ /* 0x001fc800000000ff */
[----:B------:R-:W-:Y:S01]  /*0370*/  PRMT R26, R0, 0x7610, R26 ;  /* 0x00007610001a7816 */ /* 0x000fe2000000001a */
[----:B------:R-:W-:Y:S05]  /*0380*/  BRA `(.L_x_4959) ;  /* 0x00000dd000007947 */ /* 0x000fea0003800000 */
.L_x_4960:
[----:B------:R-:W2:Y:S02]  /*0390*/  LDG.E.U16 R2, [R2.64] ;  /* 0x0000002402027981 */ /* 0x000ea4000c1e1500 */
[----:B--2---:R-:W0:Y:S02]  /*03a0*/  I2F.S16 R0, R2 ;  /* 0x0000000200007306 */ /* 0x004e240000101400 */
[----:B0-----:R-:W-:-:S04]  /*03b0*/  F2FP.PACK_AB R0, RZ, R0 ;  /* 0x00000000ff00723e */ /* 0x001fc800000000ff */
[----:B------:R-:W-:Y:S01]  /*03c0*/  PRMT R26, R0, 0x7610, R26 ;  /* 0x00007610001a7816 */ /* 0x000fe2000000001a */
[----:B------:R-:W-:Y:S05]  /*03d0*/  BRA `(.L_x_4959) ;  /* 0x00000d8000007947 */ /* 0x000fea0003800000 */
.L_x_4955:
        /* <DEDUP_REMOVED lines=9> */
.L_x_4963:
[----:B------:R0:W5:Y:S01]  /*0470*/  LDG.E.U16 R26, [R2.64] ;  /* 0x00000024021a7981 */ /* 0x000162000c1e1500 */
[----:B------:R-:W-:Y:S05]  /*0480*/  BRA `(.L_x_4959) ;  /* 0x00000cd000007947 */ /* 0x000fea0003800000 */
.L_x_4962:
        /* <DEDUP_REMOVED lines=9> */
.L_x_4965:
[----:B------:R0:W5:Y:S01]  /*0520*/  LDG.E.U16 R26, [R2.64] ;  /* 0x00000024021a7981 */ /* 0x000162000c1e1500 */
[----:B------:R-:W-:Y:S05]  /*0530*/  BRA `(.L_x_4959) ;  /* 0x00000c2000007947 */ /* 0x000fea0003800000 */
.L_x_4964:
[----:B------:R-:W2:Y:S02]  /*0540*/  LDG.E.64 R2, [R2.64] ;  /* 0x0000002402027981 */ /* 0x000ea4000c1e1b00 */
[----:B--2---:R-:W0:Y:S01]  /*0550*/  F2F.F32.F64 R0, R2 ;  /* 0x0000000200007310 */ /* 0x004e220000301000 */
[----:B------:R-:W0:-:S14]  /*0560*/  DSETP.GEU.AND P0, PT, |R2|, c[0x2][0x0], PT ;  /* 0x008000000200762a */ /* 0x000e1c0003f0e200 */
[----:B0-----:R-:W-:-:S05]  /*0570*/  @!P0 FMUL R0, R0, 1.175494350822287508e-38 ;  /* 0x0080000000008820 */ /* 0x001fca0000400000 */
[----:B------:R-:W-:-:S04]  /*0580*/  F2FP.PACK_AB R0, RZ, R0 ;  /* 0x00000000ff00723e */ /* 0x000fc800000000ff */
[----:B------:R-:W-:Y:S01]  /*0590*/  PRMT R26, R0, 0x7610, R26 ;  /* 0x00007610001a7816 */ /* 0x000fe2000000001a */
[----:B------:R-:W-:Y:S05]  /*05a0*/  BRA `(.L_x_4959) ;  /* 0x00000bb000007947 */ /* 0x000fea0003800000 */
.L_x_4954:
        /* <DEDUP_REMOVED lines=14> */
.L_x_4968:
[----:B------:R-:W2:Y:S02]  /*0690*/  LDG.E.64 R2, [R2.64] ;  /* 0x0000002402027981 */ /* 0x000ea4000c1e1b00 */
[----:B--2---:R-:W0:Y:S01]  /*06a0*/  F2F.F32.F64 R0, R2 ;  /* 0x0000000200007310 */ /* 0x004e220000301000 */
[----:B------:R-:W0:-:S14]  /*06b0*/  DSETP.GEU.AND P0, PT, |R2|, c[0x2][0x0], PT ;  /* 0x008000000200762a */ /* 0x000e1c0003f0e200 */
[----:B0-----:R-:W-:-:S05]  /*06c0*/  @!P0 FMUL R0, R0, 1.175494350822287508e-38 ;  /* 0x0080000000008820 */ /* 0x001fca0000400000 */
[----:B------:R-:W-:-:S04]  /*06d0*/  F2FP.PACK_AB R0, RZ, R0 ;  /* 0x00000000ff00723e */ /* 0x000fc800000000ff */
[----:B------:R-:W-:Y:S01]  /*06e0*/  PRMT R26, R0, 0x7610, R26 ;  /* 0x00007610001a7816 */ /* 0x000fe2000000001a */
[----:B------:R-:W-:Y:S05]  /*06f0*/  BRA `(.L_x_4959) ;  /* 0x00000a6000007947 */ /* 0x000fea0003800000 */
.L_x_4967:
        /* <DEDUP_REMOVED lines=28> */
.L_x_4970:
        /* <DEDUP_REMOVED lines=15> */
.L_x_4969:
[----:B------:R-:W2:Y:S02]  /*09b0*/  LDG.E.U16 R0, [R2.64] ;  /* 0x0000002402007981 */ /* 0x000ea4000c1e1500 */
[----:B--2---:R-:W-:-:S04]  /*09c0*/  PRMT R0, RZ, 0x5410, R0 ;  /* 0x00005410ff007816 */ /* 0x004fc80000000000 */
[----:B------:R-:W-:-:S04]  /*09d0*/  F2FP.PACK_AB R0, RZ, R0 ;  /* 0x00000000ff00723e */ /* 0x000fc800000000ff */
[----:B------:R-:W-:Y:S01]  /*09e0*/  PRMT R26, R0, 0x7610, R26 ;  /* 0x00007610001a7816 */ /* 0x000fe2000000001a */
[----:B------:R-:W-:Y:S05]  /*09f0*/  BRA `(.L_x_4959) ;  /* 0x0000076000007947 */ /* 0x000fea0003800000 */
.L_x_4966:
        /* <DEDUP_REMOVED lines=12> */
.L_x_4973:
        /* <DEDUP_REMOVED lines=21> */
.L_x_4977:
[----:B------:R-:W-:Y:S05]  /*0c10*/  BSYNC B1 ;  /* 0x0000000000017941 */ /* 0x000fea0003800000 */
.L_x_4976:
[----:B------:R-:W-:Y:S01]  /*0c20*/  LEA R3, R0, 0x3b800000, 0x17 ;  /* 0x3b80000000037811 */ /* 0x000fe200078eb8ff */
[----:B------:R-:W-:-:S05]  /*0c30*/  IMAD.SHL.U32 R0, R2, 0x100000, RZ ;  /* 0x0010000002007824 */ /* 0x000fca00078e00ff */
[----:B------:R-:W-:Y:S02]  /*0c40*/  LOP3.LUT R0, R3, R0, R4, 0xfe, !PT ;  /* 0x0000000003007212 */ /* 0x000fe400078efe04 */
.L_x_4975:
[----:B------:R-:W-:Y:S05]  /*0c50*/  BSYNC B0 ;  /* 0x0000000000007941 */ /* 0x000fea0003800000 */
.L_x_4974:
[----:B------:R-:W-:-:S04]  /*0c60*/  F2FP.PACK_AB R0, RZ, R0 ;  /* 0x00000000ff00723e */ /* 0x000fc800000000ff */
[----:B------:R-:W-:Y:S01]  /*0c70*/  PRMT R26, R0, 0x7610, R26 ;  /* 0x00007610001a7816 */ /* 0x000fe2000000001a */
[----:B------:R-:W-:Y:S05]  /*0c80*/  BRA `(.L_x_4959) ;  /* 0x000004d000007947 */ /* 0x000fea0003800000 */
.L_x_4972:
        /* <DEDUP_REMOVED lines=21> */
.L_x_4981:
[----:B------:R-:W-:Y:S05]  /*0de0*/  BSYNC B1 ;  /* 0x0000000000017941 */ /* 0x000fea0003800000 */
.L_x_4980:
[----:B------:R-:W-:Y:S01]  /*0df0*/  LEA R3, R0, 0x37800000, 0x17 ;  /* 0x3780000000037811 */ /* 0x000fe200078eb8ff */
[----:B------:R-:W-:-:S05]  /*0e00*/  IMAD.SHL.U32 R0, R2, 0x200000, RZ ;  /* 0x0020000002007824 */ /* 0x000fca00078e00ff */
[----:B------:R-:W-:Y:S02]  /*0e10*/  LOP3.LUT R0, R3, R0, R4, 0xfe, !PT ;  /* 0x0000000003007212 */ /* 0x000fe400078efe04 */
.L_x_4979:
[----:B------:R-:W-:Y:S05]  /*0e20*/  BSYNC B0 ;  /* 0x0000000000007941 */ /* 0x000fea0003800000 */
.L_x_4978:
[----:B------:R-:W-:-:S04]  /*0e30*/  F2FP.PACK_AB R0, RZ, R0 ;  /* 0x00000000ff00723e */ /* 0x000fc800000000ff */
[----:B------:R-:W-:Y:S01]  /*0e40*/  PRMT R26, R0, 0x7610, R26 ;  /* 0x00007610001a7816 */ /* 0x000fe2000000001a */
[----:B------:R-:W-:Y:S05]  /*0e50*/  BRA `(.L_x_4959) ;  /* 0x0000030000007947 */ /* 0x000fea0003800000 */
.L_x_4971:
        /* <DEDUP_REMOVED lines=14> */
.L_x_4985:
[----:B------:R-:W-:Y:S05]  /*0f40*/  BSYNC B0 ;  /* 0x0000000000007941 */ /* 0x000fea0003800000 */
.L_x_4984:
[----:B------:R-:W-:-:S04]  /*0f50*/  F2FP.PACK_AB R0, RZ, R0 ;  /* 0x00000000ff00723e */ /* 0x000fc800000000ff */
[----:B------:R-:W-:Y:S01]  /*0f60*/  PRMT R26, R0, 0x7610, R26 ;  /* 0x00007610001a7816 */ /* 0x000fe2000000001a */
[----:B------:R-:W-:Y:S05]  /*0f70*/  BRA `(.L_x_4959) ;  /* 0x000001e000007947 */ /* 0x000fea0003800000 */
.L_x_4958:
        /* <DEDUP_REMOVED lines=21> */
.L_x_4983:
[----:B------:R-:W2:Y:S02]  /*10d0*/  LDG.E.64 R2, [R2.64] ;  /* 0x0000002402027981 */ /* 0x000ea4000c1e1b00 */
[----:B--2---:R-:W0:Y:S02]  /*10e0*/  I2F.U64 R0, R2 ;  /* 0x0000000200007312 */ /* 0x004e240000301000 */
[----:B0-----:R-:W-:-:S04]  /*10f0*/  F2FP.PACK_AB R0, RZ, R0 ;  /* 0x00000000ff00723e */ /* 0x001fc800000000ff */
[----:B------:R-:W-:Y:S01]  /*1100*/  PRMT R26, R0, 0x7610, R26 ;  /* 0x00007610001a7816 */ /* 0x000fe2000000001a */
[----:B------:R-:W-:Y:S05]  /*1110*/  BRA `(.L_x_4959) ;  /* 0x0000004000007947 */ /* 0x000fea0003800000 */
.L_x_4982:
[----:B------:R-:W2:Y:S02]  /*1120*/  LDG.E R2, [R2.64] ;  /* 0x0000002402027981 */ /* 0x000ea4000c1e1900 */
[----:B--2---:R-:W0:Y:S02]  /*1130*/  I2F.U32 R0, R2 ;  /* 0x0000000200007306 */ /* 0x004e240000201000 */
[----:B0-----:R-:W-:-:S04]  /*1140*/  F2FP.PACK_AB R0, RZ, R0 ;  /* 0x00000000ff00723e */ /* 0x001fc800000000ff */
[----:B------:R-:W-:Y:S02]  /*1150*/  PRMT R26, R0, 0x7610, R26 ;  /* 0x00007610001a7816 */ /* 0x000fe4000000001a */
.L_x_4959:
        /* <DEDUP_REMOVED lines=19> */
.L_x_4989:
[----:B------:R-:W2:Y:S02]  /*1290*/  LDG.E.U8 R2, [R2.64] ;  /* 0x0000002402027981 */ /* 0x000ea4000c1e1100 */
[----:B--2---:R-:W0:Y:S02]  /*12a0*/  I2F.U16 R0, R2 ;  /* 0x0000000200007306 */ /* 0x004e240000101000 */
[----:B0-----:R-:W-:-:S04]  /*12b0*/  F2FP.PACK_AB R0, RZ, R0 ;  /* 0x00000000ff00723e */ /* 0x001fc800000000ff */
[----:B------:R-:W-:Y:S01]  /*12c0*/  PRMT R24, R0, 0x7610, R24 ;  /* 0x0000761000187816 */ /* 0x000fe20000000018 */
[----:B------:R-:W-:Y:S05]  /*12d0*/  BRA `(.L_x_4991) ;  /* 0x00000ed000007947 */ /* 0x000fea0003800000 */
.L_x_4988:
        /* <DEDUP_REMOVED lines=11> */
.L_x_4993:
[----:B------:R-:W2:Y:S02]  /*1390*/  LDG.E R2, [R2.64] ;  /* 0x0000002402027981 */ /* 0x000ea4000c1e1900 */
[----:B--2---:R-:W0:Y:S02]  /*13a0*/  I2F R0, R2 ;  /* 0x0000000200007306 */ /* 0x004e240000201400 */
[----:B0-----:R-:W-:-:S04]  /*13b0*/  F2FP.PACK_AB R0, RZ, R0 ;  /* 0x00000000ff00723e */ /* 0x001fc800000000ff */
[----:B------:R-:W-:Y:S01]  /*13c0*/  PRMT R24, R0, 0x7610, R24 ;  /* 0x0000761000187816 */ /* 0x000fe20000000018 */
[----:B------:R-:W-:Y:S05]  /*13d0*/  BRA `(.L_x_4991) ;  /* 0x00000dd000007947 */ /* 0x000fea0003800000 */
.L_x_4992:
[----:B------:R-:W2:Y:S02]  /*13e0*/  LDG.E.U16 R2, [R2.64] ;  /* 0x0000002402027981 */ /* 0x000ea4000c1e1500 */
[----:B--2---:R-:W0:Y:S02]  /*13f0*/  I2F.S16 R0, R2 ;  /* 0x0000000200007306 */ /* 0x004e240000101400 */
[----:B0-----:R-:W-:-:S04]  /*1400*/  F2FP.PACK_AB R0, RZ, R0 ;  /* 0x00000000ff00723e */ /* 0x001fc800000000ff */
[----:B------:R-:W-:Y:S01]  /*1410*/  PRMT R24, R0, 0x7610, R24 ;  /* 0x0000761000187816 */ /* 0x000fe20000000018 */
[----:B------:R-:W-:Y:S05]  /*1420*/  BRA `(.L_x_4991) ;  /* 0x00000d8000007947 */ /* 0x000fea0003800000 */
.L_x_4987:
        /* <DEDUP_REMOVED lines=9> */
.L_x_4995:
[----:B------:R0:W5:Y:S01]  /*14c0*/  LDG.E.U16 R24, [R2.64] ;  /* 0x0000002402187981 */ /* 0x000162000c1e1500 */
[----:B------:R-:W-:Y:S05]  /*14d0*/  BRA `(.L_x_4991) ;  /* 0x00000cd000007947 */ /* 0x000fea0003800000 */
.L_x_4994:
        /* <DEDUP_REMOVED lines=9> */
.L_x_4997:
[----:B------:R0:W5:Y:S01]  /*1570*/  LDG.E.U16 R24, [R2.64] ;  /* 0x0000002402187981 */ /* 0x000162000c1e1500 */
[----:B------:R-:W-:Y:S05]  /*1580*/  BRA `(.L_x_4991) ;  /* 0x00000c2000007947 */ /* 0x000fea0003800000 */
.L_x_4996:
[----:B------:R-:W2:Y:S02]  /*1590*/  LDG.E.64 R2, [R2.64] ;  /* 0x0000002402027981 */ /* 0x000ea4000c1e1b00 */
[----:B--2---:R-:W0:Y:S01]  /*15a0*/  F2F.F32.F64 R0, R2 ;  /* 0x0000000200007310 */ /* 0x004e220000301000 */
[----:B------:R-:W0:-:S14]  /*15b0*/  DSETP.GEU.AND P0, PT, |R2|, c[0x2][0x0], PT ;  /* 0x008000000200762a */ /* 0x000e1c0003f0e200 */
[----:B0-----:R-:W-:-:S05]  /*15c0*/  @!P0 FMUL R0, R0, 1.175494350822287508e-38 ;  /* 0x0080000000008820 */ /* 0x001fca0000400000 */
[----:B------:R-:W-:-:S04]  /*15d0*/  F2FP.PACK_AB R0, RZ, R0 ;  /* 0x00000000ff00723e */ /* 0x000fc800000000ff */
[----:B------:R-:W-:Y:S01]  /*15e0*/  PRMT R24, R0, 0x7610, R24 ;  /* 0x0000761000187816 */ /* 0x000fe20000000018 */
[----:B------:R-:W-:Y:S05]  /*15f0*/  BRA `(.L_x_4991) ;  /* 0x00000bb000007947 */ /* 0x000fea0003800000 */
.L_x_4986:
        /* <DEDUP_REMOVED lines=14> */
.L_x_5000:
[----:B------:R-:W2:Y:S02]  /*16e0*/  LDG.E.64 R2, [R2.64] ;  /* 0x0000002402027981 */ /* 0x000ea4000c1e1b00 */
[----:B--2---:R-:W0:Y:S01]  /*16f0*/  F2F.F32.F64 R0, R2 ;  /* 0x0000000200007310 */ /* 0x004e220000301000 */
[----:B------:R-:W0:-:S14]  /*1700*/  DSETP.GEU.AND P0, PT, |R2|, c[0x2][0x0], PT ;  /* 0x008000000200762a */ /* 0x000e1c0003f0e200 */
[----:B0-----:R-:W-:-:S05]  /*1710*/  @!P0 FMUL R0, R0, 1.175494350822287508e-38 ;  /* 0x0080000000008820 */ /* 0x001fca0000400000 */
[----:B------:R-:W-:-:S04]  /*1720*/  F2FP.PACK_AB R0, RZ, R0 ;  /* 0x00000000ff00723e */ /* 0x000fc800000000ff */
[----:B------:R-:W-:Y:S01]  /*1730*/  PRMT R24, R0, 0x7610, R24 ;  /* 0x0000761000187816 */ /* 0x000fe20000000018 */
[----:B------:R-:W-:Y:S05]  /*1740*/  BRA `(.L_x_4991) ;  /* 0x00000a6000007947 */ /* 0x000fea0003800000 */
.L_x_4999:
        /* <DEDUP_REMOVED lines=28> */
.L_x_5002:
        /* <DEDUP_REMOVED lines=15> */
.L_x_5001:
[----:B------:R-:W2:Y:S02]  /*1a00*/  LDG.E.U16 R0, [R2.64] ;  /* 0x0000002402007981 */ /* 0x000ea4000c1e1500 */
[----:B--2---:R-:W-:-:S04]  /*1a10*/  PRMT R0, RZ, 0x5410, R0 ;  /* 0x00005410ff007816 */ /* 0x004fc80000000000 */
[----:B------:R-:W-:-:S04]  /*1a20*/  F2FP.PACK_AB R0, RZ, R0 ;  /* 0x00000000ff00723e */ /* 0x000fc800000000ff */
[----:B------:R-:W-:Y:S01]  /*1a30*/  PRMT R24, R0, 0x7610, R24 ;  /* 0x0000761000187816 */ /* 0x000fe20000000018 */
[----:B------:R-:W-:Y:S05]  /*1a40*/  BRA `(.L_x_4991) ;  /* 0x0000076000007947 */ /* 0x000fea0003800000 */
.L_x_4998:
        /* <DEDUP_REMOVED lines=12> */
.L_x_5005:
        /* <DEDUP_REMOVED lines=21> */
.L_x_5009:
[----:B------:R-:W-:Y:S05]  /*1c60*/  BSYNC B1 ;  /* 0x0000000000017941 */ /* 0x000fea0003800000 */
.L_x_5008:
[----:B------:R-:W-:Y:S01]  /*1c70*/  LEA R3, R0, 0x3b800000, 0x17 ;  /* 0x3b80000000037811 */ /* 0x000fe200078eb8ff */
[----:B------:R-:W-:-:S05]  /*1c80*/  IMAD.SHL.U32 R0, R2, 0x100000, RZ ;  /* 0x0010000002007824 */ /* 0x000fca00078e00ff */
[----:B------:R-:W-:Y:S02]  /*1c90*/  LOP3.LUT R0, R3, R0, R4, 0xfe, !PT ;  /* 0x0000000003007212 */ /* 0x000fe400078efe04 */
.L_x_5007:
[----:B------:R-:W-:Y:S05]  /*1ca0*/  BSYNC B0 ;  /* 0x0000000000007941 */ /* 0x000fea0003800000 */
.L_x_5006:
[----:B------:R-:W-:-:S04]  /*1cb0*/  F2FP.PACK_AB R0, RZ, R0 ;  /* 0x00000000ff00723e */ /* 0x000fc800000000ff */
[----:B------:R-:W-:Y:S01]  /*1cc0*/  PRMT R24, R0, 0x7610, R24 ;  /* 0x0000761000187816 */ /* 0x000fe20000000018 */
[----:B------:R-:W-:Y:S05]  /*1cd0*/  BRA `(.L_x_4991) ;  /* 0x000004d000007947 */ /* 0x000fea0003800000 */
.L_x_5004:
        /* <DEDUP_REMOVED lines=21> */
.L_x_5013:
[----:B------:R-:W-:Y:S05]  /*1e30*/  BSYNC B1 ;  /* 0x0000000000017941 */ /* 0x000fea0003800000 */
.L_x_5012:
[----:B------:R-:W-:Y:S01]  /*1e40*/  LEA R3, R0, 0x37800000, 0x17 ;  /* 0x3780000000037811 */ /* 0x000fe200078eb8ff */
[----:B------:R-:W-:-:S05]  /*1e50*/  IMAD.SHL.U32 R0, R2, 0x200000, RZ ;  /* 0x0020000002007824 */ /* 0x000fca00078e00ff */
[----:B------:R-:W-:Y:S02]  /*1e60*/  LOP3.LUT R0, R3, R0, R4, 0xfe, !PT ;  /* 0x0000000003007212 */ /* 0x000fe400078efe04 */
.L_x_5011:
[----:B------:R-:W-:Y:S05]  /*1e70*/  BSYNC B0 ;  /* 0x0000000000007941 */ /* 0x000fea0003800000 */
.L_x_5010:
[----:B------:R-:W-:-:S04]  /*1e80*/  F2FP.PACK_AB R0, RZ, R0 ;  /* 0x00000000ff00723e */ /* 0x000fc800000000ff */
[----:B------:R-:W-:Y:S01]  /*1e90*/  PRMT R24, R0, 0x7610, R24 ;  /* 0x0000761000187816 */ /* 0x000fe20000000018 */
[----:B------:R-:W-:Y:S05]  /*1ea0*/  BRA `(.L_x_4991) ;  /* 0x0000030000007947 */ /* 0x000fea0003800000 */
.L_x_5003:
        /* <DEDUP_REMOVED lines=14> */
.L_x_5017:
[----:B------:R-:W-:Y:S05]  /*1f90*/  BSYNC B0 ;  /* 0x0000000000007941 */ /* 0x000fea0003800000 */
.L_x_5016:
[----:B------:R-:W-:-:S04]  /*1fa0*/  F2FP.PACK_AB R0, RZ, R0 ;  /* 0x00000000ff00723e */ /* 0x000fc800000000ff */
[----:B------:R-:W-:Y:S01]  /*1fb0*/  PRMT R24, R0, 0x7610, R24 ;  /* 0x0000761000187816 */ /* 0x000fe20000000018 */
[----:B------:R-:W-:Y:S05]  /*1fc0*/  BRA `(.L_x_4991) ;  /* 0x000001e000007947 */ /* 0x000fea0003800000 */
.L_x_4990:
        /* <DEDUP_REMOVED lines=21> */
.L_x_5015:
[----:B------:R-:W2:Y:S02]  /*2120*/  LDG.E.64 R2, [R2.64] ;  /* 0x0000002402027981 */ /* 0x000ea4000c1e1b00 */
[----:B--2---:R-:W0:Y:S02]  /*2130*/  I2F.U64 R0, R2 ;  /* 0x0000000200007312 */ /* 0x004e240000301000 */
[----:B0-----:R-:W-:-:S04]  /*2140*/  F2FP.PACK_AB R0, RZ, R0 ;  /* 0x00000000ff00723e */ /* 0x001fc800000000ff */
[----:B------:R-:W-:Y:S01]  /*2150*/  PRMT R24, R0, 0x7610, R24 ;  /* 0x0000761000187816 */ /* 0x000fe20000000018 */
[----:B------:R-:W-:Y:S05]  /*2160*/  BRA `(.L_x_4991) ;  /* 0x0000004000007947 */ /* 0x000fea0003800000 */
.L_x_5014:
[----:B------:R-:W2:Y:S02]  /*2170*/  LDG.E R2, [R2.64] ;  /* 0x0000002402027981 */ /* 0x000ea4000c1e1900 */
[----:B--2---:R-:W0:Y:S02]  /*2180*/  I2F.U32 R0, R2 ;  /* 0x0000000200007306 */ /* 0x004e240000201000 */
[----:B0-----:R-:W-:-:S04]  /*2190*/  F2FP.PACK_AB R0, RZ, R0 ;  /* 0x00000000ff00723e */ /* 0x001fc800000000ff */
[----:B------:R-:W-:Y:S02]  /*21a0*/  PRMT R24, R0, 0x7610, R24 ;  /* 0x0000761000187816 */ /* 0x000fe40000000018 */
.L_x_4991:
        /* <DEDUP_REMOVED lines=19> */
.L_x_5021:
[----:B------:R-:W2:Y:S02]  /*22e0*/  LDG.E.U8 R2, [R2.64] ;  /* 0x0000002402027981 */ /* 0x000ea4000c1e1100 */
[----:B--2---:R-:W0:Y:S02]  /*22f0*/  I2F.U16 R0, R2 ;  /* 0x0000000200007306 */ /* 0x004e240000101000 */
[----:B0-----:R-:W-:-:S04]  /*2300*/  F2FP.PACK_AB R0, RZ, R0 ;  /* 0x00000000ff00723e */ /* 0x001fc800000000ff */
[----:B------:R-:W-:Y:S01]  /*2310*/  PRMT R22, R0, 0x7610, R22 ;  /* 0x0000761000167816 */ /* 0x000fe20000000016 */
[----:B------:R-:W-:Y:S05]  /*2320*/  BRA `(.L_x_5023) ;  /* 0x00000ed000007947 */ /* 0x000fea0003800000 */
.L_x_5020:
        /* <DEDUP_REMOVED lines=11> */
.L_x_5025:
[----:B------:R-:W2:Y:S02]  /*23e0*/  LDG.E R2, [R2.64] ;  /* 0x0000002402027981 */ /* 0x000ea4000c1e1900 */
[----:B--2---:R-:W0:Y:S02]  /*23f0*/  I2F R0, R2 ;  /* 0x0000000200007306 */ /* 0x004e240000201400 */
[----:B0-----:R-:W-:-:S04]  /*2400*/  F2FP.PACK_AB R0, RZ, R0 ;  /* 0x00000000ff00723e */ /* 0x001fc800000000ff */
[----:B------:R-:W-:Y:S01]  /*2410*/  PRMT R22, R0, 0x7610, R22 ;  /* 0x0000761000167816 */ /* 0x000fe20000000016 */
[----:B------:R-:W-:Y:S05]  /*2420*/  BRA `(.L_x_5023) ;  /* 0x00000dd000007947 */ /* 0x000fea0003800000 */
.L_x_5024:
[----:B------:R-:W2:Y:S02]  /*2430*/  LDG.E.U16 R2, [R2.64] ;  /* 0x0000002402027981 */ /* 0x000ea4000c1e1500 */
[----:B--2---:R-:W0:Y:S02]  /*2440*/  I2F.S16 R0, R2 ;  /* 0x0000000200007306 */ /* 0x004e240000101400 */
[----:B0-----:R-:W-:-:S04]  /*2450*/  F2FP.PACK_AB R0, RZ, R0 ;  /* 0x00000000ff00723e */ /* 0x001fc800000000ff */
[----:B------:R-:W-:Y:S01]  /*2460*/  PRMT R22, R0, 0x7610, R22 ;  /* 0x0000761000167816 */ /* 0x000fe20000000016 */
[----:B------:R-:W-:Y:S05]  /*2470*/  BRA `(.L_x_5023) ;  /* 0x00000d8000007947 */ /* 0x000fea0003800000 */
.L_x_5019:
        /* <DEDUP_REMOVED lines=9> */
.L_x_5027:
[----:B------:R0:W5:Y:S01]  /*2510*/  LDG.E.U16 R22, [R2.64] ;  /* 0x0000002402167981 */ /* 0x000162000c1e1500 */
[----:B------:R-:W-:Y:S05]  /*2520*/  BRA `(.L_x_5023) ;  /* 0x00000cd000007947 */ /* 0x000fea0003800000 */
.L_x_5026:
        /* <DEDUP_REMOVED lines=9> */
.L_x_5029:
[----:B------:R0:W5:Y:S01]  /*25c0*/  LDG.E.U16 R22, [R2.64] ;  /* 0x0000002402167981 */ /* 0x000162000c1e1500 */
[----:B------:R-:W-:Y:S05]  /*25d0*/  BRA `(.L_x_5023) ;  /* 0x00000c2000007947 */ /* 0x000fea0003800000 */
.L_x_5028:
[----:B------:R-:W2:Y:S02]  /*25e0*/  LDG.E.64 R2, [R2.64] ;  /* 0x0000002402027981 */ /* 0x000ea4000c1e1b00 */
[----:B--2---:R-:W0:Y:S01]  /*25f0*/  F2F.F32.F64 R0, R2 ;  /* 0x0000000200007310 */ /* 0x004e220000301000 */
[----:B------:R-:W0:-:S14]  /*2600*/  DSETP.GEU.AND P0, PT, |R2|, c[0x2][0x0], PT ;  /* 0x008000000200762a */ /* 0x000e1c0003f0e200 */
[----:B0-----:R-:W-:-:S05]  /*2610*/  @!P0 FMUL R0, R0, 1.175494350822287508e-38 ;  /* 0x0080000000008820 */ /* 0x001fca0000400000 */
[----:B------:R-:W-:-:S04]  /*2620*/  F2FP.PACK_AB R0, RZ, R0 ;  /* 0x00000000ff00723e */ /* 0x000fc800000000ff */
[----:B------:R-:W-:Y:S01]  /*2630*/  PRMT R22, R0, 0x7610, R22 ;  /* 0x0000761000167816 */ /* 0x000fe20000000016 */
[----:B------:R-:W-:Y:S05]  /*2640*/  BRA `(.L_x_5023) ;  /* 0x00000bb000007947 */ /* 0x000fea0003800000 */
.L_x_5018:
        /* <DEDUP_REMOVED lines=14> */
.L_x_5032:
[----:B------:R-:W2:Y:S02]  /*2730*/  LDG.E.64 R2, [R2.64] ;  /* 0x0000002402027981 */ /* 0x000ea4000c1e1b00 */
[----:B--2---:R-:W0:Y:S01]  /*2740*/  F2F.F32.F64 R0, R2 ;  /* 0x0000000200007310 */ /* 0x004e220000301000 */
[----:B------:R-:W0:-:S14]  /*2750*/  DSETP.GEU.AND P0, PT, |R2|, c[0x2][0x0], PT ;  /* 0x008000000200762a */ /* 0x000e1c0003f0e200 */
[----:B0-----:R-:W-:-:S05]  /*2760*/  @!P0 FMUL R0, R0, 1.175494350822287508e-38 ;  /* 0x0080000000008820 */ /* 0x001fca0000400000 */
[----:B------:R-:W-:-:S04]  /*2770*/  F2FP.PACK_AB R0, RZ, R0 ;  /* 0x00000000ff00723e */ /* 0x000fc800000000ff */
[----:B------:R-:W-:Y:S01]  /*2780*/  PRMT R22, R0, 0x7610, R22 ;  /* 0x0000761000167816 */ /* 0x000fe20000000016 */
[----:B------:R-:W-:Y:S05]  /*2790*/  BRA `(.L_x_5023) ;  /* 0x00000a6000007947 */ /* 0x000fea0003800000 */
.L_x_5031:
        /* <DEDUP_REMOVED lines=28> */
.L_x_5034:
        /* <DEDUP_REMOVED lines=15> */
.L_x_5033:
[----:B------:R-:W2:Y:S02]  /*2a50*/  LDG.E.U16 R0, [R2.64] ;  /* 0x0000002402007981 */ /* 0x000ea4000c1e1500 */
[----:B--2---:R-:W-:-:S04]  /*2a60*/  PRMT R0, RZ, 0x5410, R0 ;  /* 0x00005410ff007816 */ /* 0x004fc80000000000 */
[----:B------:R-:W-:-:S04]  /*2a70*/  F2FP.PACK_AB R0, RZ, R0 ;  /* 0x00000000ff00723e */ /* 0x000fc800000000ff */
[----:B------:R-:W-:Y:S01]  /*2a80*/  PRMT R22, R0, 0x7610, R22 ;  /* 0x0000761000167816 */ /* 0x000fe20000000016 */
[----:B------:R-:W-:Y:S05]  /*2a90*/  BRA `(.L_x_5023) ;  /* 0x0000076000007947 */ /* 0x000fea0003800000 */
.L_x_5030:
        /* <DEDUP_REMOVED lines=12> */
.L_x_5037:
        /* <DEDUP_REMOVED lines=21> */
.L_x_5041:
[----:B------:R-:W-:Y:S05]  /*2cb0*/  BSYNC B1 ;  /* 0x0000000000017941 */ /* 0x000fea0003800000 */
.L_x_5040:
[----:B------:R-:W-:Y:S01]  /*2cc0*/  LEA R3, R0, 0x3b800000, 0x17 ;  /* 0x3b80000000037811 */ /* 0x000fe200078eb8ff */
[----:B------:R-:W-:-:S05]  /*2cd0*/  IMAD.SHL.U32 R0, R2, 0x100000, RZ ;  /* 0x0010000002007824 */ /* 0x000fca00078e00ff */
[----:B------:R-:W-:Y:S02]  /*2ce0*/  LOP3.LUT R0, R3, R0, R4, 0xfe, !PT ;  /* 0x0000000003007212 */ /* 0x000fe400078efe04 */
.L_x_5039:
[----:B------:R-:W-:Y:S05]  /*2cf0*/  BSYNC B0 ;  /* 0x0000000000007941 */ /* 0x000fea0003800000 */
.L_x_5038:
[----:B------:R-:W-:-:S04]  /*2d00*/  F2FP.PACK_AB R0, RZ, R0 ;  /* 0x00000000ff00723e */ /* 0x000fc800000000ff */
[----:B------:R-:W-:Y:S01]  /*2d10*/  PRMT R22, R0, 0x7610, R22 ;  /* 0x0000761000167816 */ /* 0x000fe20000000016 */
[----:B------:R-:W-:Y:S05]  /*2d20*/  BRA `(.L_x_5023) ;  /* 0x000004d000007947 */ /* 0x000fea0003800000 */
.L_x_5036:
        /* <DEDUP_REMOVED lines=21> */
.L_x_5045:
[----:B------:R-:W-:Y:S05]  /*2e80*/  BSYNC B1 ;  /* 0x0000000000017941 */ /* 0x000fea0003800000 */
.L_x_5044:
[----:B------:R-:W-:Y:S01]  /*2e90*/  LEA R3, R0, 0x37800000, 0x17 ;  /* 0x3780000000037811 */ /* 0x000fe200078eb8ff */
[----:B------:R-:W-:-:S05]  /*2ea0*/  IMAD.SHL.U32 R0, R2, 0x200000, RZ ;  /* 0x0020000002007824 */ /* 0x000fca00078e00ff */
[----:B------:R-:W-:Y:S02]  /*2eb0*/  LOP3.LUT R0, R3, R0, R4, 0xfe, !PT ;  /* 0x0000000003007212 */ /* 0x000fe400078efe04 */
.L_x_5043:
[----:B------:R-:W-:Y:S05]  /*2ec0*/  BSYNC B0 ;  /* 0x0000000000007941 */ /* 0x000fea0003800000 */
.L_x_5042:
[----:B------:R-:W-:-:S04]  /*2ed0*/  F2FP.PACK_AB R0, RZ, R0 ;  /* 0x00000000ff00723e */ /* 0x000fc800000000ff */
[----:B------:R-:W-:Y:S01]  /*2ee0*/  PRMT R22, R0, 0x7610, R22 ;  /* 0x0000761000167816 */ /* 0x000fe20000000016 */
[----:B------:R-:W-:Y:S05]  /*2ef0*/  BRA `(.L_x_5023) ;  /* 0x0000030000007947 */ /* 0x000fea0003800000 */
.L_x_5035:
        /* <DEDUP_REMOVED lines=14> */
.L_x_5049:
[----:B------:R-:W-:Y:S05]  /*2fe0*/  BSYNC B0 ;  /* 0x0000000000007941 */ /* 0x000fea0003800000 */
.L_x_5048:
[----:B------:R-:W-:-:S04]  /*2ff0*/  F2FP.PACK_AB R0, RZ, R0 ;  /* 0x00000000ff00723e */ /* 0x000fc800000000ff */
[----:B------:R-:W-:Y:S01]  /*3000*/  PRMT R22, R0, 0x7610, R22 ;  /* 0x0000761000167816 */ /* 0x000fe20000000016 */
[----:B------:R-:W-:Y:S05]  /*3010*/  BRA `(.L_x_5023) ;  /* 0x000001e000007947 */ /* 0x000fea0003800000 */
.L_x_5022:
        /* <DEDUP_REMOVED lines=21> */
.L_x_5047:
[----:B------:R-:W2:Y:S02]  /*3170*/  LDG.E.64 R2, [R2.64] ;  /* 0x0000002402027981 */ /* 0x000ea4000c1e1b00 */
[----:B--2---:R-:W0:Y:S02]  /*3180*/  I2F.U64 R0, R2 ;  /* 0x0000000200007312 */ /* 0x004e240000301000 */
[----:B0-----:R-:W-:-:S04]  /*3190*/  F2FP.PACK_AB R0, RZ, R0 ;  /* 0x00000000ff00723e */ /* 0x001fc800000000ff */
[----:B------:R-:W-:Y:S01]  /*31a0*/  PRMT R22, R0, 0x7610, R22 ;  /* 0x0000761000167816 */ /* 0x000fe20000000016 */
[----:B------:R-:W-:Y:S05]  /*31b0*/  BRA `(.L_x_5023) ;  /* 0x0000004000007947 */ /* 0x000fea0003800000 */
.L_x_5046:
[----:B------:R-:W2:Y:S02]  /*31c0*/  LDG.E R2, [R2.64] ;  /* 0x0000002402027981 */ /* 0x000ea4000c1e1900 */
[----:B--2---:R-:W0:Y:S02]  /*31d0*/  I2F.U32 R0, R2 ;  /* 0x0000000200007306 */ /* 0x004e240000201000 */
[----:B0-----:R-:W-:-:S04]  /*31e0*/  F2FP.PACK_AB R0, RZ, R0 ;  /* 0x00000000ff00723e */ /* 0x001fc800000000ff */
[----:B------:R-:W-:Y:S02]  /*31f0*/  PRMT R22, R0, 0x7610, R22 ;  /* 0x0000761000167816 */ /* 0x000fe40000000016 */
.L_x_5023:
[----:B------:R-:W-:-:S05]  /*3200*/  IADD3 R28, R28, 0x80, RZ ;  /* 0x000000801c1c7810 */ /* 0x000fca0007ffe0ff */
.L_x_4953:
[----:B-1-34-:R-:W-:Y:S05]  /*3210*/  BSYNC B6 ;  /* 0x0000000000067941 */ /* 0x01afea0003800000 */
.L_x_4952:
        /* <DEDUP_REMOVED lines=25> */
.L_x_5055:
[----:B------:R-:W2:Y:S02]  /*33b0*/  LDG.E.U8 R2, [R2.64] ;  /* 0x0000002402027981 */ /* 0x000ea4000c1e1100 */
[----:B--2---:R-:W0:Y:S02]  /*33c0*/  I2F.U16 R0, R2 ;  /* 0x0000000200007306 */ /* 0x004e240000101000 */
[----:B0-----:R-:W-:-:S04]  /*33d0*/  F2FP.PACK_AB R0, RZ, R0 ;  /* 0x00000000ff00723e */ /* 0x001fc800000000ff */
[----:B------:R-:W-:Y:S01]  /*33e0*/  PRMT R25, R0, 0x7610, R25 ;  /* 0x0000761000197816 */ /* 0x000fe20000000019 */
[----:B------:R-:W-:Y:S05]  /*33f0*/  BRA `(.L_x_5057) ;  /* 0x00000ed000007947 */ /* 0x000fea0003800000 */
.L_x_5054:
        /* <DEDUP_REMOVED lines=11> */
.L_x_5059:
[----:B------:R-:W2:Y:S02]  /*34b0*/  LDG.E R2, [R2.64] ;  /* 0x0000002402027981 */ /* 0x000ea4000c1e1900 */
[----:B--2---:R-:W0:Y:S02]  /*34c0*/  I2F R0, R2 ;  /* 0x0000000200007306 */ /* 0x004e240000201400 */
[----:B0-----:R-:W-:-:S04]  /*34d0*/  F2FP.PACK_AB R0, RZ, R0 ;  /* 0x00000000ff00723e */ /* 0x001fc800000000ff */
[----:B------:R-:W-:Y:S01]  /*34e0*/  PRMT R25, R0, 0x7610, R25 ;  /* 0x0000761000197816 */ /* 0x000fe20000000019 */
[----:B------:R-:W-:Y:S05]  /*34f0*/  BRA `(.L_x_5057) ;  /* 0x00000dd000007947 */ /* 0x000fea0003800000 */
.L_x_5058:
[----:B------:R-:W2:Y:S02]  /*3500*/  LDG.E.U16 R2, [R2.64] ;  /* 0x0000002402027981 */ /* 0x000ea4000c1e1500 */
[----:B--2---:R-:W0:Y:S02]  /*3510*/  I2F.S16 R0, R2 ;  /* 0x0000000200007306 */ /* 0x004e240000101400 */
[----:B0-----:R-:W-:-:S04]  /*3520*/  F2FP.PACK_AB R0, RZ, R0 ;  /* 0x00000000ff00723e */ /* 0x001fc800000000ff */
[----:B------:R-:W-:Y:S01]  /*3530*/  PRMT R25, R0, 0x7610, R25 ;  /* 0x0000761000197816 */ /* 0x000fe20000000019 */
[----:B------:R-:W-:Y:S05]  /*3540*/  BRA `(.L_x_5057) ;  /* 0x00000d8000007947 */ /* 0x000fea0003800000 */
.L_x_5053:
        /* <DEDUP_REMOVED lines=9> */
.L_x_5061:
[----:B------:R0:W5:Y:S01]  /*35e0*/  LDG.E.U16 R25, [R2.64] ;  /* 0x0000002402197981 */ /* 0x000162000c1e1500 */
[----:B------:R-:W-:Y:S05]  /*35f0*/  BRA `(.L_x_5057) ;  /* 0x00000cd000007947 */ /* 0x000fea0003800000 */
.L_x_5060:
        /* <DEDUP_REMOVED lines=9> */
.L_x_5063:
[----:B------:R0:W5:Y:S01]  /*3690*/  LDG.E.U16 R25, [R2.64] ;  /* 0x0000002402197981 */ /* 0x000162000c1e1500 */
[----:B------:R-:W-:Y:S05]  /*36a0*/  BRA `(.L_x_5057) ;  /* 0x00000c2000007947 */ /* 0x000fea0003800000 */
.L_x_5062:
[----:B------:R-:W2:Y:S02]  /*36b0*/  LDG.E.64 R2, [R2.64] ;  /* 0x0000002402027981 */ /* 0x000ea4000c1e1b00 */
[----:B--2---:R-:W0:Y:S01]  /*36c0*/  F2F.F32.F64 R0, R2 ;  /* 0x0000000200007310 */ /* 0x004e220000301000 */
[----:B------:R-:W0:-:S14]  /*36d0*/  DSETP.GEU.AND P0, PT, |R2|, c[0x2][0x0], PT ;  /* 0x008000000200762a */ /* 0x000e1c0003f0e200 */
[----:B0-----:R-:W-:-:S05]  /*36e0*/  @!P0 FMUL R0, R0, 1.175494350822287508e-38 ;  /* 0x0080000000008820 */ /* 0x001fca0000400000 */
[----:B------:R-:W-:-:S04]  /*36f0*/  F2FP.PACK_AB R0, RZ, R0 ;  /* 0x00000000ff00723e */ /* 0x000fc800000000ff */
[----:B------:R-:W-:Y:S01]  /*3700*/  PRMT R25, R0, 0x7610, R25 ;  /* 0x0000761000197816 */ /* 0x000fe20000000019 */
[----:B------:R-:W-:Y:S05]  /*3710*/  BRA `(.L_x_5057) ;  /* 0x00000bb000007947 */ /* 0x000fea0003800000 */
.L_x_5052:
        /* <DEDUP_REMOVED lines=14> */
.L_x_5066:
[----:B------:R-:W2:Y:S02]  /*3800*/  LDG.E.64 R2, [R2.64] ;  /* 0x0000002402027981 */ /* 0x000ea4000c1e1b00 */
[----:B--2---:R-:W0:Y:S01]  /*3810*/  F2F.F32.F64 R0, R2 ;  /* 0x0000000200007310 */ /* 0x004e220000301000 */
[----:B------:R-:W0:-:S14]  /*3820*/  DSETP.GEU.AND P0, PT, |R2|, c[0x2][0x0], PT ;  /* 0x008000000200762a */ /* 0x000e1c0003f0e200 */
[----:B0-----:R-:W-:-:S05]  /*3830*/  @!P0 FMUL R0, R0, 1.175494350822287508e-38 ;  /* 0x0080000000008820 */ /* 0x001fca0000400000 */
[----:B------:R-:W-:-:S04]  /*3840*/  F2FP.PACK_AB R0, RZ, R0 ;  /* 0x00000000ff00723e */ /* 0x000fc800000000ff */
[----:B------:R-:W-:Y:S01]  /*3850*/  PRMT R25, R0, 0x7610, R25 ;  /* 0x0000761000197816 */ /* 0x000fe20000000019 */
[----:B------:R-:W-:Y:S05]  /*3860*/  BRA `(.L_x_5057) ;  /* 0x00000a6000007947 */ /* 0x000fea0003800000 */
.L_x_5065:
        /* <DEDUP_REMOVED lines=28> */
.L_x_5068:
        /* <DEDUP_REMOVED lines=15> */
.L_x_5067:
[----:B------:R-:W2:Y:S02]  /*3b20*/  LDG.E.U16 R0, [R2.64] ;  /* 0x0000002402007981 */ /* 0x000ea4000c1e1500 */
[----:B--2---:R-:W-:-:S04]  /*3b30*/  PRMT R0, RZ, 0x5410, R0 ;  /* 0x00005410ff007816 */ /* 0x004fc80000000000 */
[----:B------:R-:W-:-:S04]  /*3b40*/  F2FP.PACK_AB R0, RZ, R0 ;  /* 0x00000000ff00723e */ /* 0x000fc800000000ff */
[----:B------:R-:W-:Y:S01]  /*3b50*/  PRMT R25, R0, 0x7610, R25 ;  /* 0x0000761000197816 */ /* 0x000fe20000000019 */
[----:B------:R-:W-:Y:S05]  /*3b60*/  BRA `(.L_x_5057) ;  /* 0x0000076000007947 */ /* 0x000fea0003800000 */
.L_x_5064:
        /* <DEDUP_REMOVED lines=12> */
.L_x_5071:
        /* <DEDUP_REMOVED lines=21> */
.L_x_5075:
[----:B------:R-:W-:Y:S05]  /*3d80*/  BSYNC B1 ;  /* 0x0000000000017941 */ /* 0x000fea0003800000 */
.L_x_5074:
[----:B------:R-:W-:Y:S01]  /*3d90*/  LEA R3, R0, 0x3b800000, 0x17 ;  /* 0x3b80000000037811 */ /* 0x000fe200078eb8ff */
[----:B------:R-:W-:-:S05]  /*3da0*/  IMAD.SHL.U32 R0, R2, 0x100000, RZ ;  /* 0x0010000002007824 */ /* 0x000fca00078e00ff */
[----:B------:R-:W-:Y:S02]  /*3db0*/  LOP3.LUT R0, R3, R0, R4, 0xfe, !PT ;  /* 0x0000000003007212 */ /* 0x000fe400078efe04 */
.L_x_5073:
[----:B------:R-:W-:Y:S05]  /*3dc0*/  BSYNC B0 ;  /* 0x0000000000007941 */ /* 0x000fea0003800000 */
.L_x_5072:
[----:B------:R-:W-:-:S04]  /*3dd0*/  F2FP.PACK_AB R0, RZ, R0 ;  /* 0x00000000ff00723e */ /* 0x000fc800000000ff */
[----:B------:R-:W-:Y:S01]  /*3de0*/  PRMT R25, R0, 0x7610, R25 ;  /* 0x0000761000197816 */ /* 0x000fe20000000019 */
[----:B------:R-:W-:Y:S05]  /*3df0*/  BRA `(.L_x_5057) ;  /* 0x000004d000007947 */ /* 0x000fea0003800000 */
.L_x_5070:
        /* <DEDUP_REMOVED lines=21> */
.L_x_5079:
[----:B------:R-:W-:Y:S05]  /*3f50*/  BSYNC B1 ;  /* 0x0000000000017941 */ /* 0x000fea0003800000 */
.L_x_5078:
[----:B------:R-:W-:Y:S01]  /*3f60*/  LEA R3, R0, 0x37800000, 0x17 ;  /* 0x3780000000037811 */ /* 0x000fe200078eb8ff */
[----:B------:R-:W-:-:S05]  /*3f70*/  IMAD.SHL.U32 R0, R2, 0x200000, RZ ;  /* 0x0020000002007824 */ /* 0x000fca00078e00ff */
[----:B------:R-:W-:Y:S02]  /*3f80*/  LOP3.LUT R0, R3, R0, R4, 0xfe, !PT ;  /* 0x0000000003007212 */ /* 0x000fe400078efe04 */
.L_x_5077:
[----:B------:R-:W-:Y:S05]  /*3f90*/  BSYNC B0 ;  /* 0x0000000000007941 */ /* 0x000fea0003800000 */
.L_x_5076:
[----:B------:R-:W-:-:S04]  /*3fa0*/  F2FP.PACK_AB R0, RZ, R0 ;  /* 0x00000000ff00723e */ /* 0x000fc800000000ff */
[----:B------:R-:W-:Y:S01]  /*3fb0*/  PRMT R25, R0, 0x7610, R25 ;  /* 0x0000761000197816 */ /* 0x000fe20000000019 */
[----:B------:R-:W-:Y:S05]  /*3fc0*/  BRA `(.L_x_5057) ;  /* 0x0000030000007947 */ /* 0x000fea0003800000 */
.L_x_5069:
        /* <DEDUP_REMOVED lines=14> */
.L_x_5083:
[----:B------:R-:W-:Y:S05]  /*40b0*/  BSYNC B0 ;  /* 0x0000000000007941 */ /* 0x000fea0003800000 */
.L_x_5082:
[----:B------:R-:W-:-:S04]  /*40c0*/  F2FP.PACK_AB R0, RZ, R0 ;  /* 0x00000000ff00723e */ /* 0x000fc800000000ff */
[----:B------:R-:W-:Y:S01]  /*40d0*/  PRMT R25, R0, 0x7610, R25 ;  /* 0x0000761000197816 */ /* 0x000fe20000000019 */
[----:B------:R-:W-:Y:S05]  /*40e0*/  BRA `(.L_x_5057) ;  /* 0x000001e000007947 */ /* 0x000fea0003800000 */
.L_x_5056:
        /* <DEDUP_REMOVED lines=21> */
.L_x_5081:
[----:B------:R-:W2:Y:S02]  /*4240*/  LDG.E.64 R2, [R2.64] ;  /* 0x0000002402027981 */ /* 0x000ea4000c1e1b00 */
[----:B--2---:R-:W0:Y:S02]  /*4250*/  I2F.U64 R0, R2 ;  /* 0x0000000200007312 */ /* 0x004e240000301000 */
[----:B0-----:R-:W-:-:S04]  /*4260*/  F2FP.PACK_AB R0, RZ, R0 ;  /* 0x00000000ff00723e */ /* 0x001fc800000000ff */
[----:B------:R-:W-:Y:S01]  /*4270*/  PRMT R25, R0, 0x7610, R25 ;  /* 0x0000761000197816 */ /* 0x000fe20000000019 */
[----:B------:R-:W-:Y:S05]  /*4280*/  BRA `(.L_x_5057) ;  /* 0x0000004000007947 */ /* 0x000fea0003800000 */
.L_x_5080:
[----:B------:R-:W2:Y:S02]  /*4290*/  LDG.E R2, [R2.64] ;  /* 0x0000002402027981 */ /* 0x000ea4000c1e1900 */
[----:B--2---:R-:W0:Y:S02]  /*42a0*/  I2F.U32 R0, R2 ;  /* 0x0000000200007306 */ /* 0x004e240000201000 */
[----:B0-----:R-:W-:-:S04]  /*42b0*/  F2FP.PACK_AB R0, RZ, R0 ;  /* 0x00000000ff00723e */ /* 0x001fc800000000ff */
[----:B------:R-:W-:Y:S02]  /*42c0*/  PRMT R25, R0, 0x7610, R25 ;  /* 0x0000761000197816 */ /* 0x000fe40000000019 */
.L_x_5057:
        /* <DEDUP_REMOVED lines=19> */
.L_x_5087:
[----:B------:R-:W2:Y:S02]  /*4400*/  LDG.E.U8 R2, [R2.64] ;  /* 0x0000002402027981 */ /* 0x000ea4000c1e1100 */
[----:B--2---:R-:W0:Y:S02]  /*4410*/  I2F.U16 R0, R2 ;  /* 0x0000000200007306 */ /* 0x004e240000101000 */
[----:B0-----:R-:W-:-:S04]  /*4420*/  F2FP.PACK_AB R0, RZ, R0 ;  /* 0x00000000ff00723e */ /* 0x001fc800000000ff */
[----:B------:R-:W-:Y:S01]  /*4430*/  PRMT R18, R0, 0x7610, R18 ;  /* 0x0000761000127816 */ /* 0x000fe20000000012 */
[----:B------:R-:W-:Y:S05]  /*4440*/  BRA `(.L_x_5089) ;  /* 0x00000ed000007947 */ /* 0x000fea0003800000 */
.L_x_5086:
        /* <DEDUP_REMOVED lines=11> */
.L_x_5091:
[----:B------:R-:W2:Y:S02]  /*4500*/  LDG.E R2, [R2.64] ;  /* 0x0000002402027981 */ /* 0x000ea4000c1e1900 */
[----:B--2---:R-:W0:Y:S02]  /*4510*/  I2F R0, R2 ;  /* 0x0000000200007306 */ /* 0x004e240000201400 */
[----:B0-----:R-:W-:-:S04]  /*4520*/  F2FP.PACK_AB R0, RZ, R0 ;  /* 0x00000000ff00723e */ /* 0x001fc800000000ff */
[----:B------:R-:W-:Y:S01]  /*4530*/  PRMT R18, R0, 0x7610, R18 ;  /* 0x0000761000127816 */ /* 0x000fe20000000012 */
[----:B------:R-:W-:Y:S05]  /*4540*/  BRA `(.L_x_5089) ;  /* 0x00000dd000007947 */ /* 0x000fea0003800000 */
.L_x_5090:
[----:B------:R-:W2:Y:S02]  /*4550*/  LDG.E.U16 R2, [R2.64] ;  /* 0x0000002402027981 */ /* 0x000ea4000c1e1500 */
[----:B--2---:R-:W0:Y:S02]  /*4560*/  I2F.S16 R0, R2 ;  /* 0x0000000200007306 */ /* 0x004e240000101400 */
[----:B0-----:R-:W-:-:S04]  /*4570*/  F2FP.PACK_AB R0, RZ, R0 ;  /* 0x00000000ff00723e */ /* 0x001fc800000000ff */
[----:B------:R-:W-:Y:S01]  /*4580*/  PRMT R18, R0, 0x7610, R18 ;  /* 0x0000761000127816 */ /* 0x000fe20000000012 */
[----:B------:R-:W-:Y:S05]  /*4590*/  BRA `(.L_x_5089) ;  /* 0x00000d8000007947 */ /* 0x000fea0003800000 */
.L_x_5085:
        /* <DEDUP_REMOVED lines=9> */
.L_x_5093:
[----:B------:R0:W5:Y:S01]  /*4630*/  LDG.E.U16 R18, [R2.64] ;  /* 0x0000002402127981 */ /* 0x000162000c1e1500 */
[----:B------:R-:W-:Y:S05]  /*4640*/  BRA `(.L_x_5089) ;  /* 0x00000cd000007947 */ /* 0x000fea0003800000 */
.L_x_5092:
        /* <DEDUP_REMOVED lines=9> */
.L_x_5095:
[----:B------:R0:W5:Y:S01]  /*46e0*/  LDG.E.U16 R18, [R2.64] ;  /* 0x0000002402127981 */ /* 0x000162000c1e1500 */
[----:B------:R-:W-:Y:S05]  /*46f0*/  BRA `(.L_x_5089) ;  /* 0x00000c2000007947 */ /* 0x000fea0003800000 */
.L_x_5094:
[----:B------:R-:W2:Y:S02]  /*4700*/  LDG.E.64 R2, [R2.64] ;  /* 0x0000002402027981 */ /* 0x000ea4000c1e1b00 */
[----:B--2---:R-:W0:Y:S01]  /*4710*/  F2F.F32.F64 R0, R2 ;  /* 0x0000000200007310 */ /* 0x004e220000301000 */
[----:B------:R-:W0:-:S14]  /*4720*/  DSETP.GEU.AND P0, PT, |R2|, c[0x2][0x0], PT ;  /* 0x008000000200762a */ /* 0x000e1c0003f0e200 */
[----:B0-----:R-:W-:-:S05]  /*4730*/  @!P0 FMUL R0, R0, 1.175494350822287508e-38 ;  /* 0x0080000000008820 */ /* 0x001fca0000400000 */
[----:B------:R-:W-:-:S04]  /*4740*/  F2FP.PACK_AB R0, RZ, R0 ;  /* 0x00000000ff00723e */ /* 0x000fc800000000ff */
[----:B------:R-:W-:Y:S01]  /*4750*/  PRMT R18, R0, 0x7610, R18 ;  /* 0x0000761000127816 */ /* 0x000fe20000000012 */
[----:B------:R-:W-:Y:S05]  /*4760*/  BRA `(.L_x_5089) ;  /* 0x00000bb000007947 */ /* 0x000fea0003800000 */
.L_x_5084:
        /* <DEDUP_REMOVED lines=14> */
.L_x_5098:
[----:B------:R-:W2:Y:S02]  /*4850*/  LDG.E.64 R2, [R2.64] ;  /* 0x0000002402027981 */ /* 0x000ea4000c1e1b00 */
[----:B--2---:R-:W0:Y:S01]  /*4860*/  F2F.F32.F64 R0, R2 ;  /* 0x0000000200007310 */ /* 0x004e220000301000 */
[----:B------:R-:W0:-:S14]  /*4870*/  DSETP.GEU.AND P0, PT, |R2|, c[0x2][0x0], PT ;  /* 0x008000000200762a */ /* 0x000e1c0003f0e200 */
[----:B0-----:R-:W-:-:S05]  /*4880*/  @!P0 FMUL R0, R0, 1.175494350822287508e-38 ;  /* 0x0080000000008820 */ /* 0x001fca0000400000 */
[----:B------:R-:W-:-:S04]  /*4890*/  F2FP.PACK_AB R0, RZ, R0 ;  /* 0x00000000ff00723e */ /* 0x000fc800000000ff */
[----:B------:R-:W-:Y:S01]  /*48a0*/  PRMT R18, R0, 0x7610, R18 ;  /* 0x0000761000127816 */ /* 0x000fe20000000012 */
[----:B------:R-:W-:Y:S05]  /*48b0*/  BRA `(.L_x_5089) ;  /* 0x00000a6000007947 */ /* 0x000fea0003800000 */
.L_x_5097:
        /* <DEDUP_REMOVED lines=28> */
.L_x_5100:
        /* <DEDUP_REMOVED lines=15> */
.L_x_5099:
[----:B------:R-:W2:Y:S02]  /*4b70*/  LDG.E.U16 R0, [R2.64] ;  /* 0x0000002402007981 */ /* 0x000ea4000c1e1500 */
[----:B--2---:R-:W-:-:S04]  /*4b80*/  PRMT R0, RZ, 0x5410, R0 ;  /* 0x00005410ff007816 */ /* 0x004fc80000000000 */
[----:B------:R-:W-:-:S04]  /*4b90*/  F2FP.PACK_AB R0, RZ, R0 ;  /* 0x00000000ff00723e */ /* 0x000fc800000000ff */
[----:B------:R-:W-:Y:S01]  /*4ba0*/  PRMT R18, R0, 0x7610, R18 ;  /* 0x0000761000127816 */ /* 0x000fe20000000012 */
[----:B------:R-:W-:Y:S05]  /*4bb0*/  BRA `(.L_x_5089) ;  /* 0x0000076000007947 */ /* 0x000fea0003800000 */
.L_x_5096:
        /* <DEDUP_REMOVED lines=12> */
.L_x_5103:
        /* <DEDUP_REMOVED lines=21> */
.L_x_5107:
[----:B------:R-:W-:Y:S05]  /*4dd0*/  BSYNC B1 ;  /* 0x0000000000017941 */ /* 0x000fea0003800000 */
.L_x_5106:
[----:B------:R-:W-:Y:S01]  /*4de0*/  LEA R3, R0, 0x3b800000, 0x17 ;  /* 0x3b80000000037811 */ /* 0x000fe200078eb8ff */
[----:B------:R-:W-:-:S05]  /*4df0*/  IMAD.SHL.U32 R0, R2, 0x100000, RZ ;  /* 0x0010000002007824 */ /* 0x000fca00078e00ff */
[----:B------:R-:W-:Y:S02]  /*4e00*/  LOP3.LUT R0, R3, R0, R4, 0xfe, !PT ;  /* 0x0000000003007212 */ /* 0x000fe400078efe04 */
.L_x_5105:
[----:B------:R-:W-:Y:S05]  /*4e10*/  BSYNC B0 ;  /* 0x0000000000007941 */ /* 0x000fea0003800000 */
.L_x_5104:
[----:B------:R-:W-:-:S04]  /*4e20*/  F2FP.PACK_AB R0, RZ, R0 ;  /* 0x00000000ff00723e */ /* 0x000fc800000000ff */
[----:B------:R-:W-:Y:S01]  /*4e30*/  PRMT R18, R0, 0x7610, R18 ;  /* 0x0000761000127816 */ /* 0x000fe20000000012 */
[----:B------:R-:W-:Y:S05]  /*4e40*/  BRA `(.L_x_5089) ;  /* 0x000004d000007947 */ /* 0x000fea0003800000 */
.L_x_5102:
        /* <DEDUP_REMOVED lines=21> */
.L_x_5111:
[----:B------:R-:W-:Y:S05]  /*4fa0*/  BSYNC B1 ;  /* 0x0000000000017941 */ /* 0x000fea0003800000 */
.L_x_5110:
[----:B------:R-:W-:Y:S01]  /*4fb0*/  LEA R3, R0, 0x37800000, 0x17 ;  /* 0x3780000000037811 */ /* 0x000fe200078eb8ff */
[----:B------:R-:W-:-:S05]  /*4fc0*/  IMAD.SHL.U32 R0, R2, 0x200000, RZ ;  /* 0x0020000002007824 */ /* 0x000fca00078e00ff */
[----:B------:R-:W-:Y:S02]  /*4fd0*/  LOP3.LUT R0, R3, R0, R4, 0xfe, !PT ;  /* 0x0000000003007212 */ /* 0x000fe400078efe04 */
.L_x_5109:
[----:B------:R-:W-:Y:S05]  /*4fe0*/  BSYNC B0 ;  /* 0x0000000000007941 */ /* 0x000fea0003800000 */
.L_x_5108:
[----:B------:R-:W-:-:S04]  /*4ff0*/  F2FP.PACK_AB R0, RZ, R0 ;  /* 0x00000000ff00723e */ /* 0x000fc800000000ff */
[----:B------:R-:W-:Y:S01]  /*5000*/  PRMT R18, R0, 0x7610, R18 ;  /* 0x0000761000127816 */ /* 0x000fe20000000012 */
[----:B------:R-:W-:Y:S05]  /*5010*/  BRA `(.L_x_5089) ;  /* 0x0000030000007947 */ /* 0x000fea0003800000 */
.L_x_5101:
        /* <DEDUP_REMOVED lines=14> */
.L_x_5115:
[----:B------:R-:W-:Y:S05]  /*5100*/  BSYNC B0 ;  /* 0x0000000000007941 */ /* 0x000fea0003800000 */
.L_x_5114:
[----:B------:R-:W-:-:S04]  /*5110*/  F2FP.PACK_AB R0, RZ, R0 ;  /* 0x00000000ff00723e */ /* 0x000fc800000000ff */
[----:B------:R-:W-:Y:S01]  /*5120*/  PRMT R18, R0, 0x7610, R18 ;  /* 0x0000761000127816 */ /* 0x000fe20000000012 */
[----:B------:R-:W-:Y:S05]  /*5130*/  BRA `(.L_x_5089) ;  /* 0x000001e000007947 */ /* 0x000fea0003800000 */
.L_x_5088:
        /* <DEDUP_REMOVED lines=21> */
.L_x_5113:
[----:B------:R-:W2:Y:S02]  /*5290*/  LDG.E.64 R2, [R2.64] ;  /* 0x0000002402027981 */ /* 0x000ea4000c1e1b00 */
[----:B--2---:R-:W0:Y:S02]  /*52a0*/  I2F.U64 R0, R2 ;  /* 0x0000000200007312 */ /* 0x004e240000301000 */
[----:B0-----:R-:W-:-:S04]  /*52b0*/  F2FP.PACK_AB R0, RZ, R0 ;  /* 0x00000000ff00723e */ /* 0x001fc800000000ff */
[----:B------:R-:W-:Y:S01]  /*52c0*/  PRMT R18, R0, 0x7610, R18 ;  /* 0x0000761000127816 */ /* 0x000fe20000000012 */
[----:B------:R-:W-:Y:S05]  /*52d0*/  BRA `(.L_x_5089) ;  /* 0x0000004000007947 */ /* 0x000fea0003800000 */
.L_x_5112:
[----:B------:R-:W2:Y:S02]  /*52e0*/  LDG.E R2, [R2.64] ;  /* 0x0000002402027981 */ /* 0x000ea4000c1e1900 */
[----:B--2---:R-:W0:Y:S02]  /*52f0*/  I2F.U32 R0, R2 ;  /* 0x0000000200007306 */ /* 0x004e240000201000 */
[----:B0-----:R-:W-:-:S04]  /*5300*/  F2FP.PACK_AB R0, RZ, R0 ;  /* 0x00000000ff00723e */ /* 0x001fc800000000ff */
[----:B------:R-:W-:Y:S02]  /*5310*/  PRMT R18, R0, 0x7610, R18 ;  /* 0x0000761000127816 */ /* 0x000fe40000000012 */
.L_x_5089:
        /* <DEDUP_REMOVED lines=16> */
[----:B-1----:R-:W-:-:S04]  /*5420*/  F2FP.PACK_AB R0, RZ, R0 ;  /* 0x00000000ff00723e */ /* 0x002fc800000000ff */
[----:B0-----:R-:W-:Y:S01]  /*5430*/  PRMT R2, R0, 0x7610, R2 ;  /* 0x0000761000027816 */ /* 0x001fe20000000002 */
[----:B------:R-:W-:Y:S05]  /*5440*/  BRA `(.L_x_5121) ;  /* 0x00000f1000007947 */ /* 0x000fea0003800000 */
.L_x_5119:
[----:B------:R-:W2:Y:S02]  /*5450*/  LDG.E.U8 R4, [R4.64] ;  /* 0x0000002404047981 */ /* 0x000ea4000c1e1100 */
[----:B--2---:R-:W1:Y:S02]  /*5460*/  I2F.U16 R0, R4 ;  /* 0x0000000400007306 */ /* 0x004e640000101000 */
[----:B-1----:R-:W-:-:S04]  /*5470*/  F2FP.PACK_AB R0, RZ, R0 ;  /* 0x00000000ff00723e */ /* 0x002fc800000000ff */
[----:B0-----:R-:W-:Y:S01]  /*5480*/  PRMT R2, R0, 0x7610, R2 ;  /* 0x0000761000027816 */ /* 0x001fe20000000002 */
[----:B------:R-:W-:Y:S05]  /*5490*/  BRA `(.L_x_5121) ;  /* 0x00000ec000007947 */ /* 0x000fea0003800000 */
.L_x_5118:
        /* <DEDUP_REMOVED lines=8> */
[----:B-1----:R-:W-:-:S04]  /*5520*/  F2FP.PACK_AB R0, RZ, R0 ;  /* 0x00000000ff00723e */ /* 0x002fc800000000ff */
[----:B0-----:R-:W-:Y:S01]  /*5530*/  PRMT R2, R0, 0x7610, R2 ;  /* 0x0000761000027816 */ /* 0x001fe20000000002 */
[----:B------:R-:W-:Y:S05]  /*5540*/  BRA `(.L_x_5121) ;  /* 0x00000e1000007947 */ /* 0x000fea0003800000 */
.L_x_5123:
[----:B------:R-:W2:Y:S02]  /*5550*/  LDG.E R4, [R4.64] ;  /* 0x0000002404047981 */ /* 0x000ea4000c1e1900 */
[----:B--2---:R-:W1:Y:S02]  /*5560*/  I2F R0, R4 ;  /* 0x0000000400007306 */ /* 0x004e640000201400 */
[----:B-1----:R-:W-:-:S04]  /*5570*/  F2FP.PACK_AB R0, RZ, R0 ;  /* 0x00000000ff00723e */ /* 0x002fc800000000ff */
[----:B0-----:R-:W-:Y:S01]  /*5580*/  PRMT R2, R0, 0x7610, R2 ;  /* 0x0000761000027816 */ /* 0x001fe20000000002 */
[----:B------:R-:W-:Y:S05]  /*5590*/  BRA `(.L_x_5121) ;  /* 0x00000dc000007947 */ /* 0x000fea0003800000 */
.L_x_5122:
[----:B------:R-:W2:Y:S02]  /*55a0*/  LDG.E.U16 R4, [R4.64] ;  /* 0x0000002404047981 */ /* 0x000ea4000c1e1500 */
[----:B--2---:R-:W1:Y:S02]  /*55b0*/  I2F.S16 R0, R4 ;  /* 0x0000000400007306 */ /* 0x004e640000101400 */
[----:B-1----:R-:W-:-:S04]  /*55c0*/  F2FP.PACK_AB R0, RZ, R0 ;  /* 0x00000000ff00723e */ /* 0x002fc800000000ff */
[----:B0-----:R-:W-:Y:S01]  /*55d0*/  PRMT R2, R0, 0x7610, R2 ;  /* 0x0000761000027816 */ /* 0x001fe20000000002 */
[----:B------:R-:W-:Y:S05]  /*55e0*/  BRA `(.L_x_5121) ;  /* 0x00000d7000007947 */ /* 0x000fea0003800000 */
.L_x_5117:
[----:B------:R-:W-:-:S13]  /*55f0*/  ISETP.GT.AND P0, PT, R0, 0x6, PT ;  /* 0x000000060000780c */ /* 0x000fda0003f04270 */
[----:B------:R-:W-:Y:S05]  /*5600*/  @P0 BRA `(.L_x_5124) ;  /* 0x0000009000000947 */ /* 0x000fea0003800000 */
[----:B------:R-:W-:-:S13]  /*5610*/  ISETP.NE.AND P0, PT, R0, 0x5, PT ;  /* 0x000000050000780c */ /* 0x000fda0003f05270 */
[----:B------:R-:W-:Y:S05]  /*5620*/  @!P0 BRA `(.L_x_5125) ;  /* 0x0000005000008947 */ /* 0x000fea0003800000 */
[----:B------:R-:W-:-:S13]  /*5630*/  ISETP.NE.AND P0, PT, R0, 0x6, PT ;  /* 0x000000060000780c */ /* 0x000fda0003f05270 */
[----:B------:R-:W-:Y:S05]  /*5640*/  @P0 BRA `(.L_x_5120) ;  /* 0x00000b3000000947 */ /* 0x000fea0003800000 */
[----:B------:R-:W2:Y:S02]  /*5650*/  LDG.E R4, [R4.64] ;  /* 0x0000002404047981 */ /* 0x000ea4000c1e1900 */
[----:B0-2---:R-:W-:Y:S01]  /*5660*/  F2FP.PACK_AB R2, RZ, R4 ;  /* 0x00000004ff02723e */ /* 0x005fe200000000ff */
[----:B------:R-:W-:Y:S05]  /*5670*/  BRA `(.L_x_5121) ;  /* 0x00000ce000007947 */ /* 0x000fea0003800000 */
.L_x_5125:
[----:B0-----:R0:W5:Y:S01]  /*5680*/  LDG.E.U16 R2, [R4.64] ;  /* 0x0000002404027981 */ /* 0x001162000c1e1500 */
[----:B------:R-:W-:Y:S05]  /*5690*/  BRA `(.L_x_5121) ;  /* 0x00000cc000007947 */ /* 0x000fea0003800000 */
.L_x_5124:
[----:B------:R-:W-:-:S13]  /*56a0*/  ISETP.NE.AND P0, PT, R0, 0x7, PT ;  /* 0x000000070000780c */ /* 0x000fda0003f05270 */
[----:B------:R-:W-:Y:S05]  /*56b0*/  @!P0 BRA `(.L_x_5126) ;  /* 0x0000009000008947 */ /* 0x000fea0003800000 */
[----:B------:R-:W-:-:S13]  /*56c0*/  ISETP.NE.AND P0, PT, R0, 0x8, PT ;  /* 0x000000080000780c */ /* 0x000fda0003f05270 */
[----:B------:R-:W-:Y:S05]  /*56d0*/  @!P0 BRA `(.L_x_5127) ;  /* 0x0000005000008947 */ /* 0x000fea0003800000 */
[----:B------:R-:W-:-:S13]  /*56e0*/  ISETP.NE.AND P0, PT, R0, 0x9, PT ;  /* 0x000000090000780c */ /* 0x000fda0003f05270 */
[----:B------:R-:W-:Y:S05]  /*56f0*/  @P0 BRA `(.L_x_5120) ;  /* 0x00000a8000000947 */ /* 0x000fea0003800000 */
[----:B------:R-:W2:Y:S02]  /*5700*/  LDG.E R4, [R4.64] ;  /* 0x0000002404047981 */ /* 0x000ea4000c1e1900 */
[----:B0-2---:R-:W-:Y:S01]  /*5710*/  F2FP.PACK_AB R2, RZ, R4 ;  /* 0x00000004ff02723e */ /* 0x005fe200000000ff */
[----:B------:R-:W-:Y:S05]  /*5720*/  BRA `(.L_x_5121) ;  /* 0x00000c3000007947 */ /* 0x000fea0003800000 */
.L_x_5127:
[----:B0-----:R0:W5:Y:S01]  /*5730*/  LDG.E.U16 R2, [R4.64] ;  /* 0x0000002404027981 */ /* 0x001162000c1e1500 */
[----:B------:R-:W-:Y:S05]  /*5740*/  BRA `(.L_x_5121) ;  /* 0x00000c1000007947 */ /* 0x000fea0003800000 */
.L_x_5126:
[----:B------:R-:W2:Y:S02]  /*5750*/  LDG.E.64 R4, [R4.64] ;  /* 0x0000002404047981 */ /* 0x000ea4000c1e1b00 */
[----:B--2---:R-:W1:Y:S01]  /*5760*/  F2F.F32.F64 R0, R4 ;  /* 0x0000000400007310 */ /* 0x004e620000301000 */
[----:B------:R-:W1:-:S14]  /*5770*/  DSETP.GEU.AND P0, PT, |R4|, c[0x2][0x0], PT ;  /* 0x008000000400762a */ /* 0x000e5c0003f0e200 */
[----:B-1----:R-:W-:-:S05]  /*5780*/  @!P0 FMUL R0, R0, 1.175494350822287508e-38 ;  /* 0x0080000000008820 */ /* 0x002fca0000400000 */
[----:B------:R-:W-:-:S04]  /*5790*/  F2FP.PACK_AB R0, RZ, R0 ;  /* 0x00000000ff00723e */ /* 0x000fc800000000ff */
[----:B0-----:R-:W-:Y:S01]  /*57a0*/  PRMT R2, R0, 0x7610, R2 ;  /* 0x0000761000027816 */ /* 0x001fe20000000002 */
[----:B------:R-:W-:Y:S05]  /*57b0*/  BRA `(.L_x_5121) ;  /* 0x00000ba000007947 */ /* 0x000fea0003800000 */
.L_x_5116:
        /* <DEDUP_REMOVED lines=12> */
[----:B0-----:R-:W-:Y:S01]  /*5880*/  PRMT R2, R0, 0x7610, R2 ;  /* 0x0000761000027816 */ /* 0x001fe20000000002 */
[----:B------:R-:W-:Y:S05]  /*5890*/  BRA `(.L_x_5121) ;  /* 0x00000ac000007947 */ /* 0x000fea0003800000 */
.L_x_5130:
[----:B------:R-:W2:Y:S02]  /*58a0*/  LDG.E.64 R4, [R4.64] ;  /* 0x0000002404047981 */ /* 0x000ea4000c1e1b00 */
[----:B--2---:R-:W1:Y:S01]  /*58b0*/  F2F.F32.F64 R0, R4 ;  /* 0x0000000400007310 */ /* 0x004e620000301000 */
[----:B------:R-:W1:-:S14]  /*58c0*/  DSETP.GEU.AND P0, PT, |R4|, c[0x2][0x0], PT ;  /* 0x008000000400762a */ /* 0x000e5c0003f0e200 */
[----:B-1----:R-:W-:-:S05]  /*58d0*/  @!P0 FMUL R0, R0, 1.175494350822287508e-38 ;  /* 0x0080000000008820 */ /* 0x002fca0000400000 */
[----:B------:R-:W-:-:S04]  /*58e0*/  F2FP.PACK_AB R0, RZ, R0 ;  /* 0x00000000ff00723e */ /* 0x000fc800000000ff */
[----:B0-----:R-:W-:Y:S01]  /*58f0*/  PRMT R2, R0, 0x7610, R2 ;  /* 0x0000761000027816 */ /* 0x001fe20000000002 */
[----:B------:R-:W-:Y:S05]  /*5900*/  BRA `(.L_x_5121) ;  /* 0x00000a5000007947 */ /* 0x000fea0003800000 */
.L_x_5129:
        /* <DEDUP_REMOVED lines=28> */
.L_x_5132:
        /* <DEDUP_REMOVED lines=14> */
.L_x_5131:
[----:B------:R-:W2:Y:S02]  /*5bb0*/  LDG.E.U16 R0, [R4.64] ;  /* 0x0000002404007981 */ /* 0x000ea4000c1e1500 */
[----:B--2---:R-:W-:-:S04]  /*5bc0*/  PRMT R0, RZ, 0x5410, R0 ;  /* 0x00005410ff007816 */ /* 0x004fc80000000000 */
[----:B------:R-:W-:-:S04]  /*5bd0*/  F2FP.PACK_AB R0, RZ, R0 ;  /* 0x00000000ff00723e */ /* 0x000fc800000000ff */
[----:B0-----:R-:W-:Y:S01]  /*5be0*/  PRMT R2, R0, 0x7610, R2 ;  /* 0x0000761000027816 */ /* 0x001fe20000000002 */
[----:B------:R-:W-:Y:S05]  /*5bf0*/  BRA `(.L_x_5121) ;  /* 0x0000076000007947 */ /* 0x000fea0003800000 */
.L_x_5128:
        /* <DEDUP_REMOVED lines=10> */
[----:B01----:R-:W-:Y:S01]  /*5ca0*/  F2FP.PACK_AB R2, RZ, R0 ;  /* 0x00000000ff02723e */ /* 0x003fe200000000ff */
[----:B------:R-:W-:Y:S05]  /*5cb0*/  BRA `(.L_x_5121) ;  /* 0x000006a000007947 */ /* 0x000fea0003800000 */
.L_x_5135:
        /* <DEDUP_REMOVED lines=21> */
.L_x_5139:
[----:B------:R-:W-:Y:S05]  /*5e10*/  BSYNC B1 ;  /* 0x0000000000017941 */ /* 0x000fea0003800000 */
.L_x_5138:
[----:B------:R-:W-:Y:S01]  /*5e20*/  LEA R3, R0, 0x3b800000, 0x17 ;  /* 0x3b80000000037811 */ /* 0x000fe200078eb8ff */
[----:B------:R-:W-:-:S05]  /*5e30*/  IMAD.SHL.U32 R0, R2, 0x100000, RZ ;  /* 0x0010000002007824 */ /* 0x000fca00078e00ff */
[----:B------:R-:W-:Y:S02]  /*5e40*/  LOP3.LUT R0, R3, R0, R4, 0xfe, !PT ;  /* 0x0000000003007212 */ /* 0x000fe400078efe04 */
.L_x_5137:
[----:B------:R-:W-:Y:S05]  /*5e50*/  BSYNC B0 ;  /* 0x0000000000007941 */ /* 0x000fea0003800000 */
.L_x_5136:
[----:B------:R-:W-:-:S04]  /*5e60*/  F2FP.PACK_AB R0, RZ, R0 ;  /* 0x00000000ff00723e */ /* 0x000fc800000000ff */
[----:B------:R-:W-:Y:S01]  /*5e70*/  PRMT R2, R0, 0x7610, R2 ;  /* 0x0000761000027816 */ /* 0x000fe20000000002 */
[----:B------:R-:W-:Y:S05]  /*5e80*/  BRA `(.L_x_5121) ;  /* 0x000004d000007947 */ /* 0x000fea0003800000 */
.L_x_5134:
        /* <DEDUP_REMOVED lines=21> */
.L_x_5143:
[----:B------:R-:W-:Y:S05]  /*5fe0*/  BSYNC B1 ;  /* 0x0000000000017941 */ /* 0x000fea0003800000 */
.L_x_5142:
[----:B------:R-:W-:Y:S01]  /*5ff0*/  LEA R3, R0, 0x37800000, 0x17 ;  /* 0x3780000000037811 */ /* 0x000fe200078eb8ff */
[----:B------:R-:W-:-:S05]  /*6000*/  IMAD.SHL.U32 R0, R2, 0x200000, RZ ;  /* 0x0020000002007824 */ /* 0x000fca00078e00ff */
[----:B------:R-:W-:Y:S02]  /*6010*/  LOP3.LUT R0, R3, R0, R4, 0xfe, !PT ;  /* 0x0000000003007212 */ /* 0x000fe400078efe04 */
.L_x_5141:
[----:B------:R-:W-:Y:S05]  /*6020*/  BSYNC B0 ;  /* 0x0000000000007941 */ /* 0x000fea0003800000 */
.L_x_5140:
[----:B------:R-:W-:-:S04]  /*6030*/  F2FP.PACK_AB R0, RZ, R0 ;  /* 0x00000000ff00723e */ /* 0x000fc800000000ff */
[----:B------:R-:W-:Y:S01]  /*6040*/  PRMT R2, R0, 0x7610, R2 ;  /* 0x0000761000027816 */ /* 0x000fe20000000002 */
[----:B------:R-:W-:Y:S05]  /*6050*/  BRA `(.L_x_5121) ;  /* 0x0000030000007947 */ /* 0x000fea0003800000 */
.L_x_5133:
        /* <DEDUP_REMOVED lines=14> */
.L_x_5147:
[----:B------:R-:W-:Y:S05]  /*6140*/  BSYNC B0 ;  /* 0x0000000000007941 */ /* 0x000fea0003800000 */
.L_x_5146:
[----:B------:R-:W-:-:S04]  /*6150*/  F2FP.PACK_AB R0, RZ, R0 ;  /* 0x00000000ff00723e */ /* 0x000fc800000000ff */
[----:B0-----:R-:W-:Y:S01]  /*6160*/  PRMT R2, R0, 0x7610, R2 ;  /* 0x0000761000027816 */ /* 0x001fe20000000002 */
[----:B------:R-:W-:Y:S05]  /*6170*/  BRA `(.L_x_5121) ;  /* 0x000001e000007947 */ /* 0x000fea0003800000 */
.L_x_5120:
        /* <DEDUP_REMOVED lines=21> */
.L_x_5145:
[----:B------:R-:W2:Y:S02]  /*62d0*/  LDG.E.64 R4, [R4.64] ;  /* 0x0000002404047981 */ /* 0x000ea4000c1e1b00 */
[----:B--2---:R-:W1:Y:S02]  /*62e0*/  I2F.U64 R0, R4 ;  /* 0x0000000400007312 */ /* 0x004e640000301000 */
[----:B-1----:R-:W-:-:S04]  /*62f0*/  F2FP.PACK_AB R0, RZ, R0 ;  /* 0x00000000ff00723e */ /* 0x002fc800000000ff */
[----:B0-----:R-:W-:Y:S01]  /*6300*/  PRMT R2, R0, 0x7610, R2 ;  /* 0x0000761000027816 */ /* 0x001fe20000000002 */
[----:B------:R-:W-:Y:S05]  /*6310*/  BRA `(.L_x_5121) ;  /* 0x0000004000007947 */ /* 0x000fea0003800000 */
.L_x_5144:
[----:B------:R-:W2:Y:S02]  /*6320*/  LDG.E R4, [R4.64] ;  /* 0x0000002404047981 */ /* 0x000ea4000c1e1900 */
[----:B--2---:R-:W1:Y:S02]  /*6330*/  I2F.U32 R0, R4 ;  /* 0x0000000400007306 */ /* 0x004e640000201000 */
[----:B-1----:R-:W-:-:S04]  /*6340*/  F2FP.PACK_AB R0, RZ, R0 ;  /* 0x00000000ff00723e */ /* 0x002fc800000000ff */
[----:B0-----:R-:W-:Y:S02]  /*6350*/  PRMT R2, R0, 0x7610, R2 ;  /* 0x0000761000027816 */ /* 0x001fe40000000002 */
.L_x_5121:
[----:B------:R-:W-:-:S05]  /*6360*/  IADD3 R28, R28, 0x80, RZ ;  /* 0x000000801c1c7810 */ /* 0x000fca0007ffe0ff */
.L_x_5051:
[----:B------:R-:W-:Y:S05]  /*6370*/  BSYNC B6 ;  /* 0x0000000000067941 */ /* 0x000fea0003800000 */
.L_x_5050:
        /* <DEDUP_REMOVED lines=29> */
.L_x_5153:
[----:B------:R-:W2:Y:S02]  /*6550*/  LDG.E.U8 R4, [R4.64] ;  /* 0x0000002404047981 */ /* 0x000ea4000c1e1100 */
[----:B--2---:R-:W0:Y:S02]  /*6560*/  I2F.U16 R0, R4 ;  /* 0x0000000400007306 */ /* 0x004e240000101000 */
[----:B0-----:R-:W-:-:S04]  /*6570*/  F2FP.PACK_AB R0, RZ, R0 ;  /* 0x00000000ff00723e */ /* 0x001fc800000000ff */
[----:B------:R-:W-:Y:S01]  /*6580*/  PRMT R17, R0, 0x7610, R17 ;  /* 0x0000761000117816 */ /* 0x000fe20000000011 */
[----:B------:R-:W-:Y:S05]  /*6590*/  BRA `(.L_x_5155) ;  /* 0x00000ed000007947 */ /* 0x000fea0003800000 */
.L_x_5152:
        /* <DEDUP_REMOVED lines=11> */
.L_x_5157:
[----:B------:R-:W2:Y:S02]  /*6650*/  LDG.E R4, [R4.64] ;  /* 0x0000002404047981 */ /* 0x000ea4000c1e1900 */
[----:B--2---:R-:W0:Y:S02]  /*6660*/  I2F R0, R4 ;  /* 0x0000000400007306 */ /* 0x004e240000201400 */
[----:B0-----:R-:W-:-:S04]  /*6670*/  F2FP.PACK_AB R0, RZ, R0 ;  /* 0x00000000ff00723e */ /* 0x001fc800000000ff */
[----:B------:R-:W-:Y:S01]  /*6680*/  PRMT R17, R0, 0x7610, R17 ;  /* 0x0000761000117816 */ /* 0x000fe20000000011 */
[----:B------:R-:W-:Y:S05]  /*6690*/  BRA `(.L_x_5155) ;  /* 0x00000dd000007947 */ /* 0x000fea0003800000 */
.L_x_5156:
[----:B------:R-:W2:Y:S02]  /*66a0*/  LDG.E.U16 R4, [R4.64] ;  /* 0x0000002404047981 */ /* 0x000ea4000c1e1500 */
[----:B--2---:R-:W0:Y:S02]  /*66b0*/  I2F.S16 R0, R4 ;  /* 0x0000000400007306 */ /* 0x004e240000101400 */
[----:B0-----:R-:W-:-:S04]  /*66c0*/  F2FP.PACK_AB R0, RZ, R0 ;  /* 0x00000000ff00723e */ /* 0x001fc800000000ff */
[----:B------:R-:W-:Y:S01]  /*66d0*/  PRMT R17, R0, 0x7610, R17 ;  /* 0x0000761000117816 */ /* 0x000fe20000000011 */
[----:B------:R-:W-:Y:S05]  /*66e0*/  BRA `(.L_x_5155) ;  /* 0x00000d8000007947 */ /* 0x000fea0003800000 */
.L_x_5151:
        /* <DEDUP_REMOVED lines=9> */
.L_x_5159:
[----:B------:R0:W5:Y:S01]  /*6780*/  LDG.E.U16 R17, [R4.64] ;  /* 0x0000002404117981 */ /* 0x000162000c1e1500 */
[----:B------:R-:W-:Y:S05]  /*6790*/  BRA `(.L_x_5155) ;  /* 0x00000cd000007947 */ /* 0x000fea0003800000 */
.L_x_5158:
        /* <DEDUP_REMOVED lines=9> */
.L_x_5161:
[----:B------:R0:W5:Y:S01]  /*6830*/  LDG.E.U16 R17, [R4.64] ;  /* 0x0000002404117981 */ /* 0x000162000c1e1500 */
[----:B------:R-:W-:Y:S05]  /*6840*/  BRA `(.L_x_5155) ;  /* 0x00000c2000007947 */ /* 0x000fea0003800000 */
.L_x_5160:
[----:B------:R-:W2:Y:S02]  /*6850*/  LDG.E.64 R4, [R4.64] ;  /* 0x0000002404047981 */ /* 0x000ea4000c1e1b00 */
[----:B--2---:R-:W0:Y:S01]  /*6860*/  F2F.F32.F64 R0, R4 ;  /* 0x0000000400007310 */ /* 0x004e220000301000 */
[----:B------:R-:W0:-:S14]  /*6870*/  DSETP.GEU.AND P0, PT, |R4|, c[0x2][0x0], PT ;  /* 0x008000000400762a */ /* 0x000e1c0003f0e200 */
[----:B0-----:R-:W-:-:S05]  /*6880*/  @!P0 FMUL R0, R0, 1.175494350822287508e-38 ;  /* 0x0080000000008820 */ /* 0x001fca0000400000 */
[----:B------:R-:W-:-:S04]  /*6890*/  F2FP.PACK_AB R0, RZ, R0 ;  /* 0x00000000ff00723e */ /* 0x000fc800000000ff */
[----:B------:R-:W-:Y:S01]  /*68a0*/  PRMT R17, R0, 0x7610, R17 ;  /* 0x0000761000117816 */ /* 0x000fe20000000011 */
[----:B------:R-:W-:Y:S05]  /*68b0*/  BRA `(.L_x_5155) ;  /* 0x00000bb000007947 */ /* 0x000fea0003800000 */
.L_x_5150:
        /* <DEDUP_REMOVED lines=14> */
.L_x_5164:
[----:B------:R-:W2:Y:S02]  /*69a0*/  LDG.E.64 R4, [R4.64] ;  /* 0x0000002404047981 */ /* 0x000ea4000c1e1b00 */
[----:B--2---:R-:W0:Y:S01]  /*69b0*/  F2F.F32.F64 R0, R4 ;  /* 0x0000000400007310 */ /* 0x004e220000301000 */
[----:B------:R-:W0:-:S14]  /*69c0*/  DSETP.GEU.AND P0, PT, |R4|, c[0x2][0x0], PT ;  /* 0x008000000400762a */ /* 0x000e1c0003f0e200 */
[----:B0-----:R-:W-:-:S05]  /*69d0*/  @!P0 FMUL R0, R0, 1.175494350822287508e-38 ;  /* 0x0080000000008820 */ /* 0x001fca0000400000 */
[----:B------:R-:W-:-:S04]  /*69e0*/  F2FP.PACK_AB R0, RZ, R0 ;  /* 0x00000000ff00723e */ /* 0x000fc800000000ff */
[----:B------:R-:W-:Y:S01]  /*69f0*/  PRMT R17, R0, 0x7610, R17 ;  /* 0x0000761000117816 */ /* 0x000fe20000000011 */
[----:B------:R-:W-:Y:S05]  /*6a00*/  BRA `(.L_x_5155) ;  /* 0x00000a6000007947 */ /* 0x000fea0003800000 */
.L_x_5163:
        /* <DEDUP_REMOVED lines=28> */
.L_x_5166:
        /* <DEDUP_REMOVED lines=15> */
.L_x_5165:
[----:B------:R-:W2:Y:S02]  /*6cc0*/  LDG.E.U16 R0, [R4.64] ;  /* 0x0000002404007981 */ /* 0x000ea4000c1e1500 */
[----:B--2---:R-:W-:-:S04]  /*6cd0*/  PRMT R0, RZ, 0x5410, R0 ;  /* 0x00005410ff007816 */ /* 0x004fc80000000000 */
[----:B------:R-:W-:-:S04]  /*6ce0*/  F2FP.PACK_AB R0, RZ, R0 ;  /* 0x00000000ff00723e */ /* 0x000fc800000000ff */
[----:B------:R-:W-:Y:S01]  /*6cf0*/  PRMT R17, R0, 0x7610, R17 ;  /* 0x0000761000117816 */ /* 0x000fe20000000011 */
[----:B------:R-:W-:Y:S05]  /*6d00*/  BRA `(.L_x_5155) ;  /* 0x0000076000007947 */ /* 0x000fea0003800000 */
.L_x_5162:
        /* <DEDUP_REMOVED lines=12> */
.L_x_5169:
        /* <DEDUP_REMOVED lines=21> */
.L_x_5173:
[----:B------:R-:W-:Y:S05]  /*6f20*/  BSYNC B1 ;  /* 0x0000000000017941 */ /* 0x000fea0003800000 */
.L_x_5172:
[----:B------:R-:W-:Y:S01]  /*6f30*/  LEA R5, R0, 0x3b800000, 0x17 ;  /* 0x3b80000000057811 */ /* 0x000fe200078eb8ff */
[----:B------:R-:W-:-:S05]  /*6f40*/  IMAD.SHL.U32 R0, R3, 0x100000, RZ ;  /* 0x0010000003007824 */ /* 0x000fca00078e00ff */
[----:B------:R-:W-:Y:S02]  /*6f50*/  LOP3.LUT R0, R5, R0, R6, 0xfe, !PT ;  /* 0x0000000005007212 */ /* 0x000fe400078efe06 */
.L_x_5171:
[----:B------:R-:W-:Y:S05]  /*6f60*/  BSYNC B0 ;  /* 0x0000000000007941 */ /* 0x000fea0003800000 */
.L_x_5170:
[----:B------:R-:W-:-:S04]  /*6f70*/  F2FP.PACK_AB R0, RZ, R0 ;  /* 0x00000000ff00723e */ /* 0x000fc800000000ff */
[----:B------:R-:W-:Y:S01]  /*6f80*/  PRMT R17, R0, 0x7610, R17 ;  /* 0x0000761000117816 */ /* 0x000fe20000000011 */
[----:B------:R-:W-:Y:S05]  /*6f90*/  BRA `(.L_x_5155) ;  /* 0x000004d000007947 */ /* 0x000fea0003800000 */
.L_x_5168:
        /* <DEDUP_REMOVED lines=21> */
.L_x_5177:
[----:B------:R-:W-:Y:S05]  /*70f0*/  BSYNC B1 ;  /* 0x0000000000017941 */ /* 0x000fea0003800000 */
.L_x_5176:
[----:B------:R-:W-:Y:S01]  /*7100*/  LEA R5, R0, 0x37800000, 0x17 ;  /* 0x3780000000057811 */ /* 0x000fe200078eb8ff */
[----:B------:R-:W-:-:S05]  /*7110*/  IMAD.SHL.U32 R0, R3, 0x200000, RZ ;  /* 0x0020000003007824 */ /* 0x000fca00078e00ff */
[----:B------:R-:W-:Y:S02]  /*7120*/  LOP3.LUT R0, R5, R0, R6, 0xfe, !PT ;  /* 0x0000000005007212 */ /* 0x000fe400078efe06 */
.L_x_5175:
[----:B------:R-:W-:Y:S05]  /*7130*/  BSYNC B0 ;  /* 0x0000000000007941 */ /* 0x000fea0003800000 */
.L_x_5174:
[----:B------:R-:W-:-:S04]  /*7140*/  F2FP.PACK_AB R0, RZ, R0 ;  /* 0x00000000ff00723e */ /* 0x000fc800000000ff */
[----:B------:R-:W-:Y:S01]  /*7150*/  PRMT R17, R0, 0x7610, R17 ;  /* 0x0000761000117816 */ /* 0x000fe20000000011 */
[----:B------:R-:W-:Y:S05]  /*7160*/  BRA `(.L_x_5155) ;  /* 0x0000030000007947 */ /* 0x000fea0003800000 */
.L_x_5167:
        /* <DEDUP_REMOVED lines=14> */
.L_x_5181:
[----:B------:R-:W-:Y:S05]  /*7250*/  BSYNC B0 ;  /* 0x0000000000007941 */ /* 0x000fea0003800000 */
.L_x_5180:
[----:B------:R-:W-:-:S04]  /*7260*/  F2FP.PACK_AB R0, RZ, R0 ;  /* 0x00000000ff00723e */ /* 0x000fc800000000ff */
[----:B------:R-:W-:Y:S01]  /*7270*/  PRMT R17, R0, 0x7610, R17 ;  /* 0x0000761000117816 */ /* 0x000fe20000000011 */
[----:B------:R-:W-:Y:S05]  /*7280*/  BRA `(.L_x_5155) ;  /* 0x000001e000007947 */ /* 0x000fea0003800000 */
.L_x_5154:
        /* <DEDUP_REMOVED lines=21> */
.L_x_5179:
[----:B------:R-:W2:Y:S02]  /*73e0*/  LDG.E.64 R4, [R4.64] ;  /* 0x0000002404047981 */ /* 0x000ea4000c1e1b00 */
[----:B--2---:R-:W0:Y:S02]  /*73f0*/  I2F.U64 R0, R4 ;  /* 0x0000000400007312 */ /* 0x004e240000301000 */
[----:B0-----:R-:W-:-:S04]  /*7400*/  F2FP.PACK_AB R0, RZ, R0 ;  /* 0x00000000ff00723e */ /* 0x001fc800000000ff */
[----:B------:R-:W-:Y:S01]  /*7410*/  PRMT R17, R0, 0x7610, R17 ;  /* 0x0000761000117816 */ /* 0x000fe20000000011 */
[----:B------:R-:W-:Y:S05]  /*7420*/  BRA `(.L_x_5155) ;  /* 0x0000004000007947 */ /* 0x000fea0003800000 */
.L_x_5178:
[----:B------:R-:W2:Y:S02]  /*7430*/  LDG.E R4, [R4.64] ;  /* 0x0000002404047981 */ /* 0x000ea4000c1e1900 */
[----:B--2---:R-:W0:Y:S02]  /*7440*/  I2F.U32 R0, R4 ;  /* 0x0000000400007306 */ /* 0x004e240000201000 */
[----:B0-----:R-:W-:-:S04]  /*7450*/  F2FP.PACK_AB R0, RZ, R0 ;  /* 0x00000000ff00723e */ /* 0x001fc800000000ff */
[----:B------:R-:W-:Y:S02]  /*7460*/  PRMT R17, R0, 0x7610, R17 ;  /* 0x0000761000117816 */ /* 0x000fe40000000011 */
.L_x_5155:
        /* <DEDUP_REMOVED lines=20> */
.L_x_5185:
[----:B------:R-:W2:Y:S02]  /*75b0*/  LDG.E.U8 R4, [R4.64] ;  /* 0x0000002404047981 */ /* 0x000ea4000c1e1100 */
[----:B--2---:R-:W0:Y:S02]  /*75c0*/  I2F.U16 R0, R4 ;  /* 0x0000000400007306 */ /* 0x004e240000101000 */
[----:B0-----:R-:W-:-:S04]  /*75d0*/  F2FP.PACK_AB R0, RZ, R0 ;  /* 0x00000000ff00723e */ /* 0x001fc800000000ff */
[----:B------:R-:W-:Y:S01]  /*75e0*/  PRMT R19, R0, 0x7610, R19 ;  /* 0x0000761000137816 */ /* 0x000fe20000000013 */
[----:B------:R-:W-:Y:S05]  /*75f0*/  BRA `(.L_x_5187) ;  /* 0x00000ed000007947 */ /* 0x000fea0003800000 */
.L_x_5184:
        /* <DEDUP_REMOVED lines=11> */
.L_x_5189:
[----:B------:R-:W2:Y:S02]  /*76b0*/  LDG.E R4, [R4.64] ;  /* 0x0000002404047981 */ /* 0x000ea4000c1e1900 */
[----:B--2---:R-:W0:Y:S02]  /*76c0*/  I2F R0, R4 ;  /* 0x0000000400007306 */ /* 0x004e240000201400 */
[----:B0-----:R-:W-:-:S04]  /*76d0*/  F2FP.PACK_AB R0, RZ, R0 ;  /* 0x00000000ff00723e */ /* 0x001fc800000000ff */
[----:B------:R-:W-:Y:S01]  /*76e0*/  PRMT R19, R0, 0x7610, R19 ;  /* 0x0000761000137816 */ /* 0x000fe20000000013 */
[----:B------:R-:W-:Y:S05]  /*76f0*/  BRA `(.L_x_5187) ;  /* 0x00000dd000007947 */ /* 0x000fea0003800000 */
.L_x_5188:
[----:B------:R-:W2:Y:S02]  /*7700*/  LDG.E.U16 R4, [R4.64] ;  /* 0x0000002404047981 */ /* 0x000ea4000c1e1500 */
[----:B--2---:R-:W0:Y:S02]  /*7710*/  I2F.S16 R0, R4 ;  /* 0x0000000400007306 */ /* 0x004e240000101400 */
[----:B0-----:R-:W-:-:S04]  /*7720*/  F2FP.PACK_AB R0, RZ, R0 ;  /* 0x00000000ff00723e */ /* 0x001fc800000000ff */
[----:B------:R-:W-:Y:S01]  /*7730*/  PRMT R19, R0, 0x7610, R19 ;  /* 0x0000761000137816 */ /* 0x000fe20000000013 */
[----:B------:R-:W-:Y:S05]  /*7740*/  BRA `(.L_x_5187) ;  /* 0x00000d8000007947 */ /* 0x000fea0003800000 */
.L_x_5183:
        /* <DEDUP_REMOVED lines=9> */
.L_x_5191:
[----:B------:R0:W5:Y:S01]  /*77e0*/  LDG.E.U16 R19, [R4.64] ;  /* 0x0000002404137981 */ /* 0x000162000c1e1500 */
[----:B------:R-:W-:Y:S05]  /*77f0*/  BRA `(.L_x_5187) ;  /* 0x00000cd000007947 */ /* 0x000fea0003800000 */
.L_x_5190:
        /* <DEDUP_REMOVED lines=9> */
.L_x_5193:
[----:B------:R0:W5:Y:S01]  /*7890*/  LDG.E.U16 R19, [R4.64] ;  /* 0x0000002404137981 */ /* 0x000162000c1e1500 */
[----:B------:R-:W-:Y:S05]  /*78a0*/  BRA `(.L_x_5187) ;  /* 0x00000c2000007947 */ /* 0x000fea0003800000 */
.L_x_5192:
[----:B------:R-:W2:Y:S02]  /*78b0*/  LDG.E.64 R4, [R4.64] ;  /* 0x0000002404047981 */ /* 0x000ea4000c1e1b00 */
[----:B--2---:R-:W0:Y:S01]  /*78c0*/  F2F.F32.F64 R0, R4 ;  /* 0x0000000400007310 */ /* 0x004e220000301000 */
[----:B------:R-:W0:-:S14]  /*78d0*/  DSETP.GEU.AND P0, PT, |R4|, c[0x2][0x0], PT ;  /* 0x008000000400762a */ /* 0x000e1c0003f0e200 */
[----:B0-----:R-:W-:-:S05]  /*78e0*/  @!P0 FMUL R0, R0, 1.175494350822287508e-38 ;  /* 0x0080000000008820 */ /* 0x001fca0000400000 */
[----:B------:R-:W-:-:S04]  /*78f0*/  F2FP.PACK_AB R0, RZ, R0 ;  /* 0x00000000ff00723e */ /* 0x000fc800000000ff */
[----:B------:R-:W-:Y:S01]  /*7900*/  PRMT R19, R0, 0x7610, R19 ;  /* 0x0000761000137816 */ /* 0x000fe20000000013 */
[----:B------:R-:W-:Y:S05]  /*7910*/  BRA `(.L_x_5187) ;  /* 0x00000bb000007947 */ /* 0x000fea0003800000 */
.L_x_5182:
        /* <DEDUP_REMOVED lines=14> */
.L_x_5196:
[----:B------:R-:W2:Y:S02]  /*7a00*/  LDG.E.64 R4, [R4.64] ;  /* 0x0000002404047981 */ /* 0x000ea4000c1e1b00 */
[----:B--2---:R-:W0:Y:S01]  /*7a10*/  F2F.F32.F64 R0, R4 ;  /* 0x0000000400007310 */ /* 0x004e220000301000 */
[----:B------:R-:W0:-:S14]  /*7a20*/  DSETP.GEU.AND P0, PT, |R4|, c[0x2][0x0], PT ;  /* 0x008000000400762a */ /* 0x000e1c0003f0e200 */
[----:B0-----:R-:W-:-:S05]  /*7a30*/  @!P0 FMUL R0, R0, 1.175494350822287508e-38 ;  /* 0x0080000000008820 */ /* 0x001fca0000400000 */
[----:B------:R-:W-:-:S04]  /*7a40*/  F2FP.PACK_AB R0, RZ, R0 ;  /* 0x00000000ff00723e */ /* 0x000fc800000000ff */
[----:B------:R-:W-:Y:S01]  /*7a50*/  PRMT R19, R0, 0x7610, R19 ;  /* 0x0000761000137816 */ /* 0x000fe20000000013 */
[----:B------:R-:W-:Y:S05]  /*7a60*/  BRA `(.L_x_5187) ;  /* 0x00000a6000007947 */ /* 0x000fea0003800000 */
.L_x_5195:
        /* <DEDUP_REMOVED lines=28> */
.L_x_5198:
        /* <DEDUP_REMOVED lines=15> */
.L_x_5197:
[----:B------:R-:W2:Y:S02]  /*7d20*/  LDG.E.U16 R0, [R4.64] ;  /* 0x0000002404007981 */ /* 0x000ea4000c1e1500 */
[----:B--2---:R-:W-:-:S04]  /*7d30*/  PRMT R0, RZ, 0x5410, R0 ;  /* 0x00005410ff007816 */ /* 0x004fc80000000000 */
[----:B------:R-:W-:-:S04]  /*7d40*/  F2FP.PACK_AB R0, RZ, R0 ;  /* 0x00000000ff00723e */ /* 0x000fc800000000ff */
[----:B------:R-:W-:Y:S01]  /*7d50*/  PRMT R19, R0, 0x7610, R19 ;  /* 0x0000761000137816 */ /* 0x000fe20000000013 */
[----:B------:R-:W-:Y:S05]  /*7d60*/  BRA `(.L_x_5187) ;  /* 0x0000076000007947 */ /* 0x000fea0003800000 */
.L_x_5194:
        /* <DEDUP_REMOVED lines=12> */
.L_x_5201:
        /* <DEDUP_REMOVED lines=21> */
.L_x_5205:
[----:B------:R-:W-:Y:S05]  /*7f80*/  BSYNC B1 ;  /* 0x0000000000017941 */ /* 0x000fea0003800000 */
.L_x_5204:
[----:B------:R-:W-:Y:S01]  /*7f90*/  LEA R5, R0, 0x3b800000, 0x17 ;  /* 0x3b80000000057811 */ /* 0x000fe200078eb8ff */
[----:B------:R-:W-:-:S05]  /*7fa0*/  IMAD.SHL.U32 R0, R3, 0x100000, RZ ;  /* 0x0010000003007824 */ /* 0x000fca00078e00ff */
[----:B------:R-:W-:Y:S02]  /*7fb0*/  LOP3.LUT R0, R5, R0, R6, 0xfe, !PT ;  /* 0x0000000005007212 */ /* 0x000fe400078efe06 */
.L_x_5203:
[----:B------:R-:W-:Y:S05]  /*7fc0*/  BSYNC B0 ;  /* 0x0000000000007941 */ /* 0x000fea0003800000 */
.L_x_5202:
[----:B------:R-:W-:-:S04]  /*7fd0*/  F2FP.PACK_AB R0, RZ, R0 ;  /* 0x00000000ff00723e */ /* 0x000fc800000000ff */
[----:B------:R-:W-:Y:S01]  /*7fe0*/  PRMT R19, R0, 0x7610, R19 ;  /* 0x0000761000137816 */ /* 0x000fe20000000013 */
[----:B------:R-:W-:Y:S05]  /*7ff0*/  BRA `(.L_x_5187) ;  /* 0x000004d000007947 */ /* 0x000fea0003800000 */
.L_x_5200:
        /* <DEDUP_REMOVED lines=21> */
.L_x_5209:
[----:B------:R-:W-:Y:S05]  /*8150*/  BSYNC B1 ;  /* 0x0000000000017941 */ /* 0x000fea0003800000 */
.L_x_5208:
[----:B------:R-:W-:Y:S01]  /*8160*/  LEA R5, R0, 0x37800000, 0x17 ;  /* 0x3780000000057811 */ /* 0x000fe200078eb8ff */
[----:B------:R-:W-:-:S05]  /*8170*/  IMAD.SHL.U32 R0, R3, 0x200000, RZ ;  /* 0x0020000003007824 */ /* 0x000fca00078e00ff */
[----:B------:R-:W-:Y:S02]  /*8180*/  LOP3.LUT R0, R5, R0, R6, 0xfe, !PT ;  /* 0x0000000005007212 */ /* 0x000fe400078efe06 */
.L_x_5207:
[----:B------:R-:W-:Y:S05]  /*8190*/  BSYNC B0 ;  /* 0x0000000000007941 */ /* 0x000fea0003800000 */
.L_x_5206:
[----:B------:R-:W-:-:S04]  /*81a0*/  F2FP.PACK_AB R0, RZ, R0 ;  /* 0x00000000ff00723e */ /* 0x000fc800000000ff */
[----:B------:R-:W-:Y:S01]  /*81b0*/  PRMT R19, R0, 0x7610, R19 ;  /* 0x0000761000137816 */ /* 0x000fe20000000013 */
[----:B------:R-:W-:Y:S05]  /*81c0*/  BRA `(.L_x_5187) ;  /* 0x0000030000007947 */ /* 0x000fea0003800000 */
.L_x_5199:
        /* <DEDUP_REMOVED lines=14> */
.L_x_5213:
[----:B------:R-:W-:Y:S05]  /*82b0*/  BSYNC B0 ;  /* 0x0000000000007941 */ /* 0x000fea0003800000 */
.L_x_5212:
[----:B------:R-:W-:-:S04]  /*82c0*/  F2FP.PACK_AB R0, RZ, R0 ;  /* 0x00000000ff00723e */ /* 0x000fc800000000ff */
[----:B------:R-:W-:Y:S01]  /*82d0*/  PRMT R19, R0, 0x7610, R19 ;  /* 0x0000761000137816 */ /* 0x000fe20000000013 */
[----:B------:R-:W-:Y:S05]  /*82e0*/  BRA `(.L_x_5187) ;  /* 0x000001e000007947 */ /* 0x000fea0003800000 */
.L_x_5186:
        /* <DEDUP_REMOVED lines=21> */
.L_x_5211:
[----:B------:R-:W2:Y:S02]  /*8440*/  LDG.E.64 R4, [R4.64] ;  /* 0x0000002404047981 */ /* 0x000ea4000c1e1b00 */
[----:B--2---:R-:W0:Y:S02]  /*8450*/  I2F.U64 R0, R4 ;  /* 0x0000000400007312 */ /* 0x004e240000301000 */
[----:B0-----:R-:W-:-:S04]  /*8460*/  F2FP.PACK_AB R0, RZ, R0 ;  /* 0x00000000ff00723e */ /* 0x001fc800000000ff */
[----:B------:R-:W-:Y:S01]  /*8470*/  PRMT R19, R0, 0x7610, R19 ;  /* 0x0000761000137816 */ /* 0x000fe20000000013 */
[----:B------:R-:W-:Y:S05]  /*8480*/  BRA `(.L_x_5187) ;  /* 0x0000004000007947 */ /* 0x000fea0003800000 */
.L_x_5210:
[----:B------:R-:W2:Y:S02]  /*8490*/  LDG.E R4, [R4.64] ;  /* 0x0000002404047981 */ /* 0x000ea4000c1e1900 */
[----:B--2---:R-:W0:Y:S02]  /*84a0*/  I2F.U32 R0, R4 ;  /* 0x0000000400007306 */ /* 0x004e240000201000 */
[----:B0-----:R-:W-:-:S04]  /*84b0*/  F2FP.PACK_AB R0, RZ, R0 ;  /* 0x00000000ff00723e */ /* 0x001fc800000000ff */
[----:B------:R-:W-:Y:S02]  /*84c0*/  PRMT R19, R0, 0x7610, R19 ;  /* 0x0000761000137816 */ /* 0x000fe40000000013 */
.L_x_5187:
        /* <DEDUP_REMOVED lines=20> */
.L_x_5217:
[----:B------:R-:W2:Y:S02]  /*8610*/  LDG.E.U8 R4, [R4.64] ;  /* 0x0000002404047981 */ /* 0x000ea4000c1e1100 */
[----:B--2---:R-:W0:Y:S02]  /*8620*/  I2F.U16 R0, R4 ;  /* 0x0000000400007306 */ /* 0x004e240000101000 */
[----:B0-----:R-:W-:-:S04]  /*8630*/  F2FP.PACK_AB R0, RZ, R0 ;  /* 0x00000000ff00723e */ /* 0x001fc800000000ff */
[----:B------:R-:W-:Y:S01]  /*8640*/  PRMT R23, R0, 0x7610, R23 ;  /* 0x0000761000177816 */ /* 0x000fe20000000017 */
[----:B------:R-:W-:Y:S05]  /*8650*/  BRA `(.L_x_5219) ;  /* 0x00000ed000007947 */ /* 0x000fea0003800000 */
.L_x_5216:
        /* <DEDUP_REMOVED lines=11> */
.L_x_5221:
[----:B------:R-:W2:Y:S02]  /*8710*/  LDG.E R4, [R4.64] ;  /* 0x0000002404047981 */ /* 0x000ea4000c1e1900 */
[----:B--2---:R-:W0:Y:S02]  /*8720*/  I2F R0, R4 ;  /* 0x0000000400007306 */ /* 0x004e240000201400 */
[----:B0-----:R-:W-:-:S04]  /*8730*/  F2FP.PACK_AB R0, RZ, R0 ;  /* 0x00000000ff00723e */ /* 0x001fc800000000ff */
[----:B------:R-:W-:Y:S01]  /*8740*/  PRMT R23, R0, 0x7610, R23 ;  /* 0x0000761000177816 */ /* 0x000fe20000000017 */
[----:B------:R-:W-:Y:S05]  /*8750*/  BRA `(.L_x_5219) ;  /* 0x00000dd000007947 */ /* 0x000fea0003800000 */
.L_x_5220:
[----:B------:R-:W2:Y:S02]  /*8760*/  LDG.E.U16 R4, [R4.64] ;  /* 0x0000002404047981 */ /* 0x000ea4000c1e1500 */
[----:B--2---:R-:W0:Y:S02]  /*8770*/  I2F.S16 R0, R4 ;  /* 0x0000000400007306 */ /* 0x004e240000101400 */
[----:B0-----:R-:W-:-:S04]  /*8780*/  F2FP.PACK_AB R0, RZ, R0 ;  /* 0x00000000ff00723e */ /* 0x001fc800000000ff */
[----:B------:R-:W-:Y:S01]  /*8790*/  PRMT R23, R0, 0x7610, R23 ;  /* 0x0000761000177816 */ /* 0x000fe20000000017 */
[----:B------:R-:W-:Y:S05]  /*87a0*/  BRA `(.L_x_5219) ;  /* 0x00000d8000007947 */ /* 0x000fea0003800000 */
.L_x_5215:
        /* <DEDUP_REMOVED lines=9> */
.L_x_5223:
[----:B------:R0:W5:Y:S01]  /*8840*/  LDG.E.U16 R23, [R4.64] ;  /* 0x0000002404177981 */ /* 0x000162000c1e1500 */
[----:B------:R-:W-:Y:S05]  /*8850*/  BRA `(.L_x_5219) ;  /* 0x00000cd000007947 */ /* 0x000fea0003800000 */
.L_x_5222:
        /* <DEDUP_REMOVED lines=9> */
.L_x_5225:
[----:B------:R0:W5:Y:S01]  /*88f0*/  LDG.E.U16 R23, [R4.64] ;  /* 0x0000002404177981 */ /* 0x000162000c1e1500 */
[----:B------:R-:W-:Y:S05]  /*8900*/  BRA `(.L_x_5219) ;  /* 0x00000c2000007947 */ /* 0x000fea0003800000 */
.L_x_5224:
[----:B------:R-:W2:Y:S02]  /*8910*/  LDG.E.64 R4, [R4.64] ;  /* 0x0000002404047981 */ /* 0x000ea4000c1e1b00 */
[----:B--2---:R-:W0:Y:S01]  /*8920*/  F2F.F32.F64 R0, R4 ;  /* 0x0000000400007310 */ /* 0x004e220000301000 */
[----:B------:R-:W0:-:S14]  /*8930*/  DSETP.GEU.AND P0, PT, |R4|, c[0x2][0x0], PT ;  /* 0x008000000400762a */ /* 0x000e1c0003f0e200 */
[----:B0-----:R-:W-:-:S05]  /*8940*/  @!P0 FMUL R0, R0, 1.175494350822287508e-38 ;  /* 0x0080000000008820 */ /* 0x001fca0000400000 */
[----:B------:R-:W-:-:S04]  /*8950*/  F2FP.PACK_AB R0, RZ, R0 ;  /* 0x00000000ff00723e */ /* 0x000fc800000000ff */
[----:B------:R-:W-:Y:S01]  /*8960*/  PRMT R23, R0, 0x7610, R23 ;  /* 0x0000761000177816 */ /* 0x000fe20000000017 */
[----:B------:R-:W-:Y:S05]  /*8970*/  BRA `(.L_x_5219) ;  /* 0x00000bb000007947 */ /* 0x000fea0003800000 */
.L_x_5214:
        /* <DEDUP_REMOVED lines=14> */
.L_x_5228:
[----:B------:R-:W2:Y:S02]  /*8a60*/  LDG.E.64 R4, [R4.64] ;  /* 0x0000002404047981 */ /* 0x000ea4000c1e1b00 */
[----:B--2---:R-:W0:Y:S01]  /*8a70*/  F2F.F32.F64 R0, R4 ;  /* 0x0000000400007310 */ /* 0x004e220000301000 */
[----:B------:R-:W0:-:S14]  /*8a80*/  DSETP.GEU.AND P0, PT, |R4|, c[0x2][0x0], PT ;  /* 0x008000000400762a */ /* 0x000e1c0003f0e200 */
[----:B0-----:R-:W-:-:S05]  /*8a90*/  @!P0 FMUL R0, R0, 1.175494350822287508e-38 ;  /* 0x0080000000008820 */ /* 0x001fca0000400000 */
[----:B------:R-:W-:-:S04]  /*8aa0*/  F2FP.PACK_AB R0, RZ, R0 ;  /* 0x00000000ff00723e */ /* 0x000fc800000000ff */
[----:B------:R-:W-:Y:S01]  /*8ab0*/  PRMT R23, R0, 0x7610, R23 ;  /* 0x0000761000177816 */ /* 0x000fe20000000017 */
[----:B------:R-:W-:Y:S05]  /*8ac0*/  BRA `(.L_x_5219) ;  /* 0x00000a6000007947 */ /* 0x000fea0003800000 */
.L_x_5227:
        /* <DEDUP_REMOVED lines=28> */
.L_x_5230:
        /* <DEDUP_REMOVED lines=15> */
.L_x_5229:
[----:B------:R-:W2:Y:S02]  /*8d80*/  LDG.E.U16 R0, [R4.64] ;  /* 0x0000002404007981 */ /* 0x000ea4000c1e1500 */
[----:B--2---:R-:W-:-:S04]  /*8d90*/  PRMT R0, RZ, 0x5410, R0 ;  /* 0x00005410ff007816 */ /* 0x004fc80000000000 */
[----:B------:R-:W-:-:S04]  /*8da0*/  F2FP.PACK_AB R0, RZ, R0 ;  /* 0x00000000ff00723e */ /* 0x000fc800000000ff */
[----:B------:R-:W-:Y:S01]  /*8db0*/  PRMT R23, R0, 0x7610, R23 ;  /* 0x0000761000177816 */ /* 0x000fe20000000017 */
[----:B------:R-:W-:Y:S05]  /*8dc0*/  BRA `(.L_x_5219) ;  /* 0x0000076000007947 */ /* 0x000fea0003800000 */
.L_x_5226:
        /* <DEDUP_REMOVED lines=12> */
.L_x_5233:
        /* <DEDUP_REMOVED lines=21> */
.L_x_5237:
[----:B------:R-:W-:Y:S05]  /*8fe0*/  BSYNC B1 ;  /* 0x0000000000017941 */ /* 0x000fea0003800000 */
.L_x_5236:
[----:B------:R-:W-:Y:S01]  /*8ff0*/  LEA R5, R0, 0x3b800000, 0x17 ;  /* 0x3b80000000057811 */ /* 0x000fe200078eb8ff */
[----:B------:R-:W-:-:S05]  /*9000*/  IMAD.SHL.U32 R0, R3, 0x100000, RZ ;  /* 0x0010000003007824 */ /* 0x000fca00078e00ff */
[----:B------:R-:W-:Y:S02]  /*9010*/  LOP3.LUT R0, R5, R0, R6, 0xfe, !PT ;  /* 0x0000000005007212 */ /* 0x000fe400078efe06 */
.L_x_5235:
[----:B------:R-:W-:Y:S05]  /*9020*/  BSYNC B0 ;  /* 0x0000000000007941 */ /* 0x000fea0003800000 */
.L_x_5234:
[----:B------:R-:W-:-:S04]  /*9030*/  F2FP.PACK_AB R0, RZ, R0 ;  /* 0x00000000ff00723e */ /* 0x000fc800000000ff */
[----:B------:R-:W-:Y:S01]  /*9040*/  PRMT R23, R0, 0x7610, R23 ;  /* 0x0000761000177816 */ /* 0x000fe20000000017 */
[----:B------:R-:W-:Y:S05]  /*9050*/  BRA `(.L_x_5219) ;  /* 0x000004d000007947 */ /* 0x000fea0003800000 */
.L_x_5232:
        /* <DEDUP_REMOVED lines=21> */
.L_x_5241:
[----:B------:R-:W-:Y:S05]  /*91b0*/  BSYNC B1 ;  /* 0x0000000000017941 */ /* 0x000fea0003800000 */
.L_x_5240:
[----:B------:R-:W-:Y:S01]  /*91c0*/  LEA R5, R0, 0x37800000, 0x17 ;  /* 0x3780000000057811 */ /* 0x000fe200078eb8ff */
[----:B------:R-:W-:-:S05]  /*91d0*/  IMAD.SHL.U32 R0, R3, 0x200000, RZ ;  /* 0x0020000003007824 */ /* 0x000fca00078e00ff */
[----:B------:R-:W-:Y:S02]  /*91e0*/  LOP3.LUT R0, R5, R0, R6, 0xfe, !PT ;  /* 0x0000000005007212 */ /* 0x000fe400078efe06 */
.L_x_5239:
[----:B------:R-:W-:Y:S05]  /*91f0*/  BSYNC B0 ;  /* 0x0000000000007941 */ /* 0x000fea0003800000 */
.L_x_5238:
[----:B------:R-:W-:-:S04]  /*9200*/  F2FP.PACK_AB R0, RZ, R0 ;  /* 0x00000000ff00723e */ /* 0x000fc800000000ff */
[----:B------:R-:W-:Y:S01]  /*9210*/  PRMT R23, R0, 0x7610, R23 ;  /* 0x0000761000177816 */ /* 0x000fe20000000017 */
[----:B------:R-:W-:Y:S05]  /*9220*/  BRA `(.L_x_5219) ;  /* 0x0000030000007947 */ /* 0x000fea0003800000 */
.L_x_5231:
        /* <DEDUP_REMOVED lines=14> */
.L_x_5245:
[----:B------:R-:W-:Y:S05]  /*9310*/  BSYNC B0 ;  /* 0x0000000000007941 */ /* 0x000fea0003800000 */
.L_x_5244:
[----:B------:R-:W-:-:S04]  /*9320*/  F2FP.PACK_AB R0, RZ, R0 ;  /* 0x00000000ff00723e */ /* 0x000fc800000000ff */
[----:B------:R-:W-:Y:S01]  /*9330*/  PRMT R23, R0, 0x7610, R23 ;  /* 0x0000761000177816 */ /* 0x000fe20000000017 */
[----:B------:R-:W-:Y:S05]  /*9340*/  BRA `(.L_x_5219) ;  /* 0x000001e000007947 */ /* 0x000fea0003800000 */
.L_x_5218:
        /* <DEDUP_REMOVED lines=21> */
.L_x_5243:
[----:B------:R-:W2:Y:S02]  /*94a0*/  LDG.E.64 R4, [R4.64] ;  /* 0x0000002404047981 */ /* 0x000ea4000c1e1b00 */
[----:B--2---:R-:W0:Y:S02]  /*94b0*/  I2F.U64 R0, R4 ;  /* 0x0000000400007312 */ /* 0x004e240000301000 */
[----:B0-----:R-:W-:-:S04]  /*94c0*/  F2FP.PACK_AB R0, RZ, R0 ;  /* 0x00000000ff00723e */ /* 0x001fc800000000ff */
[----:B------:R-:W-:Y:S01]  /*94d0*/  PRMT R23, R0, 0x7610, R23 ;  /* 0x0000761000177816 */ /* 0x000fe20000000017 */
[----:B------:R-:W-:Y:S05]  /*94e0*/  BRA `(.L_x_5219) ;  /* 0x0000004000007947 */ /* 0x000fea0003800000 */
.L_x_5242:
[----:B------:R-:W2:Y:S02]  /*94f0*/  LDG.E R4, [R4.64] ;  /* 0x0000002404047981 */ /* 0x000ea4000c1e1900 */
[----:B--2---:R-:W0:Y:S02]  /*9500*/  I2F.U32 R0, R4 ;  /* 0x0000000400007306 */ /* 0x004e240000201000 */
[----:B0-----:R-:W-:-:S04]  /*9510*/  F2FP.PACK_AB R0, RZ, R0 ;  /* 0x00000000ff00723e */ /* 0x001fc800000000ff */
[----:B------:R-:W-:Y:S02]  /*9520*/  PRMT R23, R0, 0x7610, R23 ;  /* 0x0000761000177816 */ /* 0x000fe40000000017 */
.L_x_5219:
[----:B------:R-:W-:-:S05]  /*9530*/  IADD3 R28, R28, 0x80, RZ ;  /* 0x000000801c1c7810 */ /* 0x000fca0007ffe0ff */
.L_x_5149:
[----:B------:R-:W-:Y:S05]  /*9540*/  BSYNC B6 ;  /* 0x0000000000067941 */ /* 0x000fea0003800000 */
.L_x_5148:
        /* <DEDUP_REMOVED lines=29> */
.L_x_5251:
[----:B------:R-:W2:Y:S02]  /*9720*/  LDG.E.U8 R4, [R4.64] ;  /* 0x0000002404047981 */ /* 0x000ea4000c1e1100 */
[----:B--2---:R-:W0:Y:S02]  /*9730*/  I2F.U16 R0, R4 ;  /* 0x0000000400007306 */ /* 0x004e240000101000 */
[----:B0-----:R-:W-:-:S04]  /*9740*/  F2FP.PACK_AB R0, RZ, R0 ;  /* 0x00000000ff00723e */ /* 0x001fc800000000ff */
[----:B------:R-:W-:Y:S01]  /*9750*/  PRMT R16, R0, 0x7610, R16 ;  /* 0x0000761000107816 */ /* 0x000fe20000000010 */
[----:B------:R-:W-:Y:S05]  /*9760*/  BRA `(.L_x_5253) ;  /* 0x00000ed000007947 */ /* 0x000fea0003800000 */
.L_x_5250:
        /* <DEDUP_REMOVED lines=11> */
.L_x_5255:
[----:B------:R-:W2:Y:S02]  /*9820*/  LDG.E R4, [R4.64] ;  /* 0x0000002404047981 */ /* 0x000ea4000c1e1900 */
[----:B--2---:R-:W0:Y:S02]  /*9830*/  I2F R0, R4 ;  /* 0x0000000400007306 */ /* 0x004e240000201400 */
[----:B0-----:R-:W-:-:S04]  /*9840*/  F2FP.PACK_AB R0, RZ, R0 ;  /* 0x00000000ff00723e */ /* 0x001fc800000000ff */
[----:B------:R-:W-:Y:S01]  /*9850*/  PRMT R16, R0, 0x7610, R16 ;  /* 0x0000761000107816 */ /* 0x000fe20000000010 */
[----:B------:R-:W-:Y:S05]  /*9860*/  BRA `(.L_x_5253) ;  /* 0x00000dd000007947 */ /* 0x000fea0003800000 */
.L_x_5254:
[----:B------:R-:W2:Y:S02]  /*9870*/  LDG.E.U16 R4, [R4.64] ;  /* 0x0000002404047981 */ /* 0x000ea4000c1e1500 */
[----:B--2---:R-:W0:Y:S02]  /*9880*/  I2F.S16 R0, R4 ;  /* 0x0000000400007306 */ /* 0x004e240000101400 */
[----:B0-----:R-:W-:-:S04]  /*9890*/  F2FP.PACK_AB R0, RZ, R0 ;  /* 0x00000000ff00723e */ /* 0x001fc800000000ff */
[----:B------:R-:W-:Y:S01]  /*98a0*/  PRMT R16, R0, 0x7610, R16 ;  /* 0x0000761000107816 */ /* 0x000fe20000000010 */
[----:B------:R-:W-:Y:S05]  /*98b0*/  BRA `(.L_x_5253) ;  /* 0x00000d8000007947 */ /* 0x000fea0003800000 */
.L_x_5249:
        /* <DEDUP_REMOVED lines=9> */
.L_x_5257:
[----:B------:R0:W5:Y:S01]  /*9950*/  LDG.E.U16 R16, [R4.64] ;  /* 0x0000002404107981 */ /* 0x000162000c1e1500 */
[----:B------:R-:W-:Y:S05]  /*9960*/  BRA `(.L_x_5253) ;  /* 0x00000cd000007947 */ /* 0x000fea0003800000 */
.L_x_5256:
        /* <DEDUP_REMOVED lines=9> */
.L_x_5259:
[----:B------:R0:W5:Y:S01]  /*9a00*/  LDG.E.U16 R16, [R4.64] ;  /* 0x0000002404107981 */ /* 0x000162000c1e1500 */
[----:B------:R-:W-:Y:S05]  /*9a10*/  BRA `(.L_x_5253) ;  /* 0x00000c2000007947 */ /* 0x000fea0003800000 */
.L_x_5258:
[----:B------:R-:W2:Y:S02]  /*9a20*/  LDG.E.64 R4, [R4.64] ;  /* 0x0000002404047981 */ /* 0x000ea4000c1e1b00 */
[----:B--2---:R-:W0:Y:S01]  /*9a30*/  F2F.F32.F64 R0, R4 ;  /* 0x0000000400007310 */ /* 0x004e220000301000 */
[----:B------:R-:W0:-:S14]  /*9a40*/  DSETP.GEU.AND P0, PT, |R4|, c[0x2][0x0], PT ;  /* 0x008000000400762a */ /* 0x000e1c0003f0e200 */
[----:B0-----:R-:W-:-:S05]  /*9a50*/  @!P0 FMUL R0, R0, 1.175494350822287508e-38 ;  /* 0x0080000000008820 */ /* 0x001fca0000400000 */
[----:B------:R-:W-:-:S04]  /*9a60*/  F2FP.PACK_AB R0, RZ, R0 ;  /* 0x00000000ff00723e */ /* 0x000fc800000000ff */
[----:B------:R-:W-:Y:S01]  /*9a70*/  PRMT R16, R0, 0x7610, R16 ;  /* 0x0000761000107816 */ /* 0x000fe20000000010 */
[----:B------:R-:W-:Y:S05]  /*9a80*/  BRA `(.L_x_5253) ;  /* 0x00000bb000007947 */ /* 0x000fea0003800000 */
.L_x_5248:
        /* <DEDUP_REMOVED lines=14> */
.L_x_5262:
[----:B------:R-:W2:Y:S02]  /*9b70*/  LDG.E.64 R4, [R4.64] ;  /* 0x0000002404047981 */ /* 0x000ea4000c1e1b00 */
[----:B--2---:R-:W0:Y:S01]  /*9b80*/  F2F.F32.F64 R0, R4 ;  /* 0x0000000400007310 */ /* 0x004e220000301000 */
[----:B------:R-:W0:-:S14]  /*9b90*/  DSETP.GEU.AND P0, PT, |R4|, c[0x2][0x0], PT ;  /* 0x008000000400762a */ /* 0x000e1c0003f0e200 */
[----:B0-----:R-:W-:-:S05]  /*9ba0*/  @!P0 FMUL R0, R0, 1.175494350822287508e-38 ;  /* 0x0080000000008820 */ /* 0x001fca0000400000 */
[----:B------:R-:W-:-:S04]  /*9bb0*/  F2FP.PACK_AB R0, RZ, R0 ;  /* 0x00000000ff00723e */ /* 0x000fc800000000ff */
[----:B------:R-:W-:Y:S01]  /*9bc0*/  PRMT R16, R0, 0x7610, R16 ;  /* 0x0000761000107816 */ /* 0x000fe20000000010 */
[----:B------:R-:W-:Y:S05]  /*9bd0*/  BRA `(.L_x_5253) ;  /* 0x00000a6000007947 */ /* 0x000fea0003800000 */
.L_x_5261:
        /* <DEDUP_REMOVED lines=28> */
.L_x_5264:
        /* <DEDUP_REMOVED lines=15> */
.L_x_5263:
[----:B------:R-:W2:Y:S02]  /*9e90*/  LDG.E.U16 R0, [R4.64] ;  /* 0x0000002404007981 */ /* 0x000ea4000c1e1500 */
[----:B--2---:R-:W-:-:S04]  /*9ea0*/  PRMT R0, RZ, 0x5410, R0 ;  /* 0x00005410ff007816 */ /* 0x004fc80000000000 */
[----:B------:R-:W-:-:S04]  /*9eb0*/  F2FP.PACK_AB R0, RZ, R0 ;  /* 0x00000000ff00723e */ /* 0x000fc800000000ff */
[----:B------:R-:W-:Y:S01]  /*9ec0*/  PRMT R16, R0, 0x7610, R16 ;  /* 0x0000761000107816 */ /* 0x000fe20000000010 */
[----:B------:R-:W-:Y:S05]  /*9ed0*/  BRA `(.L_x_5253) ;  /* 0x0000076000007947 */ /* 0x000fea0003800000 */
.L_x_5260:
        /* <DEDUP_REMOVED lines=12> */
.L_x_5267:
        /* <DEDUP_REMOVED lines=21> */
.L_x_5271:
[----:B------:R-:W-:Y:S05]  /*a0f0*/  BSYNC B1 ;  /* 0x0000000000017941 */ /* 0x000fea0003800000 */
.L_x_5270:
[----:B------:R-:W-:Y:S01]  /*a100*/  LEA R5, R0, 0x3b800000, 0x17 ;  /* 0x3b80000000057811 */ /* 0x000fe200078eb8ff */
[----:B------:R-:W-:-:S05]  /*a110*/  IMAD.SHL.U32 R0, R3, 0x100000, RZ ;  /* 0x0010000003007824 */ /* 0x000fca00078e00ff */
[----:B------:R-:W-:Y:S02]  /*a120*/  LOP3.LUT R0, R5, R0, R6, 0xfe, !PT ;  /* 0x0000000005007212 */ /* 0x000fe400078efe06 */
.L_x_5269:
[----:B------:R-:W-:Y:S05]  /*a130*/  BSYNC B0 ;  /* 0x0000000000007941 */ /* 0x000fea0003800000 */
.L_x_5268:
[----:B------:R-:W-:-:S04]  /*a140*/  F2FP.PACK_AB R0, RZ, R0 ;  /* 0x00000000ff00723e */ /* 0x000fc800000000ff */
[----:B------:R-:W-:Y:S01]  /*a150*/  PRMT R16, R0, 0x7610, R16 ;  /* 0x0000761000107816 */ /* 0x000fe20000000010 */
[----:B------:R-:W-:Y:S05]  /*a160*/  BRA `(.L_x_5253) ;  /* 0x000004d000007947 */ /* 0x000fea0003800000 */
.L_x_5266:
        /* <DEDUP_REMOVED lines=21> */
.L_x_5275:
[----:B------:R-:W-:Y:S05]  /*a2c0*/  BSYNC B1 ;  /* 0x0000000000017941 */ /* 0x000fea0003800000 */
.L_x_5274:
[----:B------:R-:W-:Y:S01]  /*a2d0*/  LEA R5, R0, 0x37800000, 0x17 ;  /* 0x3780000000057811 */ /* 0x000fe200078eb8ff */
[----:B------:R-:W-:-:S05]  /*a2e0*/  IMAD.SHL.U32 R0, R3, 0x200000, RZ ;  /* 0x0020000003007824 */ /* 0x000fca00078e00ff */
[----:B------:R-:W-:Y:S02]  /*a2f0*/  LOP3.LUT R0, R5, R0, R6, 0xfe, !PT ;  /* 0x0000000005007212 */ /* 0x000fe400078efe06 */
.L_x_5273:
[----:B------:R-:W-:Y:S05]  /*a300*/  BSYNC B0 ;  /* 0x0000000000007941 */ /* 0x000fea0003800000 */
.L_x_5272:
[----:B------:R-:W-:-:S04]  /*a310*/  F2FP.PACK_AB R0, RZ, R0 ;  /* 0x00000000ff00723e */ /* 0x000fc800000000ff */
[----:B------:R-:W-:Y:S01]  /*a320*/  PRMT R16, R0, 0x7610, R16 ;  /* 0x0000761000107816 */ /* 0x000fe20000000010 */
[----:B------:R-:W-:Y:S05]  /*a330*/  BRA `(.L_x_5253) ;  /* 0x0000030000007947 */ /* 0x000fea0003800000 */
.L_x_5265:
        /* <DEDUP_REMOVED lines=14> */
.L_x_5279:
[----:B------:R-:W-:Y:S05]  /*a420*/  BSYNC B0 ;  /* 0x0000000000007941 */ /* 0x000fea0003800000 */
.L_x_5278:
[----:B------:R-:W-:-:S04]  /*a430*/  F2FP.PACK_AB R0, RZ, R0 ;  /* 0x00000000ff00723e */ /* 0x000fc800000000ff */
[----:B------:R-:W-:Y:S01]  /*a440*/  PRMT R16, R0, 0x7610, R16 ;  /* 0x0000761000107816 */ /* 0x000fe20000000010 */
[----:B------:R-:W-:Y:S05]  /*a450*/  BRA `(.L_x_5253) ;  /* 0x000001e000007947 */ /* 0x000fea0003800000 */
.L_x_5252:
        /* <DEDUP_REMOVED lines=21> */
.L_x_5277:
[----:B------:R-:W2:Y:S02]  /*a5b0*/  LDG.E.64 R4, [R4.64] ;  /* 0x0000002404047981 */ /* 0x000ea4000c1e1b00 */
[----:B--2---:R-:W0:Y:S02]  /*a5c0*/  I2F.U64 R0, R4 ;  /* 0x0000000400007312 */ /* 0x004e240000301000 */
[----:B0-----:R-:W-:-:S04]  /*a5d0*/  F2FP.PACK_AB R0, RZ, R0 ;  /* 0x00000000ff00723e */ /* 0x001fc800000000ff */
[----:B------:R-:W-:Y:S01]  /*a5e0*/  PRMT R16, R0, 0x7610, R16 ;  /* 0x0000761000107816 */ /* 0x000fe20000000010 */
[----:B------:R-:W-:Y:S05]  /*a5f0*/  BRA `(.L_x_5253) ;  /* 0x0000004000007947 */ /* 0x000fea0003800000 */
.L_x_5276:
[----:B------:R-:W2:Y:S02]  /*a600*/  LDG.E R4, [R4.64] ;  /* 0x0000002404047981 */ /* 0x000ea4000c1e1900 */
[----:B--2---:R-:W0:Y:S02]  /*a610*/  I2F.U32 R0, R4 ;  /* 0x0000000400007306 */ /* 0x004e240000201000 */
[----:B0-----:R-:W-:-:S04]  /*a620*/  F2FP.PACK_AB R0, RZ, R0 ;  /* 0x00000000ff00723e */ /* 0x001fc800000000ff */
[----:B------:R-:W-:Y:S02]  /*a630*/  PRMT R16, R0, 0x7610, R16 ;  /* 0x0000761000107816 */ /* 0x000fe40000000010 */
.L_x_5253:
        /* <DEDUP_REMOVED lines=20> */
.L_x_5283:
[----:B------:R-:W2:Y:S02]  /*a780*/  LDG.E.U8 R4, [R4.64] ;  /* 0x0000002404047981 */ /* 0x000ea4000c1e1100 */
[----:B--2---:R-:W0:Y:S02]  /*a790*/  I2F.U16 R0, R4 ;  /* 0x0000000400007306 */ /* 0x004e240000101000 */
[----:B0-----:R-:W-:-:S04]  /*a7a0*/  F2FP.PACK_AB R0, RZ, R0 ;  /* 0x00000000ff00723e */ /* 0x001fc800000000ff */
[----:B------:R-:W-:Y:S01]  /*a7b0*/  PRMT R27, R0, 0x7610, R27 ;  /* 0x00007610001b7816 */ /* 0x000fe2000000001b */
[----:B------:R-:W-:Y:S05]  /*a7c0*/  BRA `(.L_x_5285) ;  /* 0x00000ed000007947 */ /* 0x000fea0003800000 */
.L_x_5282:
        /* <DEDUP_REMOVED lines=11> */
.L_x_5287:
[----:B------:R-:W2:Y:S02]  /*a880*/  LDG.E R4, [R4.64] ;  /* 0x0000002404047981 */ /* 0x000ea4000c1e1900 */
[----:B--2---:R-:W0:Y:S02]  /*a890*/  I2F R0, R4 ;  /* 0x0000000400007306 */ /* 0x004e240000201400 */
[----:B0-----:R-:W-:-:S04]  /*a8a0*/  F2FP.PACK_AB R0, RZ, R0 ;  /* 0x00000000ff00723e */ /* 0x001fc800000000ff */
[----:B------:R-:W-:Y:S01]  /*a8b0*/  PRMT R27, R0, 0x7610, R27 ;  /* 0x00007610001b7816 */ /* 0x000fe2000000001b */
[----:B------:R-:W-:Y:S05]  /*a8c0*/  BRA `(.L_x_5285) ;  /* 0x00000dd000007947 */ /* 0x000fea0003800000 */
.L_x_5286:
[----:B------:R-:W2:Y:S02]  /*a8d0*/  LDG.E.U16 R4, [R4.64] ;  /* 0x0000002404047981 */ /* 0x000ea4000c1e1500 */
[----:B--2---:R-:W0:Y:S02]  /*a8e0*/  I2F.S16 R0, R4 ;  /* 0x0000000400007306 */ /* 0x004e240000101400 */
[----:B0-----:R-:W-:-:S04]  /*a8f0*/  F2FP.PACK_AB R0, RZ, R0 ;  /* 0x00000000ff00723e */ /* 0x001fc800000000ff */
[----:B------:R-:W-:Y:S01]  /*a900*/  PRMT R27, R0, 0x7610, R27 ;  /* 0x00007610001b7816 */ /* 0x000fe2000000001b */
[----:B------:R-:W-:Y:S05]  /*a910*/  BRA `(.L_x_5285) ;  /* 0x00000d8000007947 */ /* 0x000fea0003800000 */
.L_x_5281:
        /* <DEDUP_REMOVED lines=9> */
.L_x_5289:
[----:B------:R0:W5:Y:S01]  /*a9b0*/  LDG.E.U16 R27, [R4.64] ;  /* 0x00000024041b7981 */ /* 0x000162000c1e1500 */
[----:B------:R-:W-:Y:S05]  /*a9c0*/  BRA `(.L_x_5285) ;  /* 0x00000cd000007947 */ /* 0x000fea0003800000 */
.L_x_5288:
        /* <DEDUP_REMOVED lines=9> */
.L_x_5291:
[----:B------:R0:W5:Y:S01]  /*aa60*/  LDG.E.U16 R27, [R4.64] ;  /* 0x00000024041b7981 */ /* 0x000162000c1e1500 */
[----:B------:R-:W-:Y:S05]  /*aa70*/  BRA `(.L_x_5285) ;  /* 0x00000c2000007947 */ /* 0x000fea0003800000 */
.L_x_5290:
[----:B------:R-:W2:Y:S02]  /*aa80*/  LDG.E.64 R4, [R4.64] ;  /* 0x0000002404047981 */ /* 0x000ea4000c1e1b00 */
[----:B--2---:R-:W0:Y:S01]  /*aa90*/  F2F.F32.F64 R0, R4 ;  /* 0x0000000400007310 */ /* 0x004e220000301000 */
[----:B------:R-:W0:-:S14]  /*aaa0*/  DSETP.GEU.AND P0, PT, |R4|, c[0x2][0x0], PT ;  /* 0x008000000400762a */ /* 0x000e1c0003f0e200 */
[----:B0-----:R-:W-:-:S05]  /*aab0*/  @!P0 FMUL R0, R0, 1.175494350822287508e-38 ;  /* 0x0080000000008820 */ /* 0x001fca0000400000 */
[----:B------:R-:W-:-:S04]  /*aac0*/  F2FP.PACK_AB R0, RZ, R0 ;  /* 0x00000000ff00723e */ /* 0x000fc800000000ff */
[----:B------:R-:W-:Y:S01]  /*aad0*/  PRMT R27, R0, 0x7610, R27 ;  /* 0x00007610001b7816 */ /* 0x000fe2000000001b */
[----:B------:R-:W-:Y:S05]  /*aae0*/  BRA `(.L_x_5285) ;  /* 0x00000bb000007947 */ /* 0x000fea0003800000 */
.L_x_5280:
        /* <DEDUP_REMOVED lines=14> */
.L_x_5294:
[----:B------:R-:W2:Y:S02]  /*abd0*/  LDG.E.64 R4, [R4.64] ;  /* 0x0000002404047981 */ /* 0x000ea4000c1e1b00 */
[----:B--2---:R-:W0:Y:S01]  /*abe0*/  F2F.F32.F64 R0, R4 ;  /* 0x0000000400007310 */ /* 0x004e220000301000 */
[----:B------:R-:W0:-:S14]  /*abf0*/  DSETP.GEU.AND P0, PT, |R4|, c[0x2][0x0], PT ;  /* 0x008000000400762a */ /* 0x000e1c0003f0e200 */
[----:B0-----:R-:W-:-:S05]  /*ac00*/  @!P0 FMUL R0, R0, 1.175494350822287508e-38 ;  /* 0x0080000000008820 */ /* 0x001fca0000400000 */
[----:B------:R-:W-:-:S04]  /*ac10*/  F2FP.PACK_AB R0, RZ, R0 ;  /* 0x00000000ff00723e */ /* 0x000fc800000000ff */
[----:B------:R-:W-:Y:S01]  /*ac20*/  PRMT R27, R0, 0x7610, R27 ;  /* 0x00007610001b7816 */ /* 0x000fe2000000001b */
[----:B------:R-:W-:Y:S05]  /*ac30*/  BRA `(.L_x_5285) ;  /* 0x00000a6000007947 */ /* 0x000fea0003800000 */
.L_x_5293:
        /* <DEDUP_REMOVED lines=28> */
.L_x_5296:
        /* <DEDUP_REMOVED lines=15> */
.L_x_5295:
[----:B------:R-:W2:Y:S02]  /*aef0*/  LDG.E.U16 R0, [R4.64] ;  /* 0x0000002404007981 */ /* 0x000ea4000c1e1500 */
[----:B--2---:R-:W-:-:S04]  /*af00*/  PRMT R0, RZ, 0x5410, R0 ;  /* 0x00005410ff007816 */ /* 0x004fc80000000000 */
[----:B------:R-:W-:-:S04]  /*af10*/  F2FP.PACK_AB R0, RZ, R0 ;  /* 0x00000000ff00723e */ /* 0x000fc800000000ff */
[----:B------:R-:W-:Y:S01]  /*af20*/  PRMT R27, R0, 0x7610, R27 ;  /* 0x00007610001b7816 */ /* 0x000fe2000000001b */
[----:B------:R-:W-:Y:S05]  /*af30*/  BRA `(.L_x_5285) ;  /* 0x0000076000007947 */ /* 0x000fea0003800000 */
.L_x_5292:
        /* <DEDUP_REMOVED lines=12> */
.L_x_5299:
        /* <DEDUP_REMOVED lines=21> */
.L_x_5303:
[----:B------:R-:W-:Y:S05]  /*b150*/  BSYNC B1 ;  /* 0x0000000000017941 */ /* 0x000fea0003800000 */
.L_x_5302:
[----:B------:R-:W-:Y:S01]  /*b160*/  LEA R5, R0, 0x3b800000, 0x17 ;  /* 0x3b80000000057811 */ /* 0x000fe200078eb8ff */
[----:B------:R-:W-:-:S05]  /*b170*/  IMAD.SHL.U32 R0, R3, 0x100000, RZ ;  /* 0x0010000003007824 */ /* 0x000fca00078e00ff */
[----:B------:R-:W-:Y:S02]  /*b180*/  LOP3.LUT R0, R5, R0, R6, 0xfe, !PT ;  /* 0x0000000005007212 */ /* 0x000fe400078efe06 */
.L_x_5301:
[----:B------:R-:W-:Y:S05]  /*b190*/  BSYNC B0 ;  /* 0x0000000000007941 */ /* 0x000fea0003800000 */
.L_x_5300:
[----:B------:R-:W-:-:S04]  /*b1a0*/  F2FP.PACK_AB R0, RZ, R0 ;  /* 0x00000000ff00723e */ /* 0x000fc800000000ff */
[----:B------:R-:W-:Y:S01]  /*b1b0*/  PRMT R27, R0, 0x7610, R27 ;  /* 0x00007610001b7816 */ /* 0x000fe2000000001b */
[----:B------:R-:W-:Y:S05]  /*b1c0*/  BRA `(.L_x_5285) ;  /* 0x000004d000007947 */ /* 0x000fea0003800000 */
.L_x_5298:
        /* <DEDUP_REMOVED lines=21> */
.L_x_5307:
[----:B------:R-:W-:Y:S05]  /*b320*/  BSYNC B1 ;  /* 0x0000000000017941 */ /* 0x000fea0003800000 */
.L_x_5306:
[----:B------:R-:W-:Y:S01]  /*b330*/  LEA R5, R0, 0x37800000, 0x17 ;  /* 0x3780000000057811 */ /* 0x000fe200078eb8ff */
[----:B------:R-:W-:-:S05]  /*b340*/  IMAD.SHL.U32 R0, R3, 0x200000, RZ ;  /* 0x0020000003007824 */ /* 0x000fca00078e00ff */
[----:B------:R-:W-:Y:S02]  /*b350*/  LOP3.LUT R0, R5, R0, R6, 0xfe, !PT ;  /* 0x0000000005007212 */ /* 0x000fe400078efe06 */
.L_x_5305:
[----:B------:R-:W-:Y:S05]  /*b360*/  BSYNC B0 ;  /* 0x0000000000007941 */ /* 0x000fea0003800000 */
.L_x_5304:
[----:B------:R-:W-:-:S04]  /*b370*/  F2FP.PACK_AB R0, RZ, R0 ;  /* 0x00000000ff00723e */ /* 0x000fc800000000ff */
[----:B------:R-:W-:Y:S01]  /*b380*/  PRMT R27, R0, 0x7610, R27 ;  /* 0x00007610001b7816 */ /* 0x000fe2000000001b */
[----:B------:R-:W-:Y:S05]  /*b390*/  BRA `(.L_x_5285) ;  /* 0x0000030000007947 */ /* 0x000fea0003800000 */
.L_x_5297:
        /* <DEDUP_REMOVED lines=14> */
.L_x_5311:
[----:B------:R-:W-:Y:S05]  /*b480*/  BSYNC B0 ;  /* 0x0000000000007941 */ /* 0x000fea0003800000 */
.L_x_5310:
[----:B------:R-:W-:-:S04]  /*b490*/  F2FP.PACK_AB R0, RZ, R0 ;  /* 0x00000000ff00723e */ /* 0x000fc800000000ff */
[----:B------:R-:W-:Y:S01]  /*b4a0*/  PRMT R27, R0, 0x7610, R27 ;  /* 0x00007610001b7816 */ /* 0x000fe2000000001b */
[----:B------:R-:W-:Y:S05]  /*b4b0*/  BRA `(.L_x_5285) ;  /* 0x000001e000007947 */ /* 0x000fea0003800000 */
.L_x_5284:
        /* <DEDUP_REMOVED lines=21> */
.L_x_5309:
[----:B------:R-:W2:Y:S02]  /*b610*/  LDG.E.64 R4, [R4.64] ;  /* 0x0000002404047981 */ /* 0x000ea4000c1e1b00 */
[----:B--2---:R-:W0:Y:S02]  /*b620*/  I2F.U64 R0, R4 ;  /* 0x0000000400007312 */ /* 0x004e240000301000 */
[----:B0-----:R-:W-:-:S04]  /*b630*/  F2FP.PACK_AB R0, RZ, R0 ;  /* 0x00000000ff00723e */ /* 0x001fc800000000ff */
[----:B------:R-:W-:Y:S01]  /*b640*/  PRMT R27, R0, 0x7610, R27 ;  /* 0x00007610001b7816 */ /* 0x000fe2000000001b */
[----:B------:R-:W-:Y:S05]  /*b650*/  BRA `(.L_x_5285) ;  /* 0x0000004000007947 */ /* 0x000fea0003800000 */
.L_x_5308:
[----:B------:R-:W2:Y:S02]  /*b660*/  LDG.E R4, [R4.64] ;  /* 0x0000002404047981 */ /* 0x000ea4000c1e1900 */
[----:B--2---:R-:W0:Y:S02]  /*b670*/  I2F.U32 R0, R4 ;  /* 0x0000000400007306 */ /* 0x004e240000201000 */
[----:B0-----:R-:W-:-:S04]  /*b680*/  F2FP.PACK_AB R0, RZ, R0 ;  /* 0x00000000ff00723e */ /* 0x001fc800000000ff */
[----:B------:R-:W-:Y:S02]  /*b690*/  PRMT R27, R0, 0x7610, R27 ;  /* 0x00007610001b7816 */ /* 0x000fe4000000001b */
.L_x_5285:
        /* <DEDUP_REMOVED lines=19> */
.L_x_5315:
[----:B------:R-:W2:Y:S02]  /*b7d0*/  LDG.E.U8 R4, [R4.64] ;  /* 0x0000002404047981 */ /* 0x000ea4000c1e1100 */
[----:B--2---:R-:W0:Y:S02]  /*b7e0*/  I2F.U16 R0, R4 ;  /* 0x0000000400007306 */ /* 0x004e240000101000 */
[----:B0-----:R-:W-:Y:S01]  /*b7f0*/  F2FP.PACK_AB R0, RZ, R0 ;  /* 0x00000000ff00723e */ /* 0x001fe200000000ff */
[----:B------:R-:W-:Y:S05]  /*b800*/  BRA `(.L_x_5247) ;  /* 0x00000e0000007947 */ /* 0x000fea0003800000 */
.L_x_5314:
        /* <DEDUP_REMOVED lines=10> */
.L_x_5318:
[----:B------:R-:W2:Y:S02]  /*b8b0*/  LDG.E R4, [R4.64] ;  /* 0x0000002404047981 */ /* 0x000ea4000c1e1900 */
[----:B--2---:R-:W0:Y:S02]  /*b8c0*/  I2F R0, R4 ;  /* 0x0000000400007306 */ /* 0x004e240000201400 */
[----:B0-----:R-:W-:Y:S01]  /*b8d0*/  F2FP.PACK_AB R0, RZ, R0 ;  /* 0x00000000ff00723e */ /* 0x001fe200000000ff */
[----:B------:R-:W-:Y:S05]  /*b8e0*/  BRA `(.L_x_5247) ;  /* 0x00000d2000007947 */ /* 0x000fea0003800000 */
.L_x_5317:
[----:B------:R-:W2:Y:S02]  /*b8f0*/  LDG.E.U16 R4, [R4.64] ;  /* 0x0000002404047981 */ /* 0x000ea4000c1e1500 */
[----:B--2---:R-:W0:Y:S02]  /*b900*/  I2F.S16 R0, R4 ;  /* 0x0000000400007306 */ /* 0x004e240000101400 */
[----:B0-----:R-:W-:Y:S01]  /*b910*/  F2FP.PACK_AB R0, RZ, R0 ;  /* 0x00000000ff00723e */ /* 0x001fe200000000ff */
[----:B------:R-:W-:Y:S05]  /*b920*/  BRA `(.L_x_5247) ;  /* 0x00000ce000007947 */ /* 0x000fea0003800000 */
.L_x_5313:
        /* <DEDUP_REMOVED lines=9> */
.L_x_5320:
[----:B------:R0:W5:Y:S01]  /*b9c0*/  LDG.E.U16 R0, [R4.64] ;  /* 0x0000002404007981 */ /* 0x000162000c1e1500 */
[----:B------:R-:W-:Y:S05]  /*b9d0*/  BRA `(.L_x_5247) ;  /* 0x00000c3000007947 */ /* 0x000fea0003800000 */
.L_x_5319:
        /* <DEDUP_REMOVED lines=9> */
.L_x_5322:
[----:B------:R0:W5:Y:S01]  /*ba70*/  LDG.E.U16 R0, [R4.64] ;  /* 0x0000002404007981 */ /* 0x000162000c1e1500 */
[----:B------:R-:W-:Y:S05]  /*ba80*/  BRA `(.L_x_5247) ;  /* 0x00000b8000007947 */ /* 0x000fea0003800000 */
.L_x_5321:
[----:B------:R-:W2:Y:S02]  /*ba90*/  LDG.E.64 R4, [R4.64] ;  /* 0x0000002404047981 */ /* 0x000ea4000c1e1b00 */
[----:B--2---:R-:W0:Y:S01]  /*baa0*/  F2F.F32.F64 R0, R4 ;  /* 0x0000000400007310 */ /* 0x004e220000301000 */
[----:B------:R-:W0:-:S14]  /*bab0*/  DSETP.GEU.AND P0, PT, |R4|, c[0x2][0x0], PT ;  /* 0x008000000400762a */ /* 0x000e1c0003f0e200 */
[----:B0-----:R-:W-:-:S05]  /*bac0*/  @!P0 FMUL R0, R0, 1.175494350822287508e-38 ;  /* 0x0080000000008820 */ /* 0x001fca0000400000 */
[----:B------:R-:W-:Y:S01]  /*bad0*/  F2FP.PACK_AB R0, RZ, R0 ;  /* 0x00000000ff00723e */ /* 0x000fe200000000ff */
[----:B------:R-:W-:Y:S05]  /*bae0*/  BRA `(.L_x_5247) ;  /* 0x00000b2000007947 */ /* 0x000fea0003800000 */
.L_x_5312:
        /* <DEDUP_REMOVED lines=13> */
.L_x_5325:
[----:B------:R-:W2:Y:S02]  /*bbc0*/  LDG.E.64 R4, [R4.64] ;  /* 0x0000002404047981 */ /* 0x000ea4000c1e1b00 */
[----:B--2---:R-:W0:Y:S01]  /*bbd0*/  F2F.F32.F64 R0, R4 ;  /* 0x0000000400007310 */ /* 0x004e220000301000 */
[----:B------:R-:W0:-:S14]  /*bbe0*/  DSETP.GEU.AND P0, PT, |R4|, c[0x2][0x0], PT ;  /* 0x008000000400762a */ /* 0x000e1c0003f0e200 */
[----:B0-----:R-:W-:-:S05]  /*bbf0*/  @!P0 FMUL R0, R0, 1.175494350822287508e-38 ;  /* 0x0080000000008820 */ /* 0x001fca0000400000 */
[----:B------:R-:W-:Y:S01]  /*bc00*/  F2FP.PACK_AB R0, RZ, R0 ;  /* 0x00000000ff00723e */ /* 0x000fe200000000ff */
[----:B------:R-:W-:Y:S05]  /*bc10*/  BRA `(.L_x_5247) ;  /* 0x000009f000007947 */ /* 0x000fea0003800000 */
.L_x_5324:
        /* <DEDUP_REMOVED lines=28> */
.L_x_5327:
        /* <DEDUP_REMOVED lines=12> */
[----:B------:R-:W-:Y:S01]  /*bea0*/  F2FP.PACK_AB R0, RZ, R0 ;  /* 0x00000000ff00723e */ /* 0x000fe200000000ff */
[----:B------:R-:W-:Y:S05]  /*beb0*/  BRA `(.L_x_5247) ;  /* 0x0000075000007947 */ /* 0x000fea0003800000 */
.L_x_5326:
[----:B------:R-:W2:Y:S02]  /*bec0*/  LDG.E.U16 R0, [R4.64] ;  /* 0x0000002404007981 */ /* 0x000ea4000c1e1500 */
[----:B--2---:R-:W-:-:S04]  /*bed0*/  PRMT R0, RZ, 0x5410, R0 ;  /* 0x00005410ff007816 */ /* 0x004fc80000000000 */
[----:B------:R-:W-:Y:S01]  /*bee0*/  F2FP.PACK_AB R0, RZ, R0 ;  /* 0x00000000ff00723e */ /* 0x000fe200000000ff */
[----:B------:R-:W-:Y:S05]  /*bef0*/  BRA `(.L_x_5247) ;  /* 0x0000071000007947 */ /* 0x000fea0003800000 */
.L_x_5323:
        /* <DEDUP_REMOVED lines=12> */
.L_x_5330:
        /* <DEDUP_REMOVED lines=21> */
.L_x_5334:
[----:B------:R-:W-:Y:S05]  /*c110*/  BSYNC B1 ;  /* 0x0000000000017941 */ /* 0x000fea0003800000 */
.L_x_5333:
[----:B------:R-:W-:Y:S01]  /*c120*/  LEA R5, R0, 0x3b800000, 0x17 ;  /* 0x3b80000000057811 */ /* 0x000fe200078eb8ff */
[----:B------:R-:W-:-:S05]  /*c130*/  IMAD.SHL.U32 R0, R3, 0x100000, RZ ;  /* 0x0010000003007824 */ /* 0x000fca00078e00ff */
[----:B------:R-:W-:Y:S02]  /*c140*/  LOP3.LUT R0, R5, R0, R6, 0xfe, !PT ;  /* 0x0000000005007212 */ /* 0x000fe400078efe06 */
.L_x_5332:
[----:B------:R-:W-:Y:S05]  /*c150*/  BSYNC B0 ;  /* 0x0000000000007941 */ /* 0x000fea0003800000 */
.L_x_5331:
[----:B------:R-:W-:Y:S01]  /*c160*/  F2FP.PACK_AB R0, RZ, R0 ;  /* 0x00000000ff00723e */ /* 0x000fe200000000ff */
[----:B------:R-:W-:Y:S05]  /*c170*/  BRA `(.L_x_5247) ;  /* 0x0000049000007947 */ /* 0x000fea0003800000 */
.L_x_5329:
        /* <DEDUP_REMOVED lines=21> */
.L_x_5338:
[----:B------:R-:W-:Y:S05]  /*c2d0*/  BSYNC B1 ;  /* 0x0000000000017941 */ /* 0x000fea0003800000 */
.L_x_5337:
[----:B------:R-:W-:Y:S01]  /*c2e0*/  LEA R5, R0, 0x37800000, 0x17 ;  /* 0x3780000000057811 */ /* 0x000fe200078eb8ff */
[----:B------:R-:W-:-:S05]  /*c2f0*/  IMAD.SHL.U32 R0, R3, 0x200000, RZ ;  /* 0x0020000003007824 */ /* 0x000fca00078e00ff */
[----:B------:R-:W-:Y:S02]  /*c300*/  LOP3.LUT R0, R5, R0, R6, 0xfe, !PT ;  /* 0x0000000005007212 */ /* 0x000fe400078efe06 */
.L_x_5336:
[----:B------:R-:W-:Y:S05]  /*c310*/  BSYNC B0 ;  /* 0x0000000000007941 */ /* 0x000fea0003800000 */
.L_x_5335:
[----:B------:R-:W-:Y:S01]  /*c320*/  F2FP.PACK_AB R0, RZ, R0 ;  /* 0x00000000ff00723e */ /* 0x000fe200000000ff */
[----:B------:R-:W-:Y:S05]  /*c330*/  BRA `(.L_x_5247) ;  /* 0x000002d000007947 */ /* 0x000fea0003800000 */
.L_x_5328:
        /* <DEDUP_REMOVED lines=14> */
.L_x_5342:
[----:B------:R-:W-:Y:S05]  /*c420*/  BSYNC B0 ;  /* 0x0000000000007941 */ /* 0x000fea0003800000 */
.L_x_5341:
[----:B------:R-:W-:Y:S01]  /*c430*/  F2FP.PACK_AB R0, RZ, R0 ;  /* 0x00000000ff00723e */ /* 0x000fe200000000ff */
[----:B------:R-:W-:Y:S05]  /*c440*/  BRA `(.L_x_5247) ;  /* 0x000001c000007947 */ /* 0x000fea0003800000 */
.L_x_5316:
        /* <DEDUP_REMOVED lines=21> */
.L_x_5340:
[----:B------:R-:W2:Y:S02]  /*c5a0*/  LDG.E.64 R4, [R4.64] ;  /* 0x0000002404047981 */ /* 0x000ea4000c1e1b00 */
[----:B--2---:R-:W0:Y:S02]  /*c5b0*/  I2F.U64 R0, R4 ;  /* 0x0000000400007312 */ /* 0x004e240000301000 */
[----:B0-----:R-:W-:Y:S01]  /*c5c0*/  F2FP.PACK_AB R0, RZ, R0 ;  /* 0x00000000ff00723e */ /* 0x001fe200000000ff */
[----:B------:R-:W-:Y:S05]  /*c5d0*/  BRA `(.L_x_5247) ;  /* 0x0000003000007947 */ /* 0x000fea0003800000 */
.L_x_5339:
[----:B------:R-:W2:Y:S02]  /*c5e0*/  LDG.E R4, [R4.64] ;  /* 0x0000002404047981 */ /* 0x000ea4000c1e1900 */
[----:B--2---:R-:W0:Y:S02]  /*c5f0*/  I2F.U32 R0, R4 ;  /* 0x0000000400007306 */ /* 0x004e240000201000 */
[----:B0-----:R-:W-:-:S06]  /*c600*/  F2FP.PACK_AB R0, RZ, R0 ;  /* 0x00000000ff00723e */ /* 0x001fcc00000000ff */
.L_x_5247:
[----:B------:R-:W-:Y:S05]  /*c610*/  BSYNC B6 ;  /* 0x0000000000067941 */ /* 0x000fea0003800000 */
.L_x_5246:
        /* <DEDUP_REMOVED lines=14> */
[----:B0----5:R-:W-:Y:S02]  /*c700*/  HADD2.F32 R5, -RZ, R22.H0_H0 ;  /* 0x20000016ff057230 */ /* 0x021fe40000004100 */
[----:B------:R-:W-:Y:S02]  /*c710*/  HADD2.F32 R26, -RZ, R26.H0_H0 ;  /* 0x2000001aff1a7230 */ /* 0x000fe40000004100 */
[----:B------:R-:W-:Y:S01]  /*c720*/  HADD2.F32 R3, -RZ, R24.H0_H0 ;  /* 0x20000018ff037230 */ /* 0x000fe20000004100 */
[C---:B------:R-:W-:Y:S01]  /*c730*/  FSETP.GEU.FTZ.AND P3, PT, |R5|.reuse, 0.5, PT ;  /* 0x3f0000000500780b */ /* 0x040fe20003f7e200 */
[----:B------:R-:W-:-:S03]  /*c740*/  FADD.FTZ R6, -R5, 1 ;  /* 0x3f80000005067421 */ /* 0x000fc60000010100 */
[----:B------:R-:W-:-:S04]  /*c750*/  FADD.FTZ R4, -R26, R3 ;  /* 0x000000031a047221 */ /* 0x000fc80000010100 */
[----:B------:R-:W-:-:S05]  /*c760*/  FFMA.FTZ R5, R5, R4, R26 ;  /* 0x0000000405057223 */ /* 0x000fca000001001a */
[----:B------:R-:W-:-:S05]  /*c770*/  @P3 FFMA.FTZ R5, -R4, R6, R3 ;  /* 0x0000000604053223 */ /* 0x000fca0000010103 */
[----:B------:R-:W-:Y:S02]  /*c780*/  F2FP.PACK_AB R4, RZ, R5 ;  /* 0x00000005ff04723e */ /* 0x000fe400000000ff */
.L_x_5344:
[----:B0-----:R-:W-:Y:S05]  /*c790*/  BSYNC B0 ;  /* 0x0000000000007941 */ /* 0x001fea0003800000 */
.L_x_5343:
[----:B------:R-:W-:Y:S01]  /*c7a0*/  BSSY B0, `(.L_x_5345) ;  /* 0x000000b000007945 */ /* 0x000fe20003800000 */
[----:B------:R-:W-:Y:S05]  /*c7b0*/  @P4 BRA `(.L_x_5346) ;  /* 0x0000009000004947 */ /* 0x000fea0003800000 */
[----:B-----5:R-:W-:Y:S02]  /*c7c0*/  HADD2.F32 R2, -RZ, R2.H0_H0 ;  /* 0x20000002ff027230 */ /* 0x020fe40000004100 */
        /* <DEDUP_REMOVED lines=8> */
.L_x_5346:
[----:B------:R-:W-:Y:S05]  /*c850*/  BSYNC B0 ;  /* 0x0000000000007941 */ /* 0x000fea0003800000 */
.L_x_5345:
        /* <DEDUP_REMOVED lines=11> */
.L_x_5348:
[----:B------:R-:W-:Y:S05]  /*c910*/  BSYNC B0 ;  /* 0x0000000000007941 */ /* 0x000fea0003800000 */
.L_x_5347:
        /* <DEDUP_REMOVED lines=11> */
.L_x_5350:
[----:B------:R-:W-:Y:S05]  /*c9d0*/  BSYNC B0 ;  /* 0x0000000000007941 */ /* 0x000fea0003800000 */
.L_x_5349:
        /* <DEDUP_REMOVED lines=23> */
.L_x_5356:
[----:B------:R-:W-:Y:S01]  /*cb50*/  HADD2.F32 R5, -RZ, R4.H0_H0 ;  /* 0x20000004ff057230 */ /* 0x000fe20000004100 */
[----:B------:R-:W-:-:S05]  /*cb60*/  IMAD.MOV.U32 R28, RZ, RZ, R29 ;  /* 0x000000ffff1c7224 */ /* 0x000fca00078e001d */
[----:B------:R-:W0:Y:S02]  /*cb70*/  F2I.S64.TRUNC R4, R5 ;  /* 0x0000000500047311 */ /* 0x000e24000020d900 */
[----:B0-----:R0:W-:Y:S01]  /*cb80*/  STG.E.U8 [R2.64], R4 ;  /* 0x0000000402007986 */ /* 0x0011e2000c101124 */
[----:B------:R-:W-:Y:S05]  /*cb90*/  BRA `(.L_x_5352) ;  /* 0x00000f8000007947 */ /* 0x000fea0003800000 */
.L_x_5355:
        /* <DEDUP_REMOVED lines=11> */
.L_x_5359:
[----:B------:R-:W-:Y:S01]  /*cc50*/  HADD2.F32 R4, -RZ, R4.H0_H0 ;  /* 0x20000004ff047230 */ /* 0x000fe20000004100 */
[----:B------:R-:W-:-:S03]  /*cc60*/  IMAD.MOV.U32 R28, RZ, RZ, R29 ;  /* 0x000000ffff1c7224 */ /* 0x000fc600078e001d */
[----:B------:R-:W0:Y:S02]  /*cc70*/  F2I.FTZ.TRUNC.NTZ R5, R4 ;  /* 0x0000000400057305 */ /* 0x000e24000021f100 */
[----:B0-----:R0:W-:Y:S01]  /*cc80*/  STG.E [R2.64], R5 ;  /* 0x0000000502007986 */ /* 0x0011e2000c101924 */
[----:B------:R-:W-:Y:S05]  /*cc90*/  BRA `(.L_x_5352) ;  /* 0x00000e8000007947 */ /* 0x000fea0003800000 */
.L_x_5358:
[----:B------:R-:W-:Y:S01]  /*cca0*/  HADD2.F32 R4, -RZ, R4.H0_H0 ;  /* 0x20000004ff047230 */ /* 0x000fe20000004100 */
[----:B------:R-:W-:-:S03]  /*ccb0*/  IMAD.MOV.U32 R28, RZ, RZ, R29 ;  /* 0x000000ffff1c7224 */ /* 0x000fc600078e001d */
[----:B------:R-:W0:Y:S02]  /*ccc0*/  F2I.FTZ.TRUNC.NTZ R5, R4 ;  /* 0x0000000400057305 */ /* 0x000e24000021f100 */
[----:B0-----:R0:W-:Y:S01]  /*ccd0*/  STG.E.U16 [R2.64], R5 ;  /* 0x0000000502007986 */ /* 0x0011e2000c101524 */
[----:B------:R-:W-:Y:S05]  /*cce0*/  BRA `(.L_x_5352) ;  /* 0x00000e3000007947 */ /* 0x000fea0003800000 */
.L_x_5354:
        /* <DEDUP_REMOVED lines=10> */
.L_x_5361:
[----:B------:R0:W-:Y:S01]  /*cd90*/  STG.E.U16 [R2.64], R4 ;  /* 0x0000000402007986 */ /* 0x0001e2000c101524 */
[----:B------:R-:W-:Y:S01]  /*cda0*/  IMAD.MOV.U32 R28, RZ, RZ, R29 ;  /* 0x000000ffff1c7224 */ /* 0x000fe200078e001d */
[----:B------:R-:W-:Y:S05]  /*cdb0*/  BRA `(.L_x_5352) ;  /* 0x00000d6000007947 */ /* 0x000fea0003800000 */
.L_x_5360:
        /* <DEDUP_REMOVED lines=11> */
.L_x_5363:
[----:B------:R-:W-:Y:S01]  /*ce70*/  HADD2.F32 R0, -RZ, R4.H0_H0 ;  /* 0x20000004ff007230 */ /* 0x000fe20000004100 */
[----:B------:R-:W-:-:S04]  /*ce80*/  IMAD.MOV.U32 R28, RZ, RZ, R29 ;  /* 0x000000ffff1c7224 */ /* 0x000fc800078e001d */
[----:B------:R-:W-:-:S04]  /*ce90*/  F2FP.PACK_AB R0, RZ, R0 ;  /* 0x00000000ff00723e */ /* 0x000fc800000000ff */
[----:B------:R-:W-:-:S05]  /*cea0*/  PRMT R0, R0, 0x5410, RZ ;  /* 0x0000541000007816 */ /* 0x000fca00000000ff */
[----:B------:R0:W-:Y:S01]  /*ceb0*/  STG.E [R2.64], R0 ;  /* 0x0000000002007986 */ /* 0x0001e2000c101924 */
[----:B------:R-:W-:Y:S05]  /*cec0*/  BRA `(.L_x_5352) ;  /* 0x00000c5000007947 */ /* 0x000fea0003800000 */
.L_x_5362:
[----:B------:R-:W-:Y:S01]  /*ced0*/  HADD2.F32 R4, -RZ, R4.H0_H0 ;  /* 0x20000004ff047230 */ /* 0x000fe20000004100 */
[----:B------:R-:W-:-:S04]  /*cee0*/  IMAD.MOV.U32 R28, RZ, RZ, R29 ;  /* 0x000000ffff1c7224 */ /* 0x000fc800078e001d */
[----:B------:R-:W-:-:S06]  /*cef0*/  FMUL.FTZ R4, R4, 1 ;  /* 0x3f80000004047820 */ /* 0x000fcc0000410000 */
[----:B------:R-:W0:Y:S02]  /*cf00*/  F2F.F64.F32 R4, R4 ;  /* 0x0000000400047310 */ /* 0x000e240000201800 */
[----:B0-----:R0:W-:Y:S01]  /*cf10*/  STG.E.64 [R2.64], R4 ;  /* 0x0000000402007986 */ /* 0x0011e2000c101b24 */
[----:B------:R-:W-:Y:S05]  /*cf20*/  BRA `(.L_x_5352) ;  /* 0x00000bf000007947 */ /* 0x000fea0003800000 */
.L_x_5353:
        /* <DEDUP_REMOVED lines=14> */
.L_x_5366:
[----:B------:R-:W-:Y:S01]  /*d010*/  HADD2.F32 R4, -RZ, R4.H0_H0 ;  /* 0x20000004ff047230 */ /* 0x000fe20000004100 */
[----:B------:R-:W-:Y:S01]  /*d020*/  CS2R R6, SRZ ;  /* 0x0000000000067805 */ /* 0x000fe2000001ff00 */
[----:B------:R-:W-:-:S03]  /*d030*/  IMAD.MOV.U32 R28, RZ, RZ, R29 ;  /* 0x000000ffff1c7224 */ /* 0x000fc600078e001d */
[----:B------:R-:W-:-:S06]  /*d040*/  FMUL.FTZ R4, R4, 1 ;  /* 0x3f80000004047820 */ /* 0x000fcc0000410000 */
[----:B------:R-:W0:Y:S02]  /*d050*/  F2F.F64.F32 R4, R4 ;  /* 0x0000000400047310 */ /* 0x000e240000201800 */
[----:B0-----:R0:W-:Y:S01]  /*d060*/  STG.E.128 [R2.64], R4 ;  /* 0x0000000402007986 */ /* 0x0011e2000c101d24 */
[----:B------:R-:W-:Y:S05]  /*d070*/  BRA `(.L_x_5352) ;  /* 0x00000aa000007947 */ /* 0x000fea0003800000 */
.L_x_5365:
        /* <DEDUP_REMOVED lines=21> */
.L_x_5370:
[----:B------:R-:W-:Y:S05]  /*d1d0*/  BSYNC B0 ;  /* 0x0000000000007941 */ /* 0x000fea0003800000 */
.L_x_5369:
[----:B------:R-:W-:Y:S01]  /*d1e0*/  LOP3.LUT R5, R0, R5, RZ, 0xfc, !PT ;  /* 0x0000000500057212 */ /* 0x000fe200078efcff */
[----:B------:R-:W-:-:S04]  /*d1f0*/  IMAD.MOV.U32 R28, RZ, RZ, R29 ;  /* 0x000000ffff1c7224 */ /* 0x000fc800078e001d */
[----:B------:R0:W-:Y:S01]  /*d200*/  STG.E.U8 [R2.64], R5 ;  /* 0x0000000502007986 */ /* 0x0001e2000c101124 */
[----:B------:R-:W-:Y:S05]  /*d210*/  BRA `(.L_x_5352) ;  /* 0x0000090000007947 */ /* 0x000fea0003800000 */
.L_x_5368:
        /* <DEDUP_REMOVED lines=13> */
.L_x_5372:
[----:B------:R-:W-:Y:S01]  /*d2f0*/  IMAD.MOV.U32 R0, RZ, RZ, 0x7f ;  /* 0x0000007fff007424 */ /* 0x000fe200078e00ff */
[----:B------:R-:W-:-:S04]  /*d300*/  ISETP.GT.U32.AND P0, PT, R4, 0x7f800000, PT ;  /* 0x7f8000000400780c */ /* 0x000fc80003f04070 */
[----:B------:R-:W-:-:S04]  /*d310*/  SEL R0, R0, 0x7c, P0 ;  /* 0x0000007c00007807 */ /* 0x000fc80000000000 */
.L_x_5373:
[----:B------:R-:W-:Y:S05]  /*d320*/  BSYNC B0 ;  /* 0x0000000000007941 */ /* 0x000fea0003800000 */
.L_x_5371:
[----:B------:R-:W-:Y:S01]  /*d330*/  LOP3.LUT R4, R5, 0x80000000, RZ, 0xc0, !PT ;  /* 0x8000000005047812 */ /* 0x000fe200078ec0ff */
[----:B------:R-:W-:-:S03]  /*d340*/  IMAD.MOV.U32 R28, RZ, RZ, R29 ;  /* 0x000000ffff1c7224 */ /* 0x000fc600078e001d */
[----:B------:R-:W-:-:S04]  /*d350*/  SHF.R.U32.HI R5, RZ, 0x18, R4 ;  /* 0x00000018ff057819 */ /* 0x000fc80000011604 */
[----:B------:R-:W-:-:S05]  /*d360*/  LOP3.LUT R5, R0, R5, RZ, 0xfc, !PT ;  /* 0x0000000500057212 */ /* 0x000fca00078efcff */
[----:B------:R0:W-:Y:S01]  /*d370*/  STG.E.U8 [R2.64], R5 ;  /* 0x0000000502007986 */ /* 0x0001e2000c101124 */
[----:B------:R-:W-:Y:S05]  /*d380*/  BRA `(.L_x_5352) ;  /* 0x0000079000007947 */ /* 0x000fea0003800000 */
.L_x_5367:
[----:B------:R-:W-:Y:S01]  /*d390*/  HADD2.F32 R0, -RZ, R4.H0_H0 ;  /* 0x20000004ff007230 */ /* 0x000fe20000004100 */
[----:B------:R-:W-:-:S04]  /*d3a0*/  IMAD.MOV.U32 R28, RZ, RZ, R29 ;  /* 0x000000ffff1c7224 */ /* 0x000fc800078e001d */
[----:B------:R-:W-:-:S05]  /*d3b0*/  F2FP.BF16.PACK_AB R0, RZ, R0 ;  /* 0x00000000ff00723e */ /* 0x000fca00000010ff */
[----:B------:R0:W-:Y:S01]  /*d3c0*/  STG.E.U16 [R2.64], R0 ;  /* 0x0000000002007986 */ /* 0x0001e2000c101524 */
[----:B------:R-:W-:Y:S05]  /*d3d0*/  BRA `(.L_x_5352) ;  /* 0x0000074000007947 */ /* 0x000fea0003800000 */
.L_x_5364:
        /* <DEDUP_REMOVED lines=13> */
.L_x_5376:
        /* <DEDUP_REMOVED lines=17> */
.L_x_5379:
[----:B------:R-:W-:-:S04]  /*d5c0*/  LOP3.LUT R0, R7, 0x80000000, RZ, 0xc0, !PT ;  /* 0x8000000007007812 */ /* 0x000fc800078ec0ff */
[----:B------:R-:W-:-:S04]  /*d5d0*/  SHF.R.U32.HI R5, RZ, 0x18, R0 ;  /* 0x00000018ff057819 */ /* 0x000fc80000011600 */
[----:B------:R-:W-:-:S04]  /*d5e0*/  LOP3.LUT R4, R4, R5, RZ, 0xfc, !PT ;  /* 0x0000000504047212 */ /* 0x000fc800078efcff */
[----:B------:R-:W-:Y:S02]  /*d5f0*/  PRMT R0, R4, 0x7610, R0 ;  /* 0x0000761004007816 */ /* 0x000fe40000000000 */
.L_x_5378:
[----:B------:R-:W-:Y:S05]  /*d600*/  BSYNC B0 ;  /* 0x0000000000007941 */ /* 0x000fea0003800000 */
.L_x_5377:
[----:B------:R0:W-:Y:S01]  /*d610*/  STG.E.U8 [R2.64], R0 ;  /* 0x0000000002007986 */ /* 0x0001e2000c101124 */
[----:B------:R-:W-:Y:S01]  /*d620*/  IMAD.MOV.U32 R28, RZ, RZ, R29 ;  /* 0x000000ffff1c7224 */ /* 0x000fe200078e001d */
[----:B------:R-:W-:Y:S05]  /*d630*/  BRA `(.L_x_5352) ;  /* 0x000004e000007947 */ /* 0x000fea0003800000 */
.L_x_5375:
        /* <DEDUP_REMOVED lines=17> */
.L_x_5382:
[----:B------:R-:W-:-:S04]  /*d750*/  LOP3.LUT R0, R7, 0x80000000, RZ, 0xc0, !PT ;  /* 0x8000000007007812 */ /* 0x000fc800078ec0ff */
[----:B------:R-:W-:-:S04]  /*d760*/  SHF.R.U32.HI R5, RZ, 0x18, R0 ;  /* 0x00000018ff057819 */ /* 0x000fc80000011600 */
[----:B------:R-:W-:-:S04]  /*d770*/  LOP3.LUT R4, R4, R5, RZ, 0xfc, !PT ;  /* 0x0000000504047212 */ /* 0x000fc800078efcff */
[----:B------:R-:W-:Y:S02]  /*d780*/  PRMT R0, R4, 0x7610, R0 ;  /* 0x0000761004007816 */ /* 0x000fe40000000000 */
.L_x_5381:
[----:B------:R-:W-:Y:S05]  /*d790*/  BSYNC B0 ;  /* 0x0000000000007941 */ /* 0x000fea0003800000 */
.L_x_5380:
[----:B------:R0:W-:Y:S01]  /*d7a0*/  STG.E.U8 [R2.64], R0 ;  /* 0x0000000002007986 */ /* 0x0001e2000c101124 */
[----:B------:R-:W-:Y:S01]  /*d7b0*/  IMAD.MOV.U32 R28, RZ, RZ, R29 ;  /* 0x000000ffff1c7224 */ /* 0x000fe200078e001d */
[----:B------:R-:W-:Y:S05]  /*d7c0*/  BRA `(.L_x_5352) ;  /* 0x0000035000007947 */ /* 0x000fea0003800000 */
.L_x_5374:
        /* <DEDUP_REMOVED lines=23> */
.L_x_5357:
        /* <DEDUP_REMOVED lines=21> */
.L_x_5384:
[----:B------:R-:W-:Y:S01]  /*da90*/  HADD2.F32 R4, -RZ, R4.H0_H0 ;  /* 0x20000004ff047230 */ /* 0x000fe20000004100 */
[----:B------:R-:W-:-:S05]  /*daa0*/  IMAD.MOV.U32 R28, RZ, RZ, R29 ;  /* 0x000000ffff1c7224 */ /* 0x000fca00078e001d */
[----:B------:R-:W0:Y:S02]  /*dab0*/  F2I.U64.TRUNC R4, R4 ;  /* 0x0000000400047311 */ /* 0x000e24000020d800 */
[----:B0-----:R0:W-:Y:S01]  /*dac0*/  STG.E.64 [R2.64], R4 ;  /* 0x0000000402007986 */ /* 0x0011e2000c101b24 */
[----:B------:R-:W-:Y:S05]  /*dad0*/  BRA `(.L_x_5352) ;  /* 0x0000004000007947 */ /* 0x000fea0003800000 */
.L_x_5383:
[----:B------:R-:W-:Y:S01]  /*dae0*/  HADD2.F32 R4, -RZ, R4.H0_H0 ;  /* 0x20000004ff047230 */ /* 0x000fe20000004100 */
[----:B------:R-:W-:-:S03]  /*daf0*/  IMAD.MOV.U32 R28, RZ, RZ, R29 ;  /* 0x000000ffff1c7224 */ /* 0x000fc600078e001d */
[----:B------:R-:W0:Y:S02]  /*db00*/  F2I.FTZ.U32.TRUNC.NTZ R5, R4 ;  /* 0x0000000400057305 */ /* 0x000e24000021f000 */
[----:B0-----:R0:W-:Y:S02]  /*db10*/  STG.E [R2.64], R5 ;  /* 0x0000000502007986 */ /* 0x0011e4000c101924 */
.L_x_5352:
[----:B------:R-:W-:Y:S05]  /*db20*/  BSYNC B6 ;  /* 0x0000000000067941 */ /* 0x000fea0003800000 */
.L_x_5351:
        /* <DEDUP_REMOVED lines=27> */
.L_x_5390:
[----:B------:R-:W-:-:S06]  /*dce0*/  HADD2.F32 R5, -RZ, R18.H0_H0 ;  /* 0x20000012ff057230 */ /* 0x000fcc0000004100 */
[----:B------:R-:W0:Y:S02]  /*dcf0*/  F2I.S64.TRUNC R4, R5 ;  /* 0x0000000500047311 */ /* 0x000e24000020d900 */
[----:B0-----:R0:W-:Y:S01]  /*dd00*/  STG.E.U8 [R2.64], R4 ;  /* 0x0000000402007986 */ /* 0x0011e2000c101124 */
[----:B------:R-:W-:Y:S05]  /*dd10*/  BRA `(.L_x_5392) ;  /* 0x00000e4000007947 */ /* 0x000fea0003800000 */
.L_x_5389:
        /* <DEDUP_REMOVED lines=10> */
.L_x_5394:
[----:B------:R-:W-:-:S04]  /*ddc0*/  HADD2.F32 R18, -RZ, R18.H0_H0 ;  /* 0x20000012ff127230 */ /* 0x000fc80000004100 */
[----:B------:R-:W0:Y:S02]  /*ddd0*/  F2I.FTZ.TRUNC.NTZ R5, R18 ;  /* 0x0000001200057305 */ /* 0x000e24000021f100 */
[----:B0-----:R0:W-:Y:S01]  /*dde0*/  STG.E [R2.64], R5 ;  /* 0x0000000502007986 */ /* 0x0011e2000c101924 */
[----:B------:R-:W-:Y:S05]  /*ddf0*/  BRA `(.L_x_5392) ;  /* 0x00000d6000007947 */ /* 0x000fea0003800000 */
.L_x_5393:
[----:B------:R-:W-:-:S04]  /*de00*/  HADD2.F32 R18, -RZ, R18.H0_H0 ;  /* 0x20000012ff127230 */ /* 0x000fc80000004100 */
[----:B------:R-:W0:Y:S02]  /*de10*/  F2I.FTZ.TRUNC.NTZ R5, R18 ;  /* 0x0000001200057305 */ /* 0x000e24000021f100 */
[----:B0-----:R0:W-:Y:S01]  /*de20*/  STG.E.U16 [R2.64], R5 ;  /* 0x0000000502007986 */ /* 0x0011e2000c101524 */
[----:B------:R-:W-:Y:S05]  /*de30*/  BRA `(.L_x_5392) ;  /* 0x00000d2000007947 */ /* 0x000fea0003800000 */
.L_x_5388:
        /* <DEDUP_REMOVED lines=9> */
.L_x_5396:
[----:B------:R0:W-:Y:S01]  /*ded0*/  STG.E.U16 [R2.64], R18 ;  /* 0x0000001202007986 */ /* 0x0001e2000c101524 */
[----:B------:R-:W-:Y:S05]  /*dee0*/  BRA `(.L_x_5392) ;  /* 0x00000c7000007947 */ /* 0x000fea0003800000 */
.L_x_5395:
        /* <DEDUP_REMOVED lines=10> */
.L_x_5398:
[----:B------:R-:W-:-:S05]  /*df90*/  HADD2.F32 R0, -RZ, R18.H0_H0 ;  /* 0x20000012ff007230 */ /* 0x000fca0000004100 */
[----:B------:R-:W-:-:S04]  /*dfa0*/  F2FP.PACK_AB R0, RZ, R0 ;  /* 0x00000000ff00723e */ /* 0x000fc800000000ff */
[----:B------:R-:W-:-:S05]  /*dfb0*/  PRMT R0, R0, 0x5410, RZ ;  /* 0x0000541000007816 */ /* 0x000fca00000000ff */
[----:B------:R0:W-:Y:S01]  /*dfc0*/  STG.E [R2.64], R0 ;  /* 0x0000000002007986 */ /* 0x0001e2000c101924 */
[----:B------:R-:W-:Y:S05]  /*dfd0*/  BRA `(.L_x_5392) ;  /* 0x00000b8000007947 */ /* 0x000fea0003800000 */
.L_x_5397:
[----:B------:R-:W-:-:S05]  /*dfe0*/  HADD2.F32 R4, -RZ, R18.H0_H0 ;  /* 0x20000012ff047230 */ /* 0x000fca0000004100 */
[----:B------:R-:W-:-:S06]  /*dff0*/  FMUL.FTZ R4, R4, 1 ;  /* 0x3f80000004047820 */ /* 0x000fcc0000410000 */
[----:B------:R-:W0:Y:S02]  /*e000*/  F2F.F64.F32 R4, R4 ;  /* 0x0000000400047310 */ /* 0x000e240000201800 */
[----:B0-----:R0:W-:Y:S01]  /*e010*/  STG.E.64 [R2.64], R4 ;  /* 0x0000000402007986 */ /* 0x0011e2000c101b24 */
[----:B------:R-:W-:Y:S05]  /*e020*/  BRA `(.L_x_5392) ;  /* 0x00000b3000007947 */ /* 0x000fea0003800000 */
.L_x_5387:
        /* <DEDUP_REMOVED lines=13> */
.L_x_5401:
[----:B------:R-:W-:Y:S01]  /*e100*/  HADD2.F32 R18, -RZ, R18.H0_H0 ;  /* 0x20000012ff127230 */ /* 0x000fe20000004100 */
[----:B------:R-:W-:-:S04]  /*e110*/  CS2R R6, SRZ ;  /* 0x0000000000067805 */ /* 0x000fc8000001ff00 */
[----:B------:R-:W-:-:S06]  /*e120*/  FMUL.FTZ R4, R18, 1 ;  /* 0x3f80000012047820 */ /* 0x000fcc0000410000 */
[----:B------:R-:W0:Y:S02]  /*e130*/  F2F.F64.F32 R4, R4 ;  /* 0x0000000400047310 */ /* 0x000e240000201800 */
[----:B0-----:R0:W-:Y:S01]  /*e140*/  STG.E.128 [R2.64], R4 ;  /* 0x0000000402007986 */ /* 0x0011e2000c101d24 */
[----:B------:R-:W-:Y:S05]  /*e150*/  BRA `(.L_x_5392) ;  /* 0x00000a0000007947 */ /* 0x000fea0003800000 */
.L_x_5400:
        /* <DEDUP_REMOVED lines=21> */
.L_x_5405:
[----:B------:R-:W-:Y:S05]  /*e2b0*/  BSYNC B0 ;  /* 0x0000000000007941 */ /* 0x000fea0003800000 */
.L_x_5404:
[----:B------:R-:W-:-:S05]  /*e2c0*/  LOP3.LUT R5, R0, R5, RZ, 0xfc, !PT ;  /* 0x0000000500057212 */ /* 0x000fca00078efcff */
[----:B------:R0:W-:Y:S01]  /*e2d0*/  STG.E.U8 [R2.64], R5 ;  /* 0x0000000502007986 */ /* 0x0001e2000c101124 */
[----:B------:R-:W-:Y:S05]  /*e2e0*/  BRA `(.L_x_5392) ;  /* 0x0000087000007947 */ /* 0x000fea0003800000 */
.L_x_5403:
        /* <DEDUP_REMOVED lines=13> */
.L_x_5407:
[----:B------:R-:W-:Y:S01]  /*e3c0*/  IMAD.MOV.U32 R0, RZ, RZ, 0x7f ;  /* 0x0000007fff007424 */ /* 0x000fe200078e00ff */
[----:B------:R-:W-:-:S04]  /*e3d0*/  ISETP.GT.U32.AND P0, PT, R4, 0x7f800000, PT ;  /* 0x7f8000000400780c */ /* 0x000fc80003f04070 */
[----:B------:R-:W-:-:S04]  /*e3e0*/  SEL R0, R0, 0x7c, P0 ;  /* 0x0000007c00007807 */ /* 0x000fc80000000000 */
.L_x_5408:
[----:B------:R-:W-:Y:S05]  /*e3f0*/  BSYNC B0 ;  /* 0x0000000000007941 */ /* 0x000fea0003800000 */
.L_x_5406:
[----:B------:R-:W-:-:S04]  /*e400*/  LOP3.LUT R4, R5, 0x80000000, RZ, 0xc0, !PT ;  /* 0x8000000005047812 */ /* 0x000fc800078ec0ff */
[----:B------:R-:W-:-:S04]  /*e410*/  SHF.R.U32.HI R5, RZ, 0x18, R4 ;  /* 0x00000018ff057819 */ /* 0x000fc80000011604 */
[----:B------:R-:W-:-:S05]  /*e420*/  LOP3.LUT R5, R0, R5, RZ, 0xfc, !PT ;  /* 0x0000000500057212 */ /* 0x000fca00078efcff */
[----:B------:R0:W-:Y:S01]  /*e430*/  STG.E.U8 [R2.64], R5 ;  /* 0x0000000502007986 */ /* 0x0001e2000c101124 */
[----:B------:R-:W-:Y:S05]  /*e440*/  BRA `(.L_x_5392) ;  /* 0x0000071000007947 */ /* 0x000fea0003800000 */
.L_x_5402:
[----:B------:R-:W-:-:S05]  /*e450*/  HADD2.F32 R0, -RZ, R18.H0_H0 ;  /* 0x20000012ff007230 */ /* 0x000fca0000004100 */
[----:B------:R-:W-:-:S05]  /*e460*/  F2FP.BF16.PACK_AB R0, RZ, R0 ;  /* 0x00000000ff00723e */ /* 0x000fca00000010ff */
[----:B------:R0:W-:Y:S01]  /*e470*/  STG.E.U16 [R2.64], R0 ;  /* 0x0000000002007986 */ /* 0x0001e2000c101524 */
[----:B------:R-:W-:Y:S05]  /*e480*/  BRA `(.L_x_5392) ;  /* 0x000006d000007947 */ /* 0x000fea0003800000 */
.L_x_5399:
        /* <DEDUP_REMOVED lines=12> */
.L_x_5411:
        /* <DEDUP_REMOVED lines=17> */
.L_x_5414:
[----:B------:R-:W-:-:S04]  /*e660*/  LOP3.LUT R0, R7, 0x80000000, RZ, 0xc0, !PT ;  /* 0x8000000007007812 */ /* 0x000fc800078ec0ff */
[----:B------:R-:W-:-:S04]  /*e670*/  SHF.R.U32.HI R5, RZ, 0x18, R0 ;  /* 0x00000018ff057819 */ /* 0x000fc80000011600 */
[----:B------:R-:W-:-:S04]  /*e680*/  LOP3.LUT R4, R4, R5, RZ, 0xfc, !PT ;  /* 0x0000000504047212 */ /* 0x000fc800078efcff */
[----:B------:R-:W-:Y:S02]  /*e690*/  PRMT R0, R4, 0x7610, R0 ;  /* 0x0000761004007816 */ /* 0x000fe40000000000 */
.L_x_5413:
[----:B------:R-:W-:Y:S05]  /*e6a0*/  BSYNC B0 ;  /* 0x0000000000007941 */ /* 0x000fea0003800000 */
.L_x_5412:
[----:B------:R0:W-:Y:S01]  /*e6b0*/  STG.E.U8 [R2.64], R0 ;  /* 0x0000000002007986 */ /* 0x0001e2000c101124 */
[----:B------:R-:W-:Y:S05]  /*e6c0*/  BRA `(.L_x_5392) ;  /* 0x0000049000007947 */ /* 0x000fea0003800000 */
.L_x_5410:
        /* <DEDUP_REMOVED lines=17> */
.L_x_5417:
[----:B------:R-:W-:-:S04]  /*e7e0*/  LOP3.LUT R0, R7, 0x80000000, RZ, 0xc0, !PT ;  /* 0x8000000007007812 */ /* 0x000fc800078ec0ff */
[----:B------:R-:W-:-:S04]  /*e7f0*/  SHF.R.U32.HI R5, RZ, 0x18, R0 ;  /* 0x00000018ff057819 */ /* 0x000fc80000011600 */
[----:B------:R-:W-:-:S04]  /*e800*/  LOP3.LUT R4, R4, R5, RZ, 0xfc, !PT ;  /* 0x0000000504047212 */ /* 0x000fc800078efcff */
[----:B------:R-:W-:Y:S02]  /*e810*/  PRMT R0, R4, 0x7610, R0 ;  /* 0x0000761004007816 */ /* 0x000fe40000000000 */
.L_x_5416:
[----:B------:R-:W-:Y:S05]  /*e820*/  BSYNC B0 ;  /* 0x0000000000007941 */ /* 0x000fea0003800000 */
.L_x_5415:
[----:B------:R0:W-:Y:S01]  /*e830*/  STG.E.U8 [R2.64], R0 ;  /* 0x0000000002007986 */ /* 0x0001e2000c101124 */
[----:B------:R-:W-:Y:S05]  /*e840*/  BRA `(.L_x_5392) ;  /* 0x0000031000007947 */ /* 0x000fea0003800000 */
.L_x_5409:
        /* <DEDUP_REMOVED lines=22> */
.L_x_5391:
        /* <DEDUP_REMOVED lines=20> */
.L_x_5419:
[----:B------:R-:W-:-:S06]  /*eaf0*/  HADD2.F32 R4, -RZ, R18.H0_H0 ;  /* 0x20000012ff047230 */ /* 0x000fcc0000004100 */
[----:B------:R-:W0:Y:S02]  /*eb00*/  F2I.U64.TRUNC R4, R4 ;  /* 0x0000000400047311 */ /* 0x000e24000020d800 */
[----:B0-----:R0:W-:Y:S01]  /*eb10*/  STG.E.64 [R2.64], R4 ;  /* 0x0000000402007986 */ /* 0x0011e2000c101b24 */
[----:B------:R-:W-:Y:S05]  /*eb20*/  BRA `(.L_x_5392) ;  /* 0x0000003000007947 */ /* 0x000fea0003800000 */
.L_x_5418:
[----:B------:R-:W-:-:S04]  /*eb30*/  HADD2.F32 R18, -RZ, R18.H0_H0 ;  /* 0x20000012ff127230 */ /* 0x000fc80000004100 */
[----:B------:R-:W0:Y:S02]  /*eb40*/  F2I.FTZ.U32.TRUNC.NTZ R5, R18 ;  /* 0x0000001200057305 */ /* 0x000e24000021f000 */
[----:B0-----:R0:W-:Y:S02]  /*eb50*/  STG.E [R2.64], R5 ;  /* 0x0000000502007986 */ /* 0x0011e4000c101924 */
.L_x_5392:
        /* <DEDUP_REMOVED lines=23> */
.L_x_5423:
[----:B------:R-:W-:-:S06]  /*ecd0*/  HADD2.F32 R5, -RZ, R17.H0_H0 ;  /* 0x20000011ff057230 */ /* 0x000fcc0000004100 */
[----:B------:R-:W0:Y:S02]  /*ece0*/  F2I.S64.TRUNC R4, R5 ;  /* 0x0000000500047311 */ /* 0x000e24000020d900 */
[----:B0-----:R0:W-:Y:S01]  /*ecf0*/  STG.E.U8 [R2.64], R4 ;  /* 0x0000000402007986 */ /* 0x0011e2000c101124 */
[----:B------:R-:W-:Y:S05]  /*ed00*/  BRA `(.L_x_5425) ;  /* 0x00000e4000007947 */ /* 0x000fea0003800000 */
.L_x_5422:
        /* <DEDUP_REMOVED lines=10> */
.L_x_5427:
[----:B------:R-:W-:-:S06]  /*edb0*/  HADD2.F32 R17, -RZ, R17.H0_H0 ;  /* 0x20000011ff117230 */ /* 0x000fcc0000004100 */
[----:B------:R-:W0:Y:S02]  /*edc0*/  F2I.FTZ.TRUNC.NTZ R17, R17 ;  /* 0x0000001100117305 */ /* 0x000e24000021f100 */
[----:B0-----:R0:W-:Y:S01]  /*edd0*/  STG.E [R2.64], R17 ;  /* 0x0000001102007986 */ /* 0x0011e2000c101924 */
[----:B------:R-:W-:Y:S05]  /*ede0*/  BRA `(.L_x_5425) ;  /* 0x00000d6000007947 */ /* 0x000fea0003800000 */
.L_x_5426:
[----:B------:R-:W-:-:S06]  /*edf0*/  HADD2.F32 R17, -RZ, R17.H0_H0 ;  /* 0x20000011ff117230 */ /* 0x000fcc0000004100 */
[----:B------:R-:W0:Y:S02]  /*ee00*/  F2I.FTZ.TRUNC.NTZ R17, R17 ;  /* 0x0000001100117305 */ /* 0x000e24000021f100 */
[----:B0-----:R0:W-:Y:S01]  /*ee10*/  STG.E.U16 [R2.64], R17 ;  /* 0x0000001102007986 */ /* 0x0011e2000c101524 */
[----:B------:R-:W-:Y:S05]  /*ee20*/  BRA `(.L_x_5425) ;  /* 0x00000d2000007947 */ /* 0x000fea0003800000 */
.L_x_5421:
        /* <DEDUP_REMOVED lines=9> */
.L_x_5429:
[----:B------:R0:W-:Y:S01]  /*eec0*/  STG.E.U16 [R2.64], R17 ;  /* 0x0000001102007986 */ /* 0x0001e2000c101524 */
[----:B------:R-:W-:Y:S05]  /*eed0*/  BRA `(.L_x_5425) ;  /* 0x00000c7000007947 */ /* 0x000fea0003800000 */
.L_x_5428:
        /* <DEDUP_REMOVED lines=10> */
.L_x_5431:
[----:B------:R-:W-:-:S05]  /*ef80*/  HADD2.F32 R0, -RZ, R17.H0_H0 ;  /* 0x20000011ff007230 */ /* 0x000fca0000004100 */
[----:B------:R-:W-:-:S04]  /*ef90*/  F2FP.PACK_AB R0, RZ, R0 ;  /* 0x00000000ff00723e */ /* 0x000fc800000000ff */
[----:B------:R-:W-:-:S05]  /*efa0*/  PRMT R0, R0, 0x5410, RZ ;  /* 0x0000541000007816 */ /* 0x000fca00000000ff */
[----:B------:R0:W-:Y:S01]  /*efb0*/  STG.E [R2.64], R0 ;  /* 0x0000000002007986 */ /* 0x0001e2000c101924 */
[----:B------:R-:W-:Y:S05]  /*efc0*/  BRA `(.L_x_5425) ;  /* 0x00000b8000007947 */ /* 0x000fea0003800000 */
.L_x_5430:
[----:B------:R-:W-:-:S05]  /*efd0*/  HADD2.F32 R4, -RZ, R17.H0_H0 ;  /* 0x20000011ff047230 */ /* 0x000fca0000004100 */
[----:B------:R-:W-:-:S06]  /*efe0*/  FMUL.FTZ R4, R4, 1 ;  /* 0x3f80000004047820 */ /* 0x000fcc0000410000 */
[----:B------:R-:W0:Y:S02]  /*eff0*/  F2F.F64.F32 R4, R4 ;  /* 0x0000000400047310 */ /* 0x000e240000201800 */
[----:B0-----:R0:W-:Y:S01]  /*f000*/  STG.E.64 [R2.64], R4 ;  /* 0x0000000402007986 */ /* 0x0011e2000c101b24 */
[----:B------:R-:W-:Y:S05]  /*f010*/  BRA `(.L_x_5425) ;  /* 0x00000b3000007947 */ /* 0x000fea0003800000 */
.L_x_5420:
        /* <DEDUP_REMOVED lines=13> */
.L_x_5434:
[----:B------:R-:W-:Y:S01]  /*f0f0*/  HADD2.F32 R17, -RZ, R17.H0_H0 ;  /* 0x20000011ff117230 */ /* 0x000fe20000004100 */
[----:B------:R-:W-:-:S04]  /*f100*/  CS2R R6, SRZ ;  /* 0x0000000000067805 */ /* 0x000fc8000001ff00 */
[----:B------:R-:W-:-:S06]  /*f110*/  FMUL.FTZ R4, R17, 1 ;  /* 0x3f80000011047820 */ /* 0x000fcc0000410000 */
[----:B------:R-:W0:Y:S02]  /*f120*/  F2F.F64.F32 R4, R4 ;  /* 0x0000000400047310 */ /* 0x000e240000201800 */
[----:B0-----:R0:W-:Y:S01]  /*f130*/  STG.E.128 [R2.64], R4 ;  /* 0x0000000402007986 */ /* 0x0011e2000c101d24 */
[----:B------:R-:W-:Y:S05]  /*f140*/  BRA `(.L_x_5425) ;  /* 0x00000a0000007947 */ /* 0x000fea0003800000 */
.L_x_5433:
        /* <DEDUP_REMOVED lines=21> */
.L_x_5438:
[----:B------:R-:W-:Y:S05]  /*f2a0*/  BSYNC B0 ;  /* 0x0000000000007941 */ /* 0x000fea0003800000 */
.L_x_5437:
[----:B------:R-:W-:-:S05]  /*f2b0*/  LOP3.LUT R5, R0, R5, RZ, 0xfc, !PT ;  /* 0x0000000500057212 */ /* 0x000fca00078efcff */
[----:B------:R0:W-:Y:S01]  /*f2c0*/  STG.E.U8 [R2.64], R5 ;  /* 0x0000000502007986 */ /* 0x0001e2000c101124 */
[----:B------:R-:W-:Y:S05]  /*f2d0*/  BRA `(.L_x_5425) ;  /* 0x0000087000007947 */ /* 0x000fea0003800000 */
.L_x_5436:
        /* <DEDUP_REMOVED lines=13> */
.L_x_5440:
[----:B------:R-:W-:Y:S01]  /*f3b0*/  IMAD.MOV.U32 R0, RZ, RZ, 0x7f ;  /* 0x0000007fff007424 */ /* 0x000fe200078e00ff */
[----:B------:R-:W-:-:S04]  /*f3c0*/  ISETP.GT.U32.AND P0, PT, R4, 0x7f800000, PT ;  /* 0x7f8000000400780c */ /* 0x000fc80003f04070 */
[----:B------:R-:W-:-:S04]  /*f3d0*/  SEL R0, R0, 0x7c, P0 ;  /* 0x0000007c00007807 */ /* 0x000fc80000000000 */
.L_x_5441:
[----:B------:R-:W-:Y:S05]  /*f3e0*/  BSYNC B0 ;  /* 0x0000000000007941 */ /* 0x000fea0003800000 */
.L_x_5439:
[----:B------:R-:W-:-:S04]  /*f3f0*/  LOP3.LUT R4, R17, 0x80000000, RZ, 0xc0, !PT ;  /* 0x8000000011047812 */ /* 0x000fc800078ec0ff */
[----:B------:R-:W-:-:S04]  /*f400*/  SHF.R.U32.HI R5, RZ, 0x18, R4 ;  /* 0x00000018ff057819 */ /* 0x000fc80000011604 */
[----:B------:R-:W-:-:S05]  /*f410*/  LOP3.LUT R5, R0, R5, RZ, 0xfc, !PT ;  /* 0x0000000500057212 */ /* 0x000fca00078efcff */
[----:B------:R0:W-:Y:S01]  /*f420*/  STG.E.U8 [R2.64], R5 ;  /* 0x0000000502007986 */ /* 0x0001e2000c101124 */
[----:B------:R-:W-:Y:S05]  /*f430*/  BRA `(.L_x_5425) ;  /* 0x0000071000007947 */ /* 0x000fea0003800000 */
.L_x_5435:
[----:B------:R-:W-:-:S05]  /*f440*/  HADD2.F32 R0, -RZ, R17.H0_H0 ;  /* 0x20000011ff007230 */ /* 0x000fca0000004100 */
[----:B------:R-:W-:-:S05]  /*f450*/  F2FP.BF16.PACK_AB R0, RZ, R0 ;  /* 0x00000000ff00723e */ /* 0x000fca00000010ff */
[----:B------:R0:W-:Y:S01]  /*f460*/  STG.E.U16 [R2.64], R0 ;  /* 0x0000000002007986 */ /* 0x0001e2000c101524 */
[----:B------:R-:W-:Y:S05]  /*f470*/  BRA `(.L_x_5425) ;  /* 0x000006d000007947 */ /* 0x000fea0003800000 */
.L_x_5432:
        /* <DEDUP_REMOVED lines=12> */
.L_x_5444:
        /* <DEDUP_REMOVED lines=17> */
.L_x_5447:
[----:B------:R-:W-:-:S04]  /*f650*/  LOP3.LUT R0, R17, 0x80000000, RZ, 0xc0, !PT ;  /* 0x8000000011007812 */ /* 0x000fc800078ec0ff */
[----:B------:R-:W-:-:S04]  /*f660*/  SHF.R.U32.HI R5, RZ, 0x18, R0 ;  /* 0x00000018ff057819 */ /* 0x000fc80000011600 */
[----:B------:R-:W-:-:S04]  /*f670*/  LOP3.LUT R4, R4, R5, RZ, 0xfc, !PT ;  /* 0x0000000504047212 */ /* 0x000fc800078efcff */
[----:B------:R-:W-:Y:S02]  /*f680*/  PRMT R0, R4, 0x7610, R0 ;  /* 0x0000761004007816 */ /* 0x000fe40000000000 */
.L_x_5446:
[----:B------:R-:W-:Y:S05]  /*f690*/  BSYNC B0 ;  /* 0x0000000000007941 */ /* 0x000fea0003800000 */
.L_x_5445:
[----:B------:R0:W-:Y:S01]  /*f6a0*/  STG.E.U8 [R2.64], R0 ;  /* 0x0000000002007986 */ /* 0x0001e2000c101124 */
[----:B------:R-:W-:Y:S05]  /*f6b0*/  BRA `(.L_x_5425) ;  /* 0x0000049000007947 */ /* 0x000fea0003800000 */
.L_x_5443:
        /* <DEDUP_REMOVED lines=17> */
.L_x_5450:
[----:B------:R-:W-:-:S04]  /*f7d0*/  LOP3.LUT R0, R17, 0x80000000, RZ, 0xc0, !PT ;  /* 0x8000000011007812 */ /* 0x000fc800078ec0ff */
[----:B------:R-:W-:-:S04]  /*f7e0*/  SHF.R.U32.HI R5, RZ, 0x18, R0 ;  /* 0x00000018ff057819 */ /* 0x000fc80000011600 */
[----:B------:R-:W-:-:S04]  /*f7f0*/  LOP3.LUT R4, R4, R5, RZ, 0xfc, !PT ;  /* 0x0000000504047212 */ /* 0x000fc800078efcff */
[----:B------:R-:W-:Y:S02]  /*f800*/  PRMT R0, R4, 0x7610, R0 ;  /* 0x0000761004007816 */ /* 0x000fe40000000000 */
.L_x_5449:
[----:B------:R-:W-:Y:S05]  /*f810*/  BSYNC B0 ;  /* 0x0000000000007941 */ /* 0x000fea0003800000 */
.L_x_5448:
[----:B------:R0:W-:Y:S01]  /*f820*/  STG.E.U8 [R2.64], R0 ;  /* 0x0000000002007986 */ /* 0x0001e2000c101124 */
[----:B------:R-:W-:Y:S05]  /*f830*/  BRA `(.L_x_5425) ;  /* 0x0000031000007947 */ /* 0x000fea0003800000 */
.L_x_5442:
        /* <DEDUP_REMOVED lines=22> */
.L_x_5424:
        /* <DEDUP_REMOVED lines=20> */
.L_x_5452:
[----:B------:R-:W-:-:S06]  /*fae0*/  HADD2.F32 R4, -RZ, R17.H0_H0 ;  /* 0x20000011ff047230 */ /* 0x000fcc0000004100 */
[----:B------:R-:W0:Y:S02]  /*faf0*/  F2I.U64.TRUNC R4, R4 ;  /* 0x0000000400047311 */ /* 0x000e24000020d800 */
[----:B0-----:R0:W-:Y:S01]  /*fb00*/  STG.E.64 [R2.64], R4 ;  /* 0x0000000402007986 */ /* 0x0011e2000c101b24 */
[----:B------:R-:W-:Y:S05]  /*fb10*/  BRA `(.L_x_5425) ;  /* 0x0000003000007947 */ /* 0x000fea0003800000 */
.L_x_5451:
[----:B------:R-:W-:-:S06]  /*fb20*/  HADD2.F32 R17, -RZ, R17.H0_H0 ;  /* 0x20000011ff117230 */ /* 0x000fcc0000004100 */
[----:B------:R-:W0:Y:S02]  /*fb30*/  F2I.FTZ.U32.TRUNC.NTZ R17, R17 ;  /* 0x0000001100117305 */ /* 0x000e24000021f000 */
[----:B0-----:R0:W-:Y:S02]  /*fb40*/  STG.E [R2.64], R17 ;  /* 0x0000001102007986 */ /* 0x0011e4000c101924 */
.L_x_5425:
[----:B------:R-:W-:Y:S02]  /*fb50*/  IADD3 R28, R28, 0x80, RZ ;  /* 0x000000801c1c7810 */ /* 0x000fe40007ffe0ff */
.L_x_5386:
[----:B------:R-:W-:Y:S05]  /*fb60*/  BSYNC B6 ;  /* 0x0000000000067941 */ /* 0x000fea0003800000 */
.L_x_5385:
        /* <DEDUP_REMOVED lines=23> */
.L_x_5456:
[----:B------:R-:W-:-:S06]  /*fce0*/  HADD2.F32 R5, -RZ, R16.H0_H0 ;  /* 0x20000010ff057230 */ /* 0x000fcc0000004100 */
[----:B------:R-:W0:Y:S02]  /*fcf0*/  F2I.S64.TRUNC R4, R5 ;  /* 0x0000000500047311 */ /* 0x000e24000020d900 */
[----:B0-----:R-:W-:Y:S01]  /*fd00*/  STG.E.U8 [R2.64], R4 ;  /* 0x0000000402007986 */ /* 0x001fe2000c101124 */
[----:B------:R-:W-:Y:S05]  /*fd10*/  EXIT ;  /* 0x000000000000794d */ /* 0x000fea0003800000 */
.L_x_5455:
        /* <DEDUP_REMOVED lines=10> */
.L_x_5459:
[----:B------:R-:W-:-:S04]  /*fdc0*/  HADD2.F32 R16, -RZ, R16.H0_H0 ;  /* 0x20000010ff107230 */ /* 0x000fc80000004100 */
[----:B------:R-:W0:Y:S02]  /*fdd0*/  F2I.FTZ.TRUNC.NTZ R5, R16 ;  /* 0x0000001000057305 */ /* 0x000e24000021f100 */
[----:B0-----:R-:W-:Y:S01]  /*fde0*/  STG.E [R2.64], R5 ;  /* 0x0000000502007986 */ /* 0x001fe2000c101924 */
[----:B------:R-:W-:Y:S05]  /*fdf0*/  EXIT ;  /* 0x000000000000794d */ /* 0x000fea0003800000 */
.L_x_5458:
[----:B------:R-:W-:-:S04]  /*fe00*/  HADD2.F32 R16, -RZ, R16.H0_H0 ;  /* 0x20000010ff107230 */ /* 0x000fc80000004100 */
[----:B------:R-:W0:Y:S02]  /*fe10*/  F2I.FTZ.TRUNC.NTZ R5, R16 ;  /* 0x0000001000057305 */ /* 0x000e24000021f100 */
[----:B0-----:R-:W-:Y:S01]  /*fe20*/  STG.E.U16 [R2.64], R5 ;  /* 0x0000000502007986 */ /* 0x001fe2000c101524 */
[----:B------:R-:W-:Y:S05]  /*fe30*/  EXIT ;  /* 0x000000000000794d */ /* 0x000fea0003800000 */
.L_x_5454:
        /* <DEDUP_REMOVED lines=9> */
.L_x_5461:
[----:B------:R-:W-:Y:S01]  /*fed0*/  STG.E.U16 [R2.64], R16 ;  /* 0x0000001002007986 */ /* 0x000fe2000c101524 */
[----:B------:R-:W-:Y:S05]  /*fee0*/  EXIT ;  /* 0x000000000000794d */ /* 0x000fea0003800000 */
.L_x_5460:
        /* <DEDUP_REMOVED lines=10> */
.L_x_5463:
[----:B------:R-:W-:-:S05]  /*ff90*/  HADD2.F32 R0, -RZ, R16.H0_H0 ;  /* 0x20000010ff007230 */ /* 0x000fca0000004100 */
[----:B------:R-:W-:-:S04]  /*ffa0*/  F2FP.PACK_AB R0, RZ, R0 ;  /* 0x00000000ff00723e */ /* 0x000fc800000000ff */
[----:B------:R-:W-:-:S05]  /*ffb0*/  PRMT R0, R0, 0x5410, RZ ;  /* 0x0000541000007816 */ /* 0x000fca00000000ff */
[----:B------:R-:W-:Y:S01]  /*ffc0*/  STG.E [R2.64], R0 ;  /* 0x0000000002007986 */ /* 0x000fe2000c101924 */
[----:B------:R-:W-:Y:S05]  /*ffd0*/  EXIT ;  /* 0x000000000000794d */ /* 0x000fea0003800000 */
.L_x_5462:
[----:B------:R-:W-:-:S05]  /*ffe0*/  HADD2.F32 R4, -RZ, R16.H0_H0 ;  /* 0x20000010ff047230 */ /* 0x000fca0000004100 */
[----:B------:R-:W-:-:S06]  /*fff0*/  FMUL.FTZ R4, R4, 1 ;  /* 0x3f80000004047820 */ /* 0x000fcc0000410000 */
[----:B------:R-:W0:Y:S02]  /*10000*/  F2F.F64.F32 R4, R4 ;  /* 0x0000000400047310 */ /* 0x000e240000201800 */
[----:B0-----:R-:W-:Y:S01]  /*10010*/  STG.E.64 [R2.64], R4 ;  /* 0x0000000402007986 */ /* 0x001fe2000c101b24 */
[----:B------:R-:W-:Y:S05]  /*10020*/  EXIT ;  /* 0x000000000000794d */ /* 0x000fea0003800000 */
.L_x_5453:
        /* <DEDUP_REMOVED lines=13> */
.L_x_5466:
[----:B------:R-:W-:Y:S01]  /*10100*/  HADD2.F32 R16, -RZ, R16.H0_H0 ;  /* 0x20000010ff107230 */ /* 0x000fe20000004100 */
[----:B------:R-:W-:-:S04]  /*10110*/  CS2R R6, SRZ ;  /* 0x0000000000067805 */ /* 0x000fc8000001ff00 */
[----:B------:R-:W-:-:S06]  /*10120*/  FMUL.FTZ R4, R16, 1 ;  /* 0x3f80000010047820 */ /* 0x000fcc0000410000 */
[----:B------:R-:W0:Y:S02]  /*10130*/  F2F.F64.F32 R4, R4 ;  /* 0x0000000400047310 */ /* 0x000e240000201800 */
[----:B0-----:R-:W-:Y:S01]  /*10140*/  STG.E.128 [R2.64], R4 ;  /* 0x0000000402007986 */ /* 0x001fe2000c101d24 */
[----:B------:R-:W-:Y:S05]  /*10150*/  EXIT ;  /* 0x000000000000794d */ /* 0x000fea0003800000 */
.L_x_5465:
        /* <DEDUP_REMOVED lines=21> */
.L_x_5470:
[----:B------:R-:W-:Y:S05]  /*102b0*/  BSYNC B0 ;  /* 0x0000000000007941 */ /* 0x000fea0003800000 */
.L_x_5469:
[----:B------:R-:W-:-:S05]  /*102c0*/  LOP3.LUT R5, R0, R5, RZ, 0xfc, !PT ;  /* 0x0000000500057212 */ /* 0x000fca00078efcff */
[----:B------:R-:W-:Y:S01]  /*102d0*/  STG.E.U8 [R2.64], R5 ;  /* 0x0000000502007986 */ /* 0x000fe2000c101124 */
[----:B------:R-:W-:Y:S05]  /*102e0*/  EXIT ;  /* 0x000000000000794d */ /* 0x000fea0003800000 */
.L_x_5468:
        /* <DEDUP_REMOVED lines=13> */
.L_x_5472:
[----:B------:R-:W-:Y:S01]  /*103c0*/  IMAD.MOV.U32 R0, RZ, RZ, 0x7f ;  /* 0x0000007fff007424 */ /* 0x000fe200078e00ff */
[----:B------:R-:W-:-:S04]  /*103d0*/  ISETP.GT.U32.AND P0, PT, R4, 0x7f800000, PT ;  /* 0x7f8000000400780c */ /* 0x000fc80003f04070 */
[----:B------:R-:W-:-:S04]  /*103e0*/  SEL R0, R0, 0x7c, P0 ;  /* 0x0000007c00007807 */ /* 0x000fc80000000000 */
.L_x_5473:
[----:B------:R-:W-:Y:S05]  /*103f0*/  BSYNC B0 ;  /* 0x0000000000007941 */ /* 0x000fea0003800000 */
.L_x_5471:
[----:B------:R-:W-:-:S04]  /*10400*/  LOP3.LUT R4, R5, 0x80000000, RZ, 0xc0, !PT ;  /* 0x8000000005047812 */ /* 0x000fc800078ec0ff */
[----:B------:R-:W-:-:S04]  /*10410*/  SHF.R.U32.HI R5, RZ, 0x18, R4 ;  /* 0x00000018ff057819 */ /* 0x000fc80000011604 */
[----:B------:R-:W-:-:S05]  /*10420*/  LOP3.LUT R5, R0, R5, RZ, 0xfc, !PT ;  /* 0x0000000500057212 */ /* 0x000fca00078efcff */
[----:B------:R-:W-:Y:S01]  /*10430*/  STG.E.U8 [R2.64], R5 ;  /* 0x0000000502007986 */ /* 0x000fe2000c101124 */
[----:B------:R-:W-:Y:S05]  /*10440*/  EXIT ;  /* 0x000000000000794d */ /* 0x000fea0003800000 */
.L_x_5467:
[----:B------:R-:W-:-:S05]  /*10450*/  HADD2.F32 R0, -RZ, R16.H0_H0 ;  /* 0x20000010ff007230 */ /* 0x000fca0000004100 */
[----:B------:R-:W-:-:S05]  /*10460*/  F2FP.BF16.PACK_AB R0, RZ, R0 ;  /* 0x00000000ff00723e */ /* 0x000fca00000010ff */
[----:B------:R-:W-:Y:S01]  /*10470*/  STG.E.U16 [R2.64], R0 ;  /* 0x0000000002007986 */ /* 0x000fe2000c101524 */
[----:B------:R-:W-:Y:S05]  /*10480*/  EXIT ;  /* 0x000000000000794d */ /* 0x000fea0003800000 */
.L_x_5464:
        /* <DEDUP_REMOVED lines=12> */
.L_x_5476:
        /* <DEDUP_REMOVED lines=17> */
.L_x_5479:
[----:B------:R-:W-:-:S04]  /*10660*/  LOP3.LUT R0, R7, 0x80000000, RZ, 0xc0, !PT ;  /* 0x8000000007007812 */ /* 0x000fc800078ec0ff */
[----:B------:R-:W-:-:S04]  /*10670*/  SHF.R.U32.HI R5, RZ, 0x18, R0 ;  /* 0x00000018ff057819 */ /* 0x000fc80000011600 */
[----:B------:R-:W-:-:S04]  /*10680*/  LOP3.LUT R4, R4, R5, RZ, 0xfc, !PT ;  /* 0x0000000504047212 */ /* 0x000fc800078efcff */
[----:B------:R-:W-:Y:S02]  /*10690*/  PRMT R0, R4, 0x7610, R0 ;  /* 0x0000761004007816 */ /* 0x000fe40000000000 */
.L_x_5478:
[----:B------:R-:W-:Y:S05]  /*106a0*/  BSYNC B0 ;  /* 0x0000000000007941 */ /* 0x000fea0003800000 */
.L_x_5477:
[----:B------:R-:W-:Y:S01]  /*106b0*/  STG.E.U8 [R2.64], R0 ;  /* 0x0000000002007986 */ /* 0x000fe2000c101124 */
[----:B------:R-:W-:Y:S05]  /*106c0*/  EXIT ;  /* 0x000000000000794d */ /* 0x000fea0003800000 */
.L_x_5475:
        /* <DEDUP_REMOVED lines=17> */
.L_x_5482:
[----:B------:R-:W-:-:S04]  /*107e0*/  LOP3.LUT R0, R7, 0x80000000, RZ, 0xc0, !PT ;  /* 0x8000000007007812 */ /* 0x000fc800078ec0ff */
[----:B------:R-:W-:-:S04]  /*107f0*/  SHF.R.U32.HI R5, RZ, 0x18, R0 ;  /* 0x00000018ff057819 */ /* 0x000fc80000011600 */
[----:B------:R-:W-:-:S04]  /*10800*/  LOP3.LUT R4, R4, R5, RZ, 0xfc, !PT ;  /* 0x0000000504047212 */ /* 0x000fc800078efcff */
[----:B------:R-:W-:Y:S02]  /*10810*/  PRMT R0, R4, 0x7610, R0 ;  /* 0x0000761004007816 */ /* 0x000fe40000000000 */
.L_x_5481:
[----:B------:R-:W-:Y:S05]  /*10820*/  BSYNC B0 ;  /* 0x0000000000007941 */ /* 0x000fea0003800000 */
.L_x_5480:
[----:B------:R-:W-:Y:S01]  /*10830*/  STG.E.U8 [R2.64], R0 ;  /* 0x0000000002007986 */ /* 0x000fe2000c101124 */
[----:B------:R-:W-:Y:S05]  /*10840*/  EXIT ;  /* 0x000000000000794d */ /* 0x000fea0003800000 */
.L_x_5474:
        /* <DEDUP_REMOVED lines=22> */
.L_x_5457:
        /* <DEDUP_REMOVED lines=20> */
.L_x_5484:
[----:B------:R-:W-:-:S06]  /*10af0*/  HADD2.F32 R4, -RZ, R16.H0_H0 ;  /* 0x20000010ff047230 */ /* 0x000fcc0000004100 */
[----:B------:R-:W0:Y:S02]  /*10b00*/  F2I.U64.TRUNC R4, R4 ;  /* 0x0000000400047311 */ /* 0x000e24000020d800 */
[----:B0-----:R-:W-:Y:S01]  /*10b10*/  STG.E.64 [R2.64], R4 ;  /* 0x0000000402007986 */ /* 0x001fe2000c101b24 */
[----:B------:R-:W-:Y:S05]  /*10b20*/  EXIT ;  /* 0x000000000000794d */ /* 0x000fea0003800000 */
.L_x_5483:
[----:B------:R-:W-:-:S04]  /*10b30*/  HADD2.F32 R16, -RZ, R16.H0_H0 ;  /* 0x20000010ff107230 */ /* 0x000fc80000004100 */
[----:B------:R-:W0:Y:S02]  /*10b40*/  F2I.FTZ.U32.TRUNC.NTZ R5, R16 ;  /* 0x0000001000057305 */ /* 0x000e24000021f000 */
[----:B0-----:R-:W-:Y:S01]  /*10b50*/  STG.E [R2.64], R5 ;  /* 0x0000000502007986 */ /* 0x001fe2000c101924 */
[----:B------:R-:W-:Y:S05]  /*10b60*/  EXIT ;  /* 0x000000000000794d */ /* 0x000fea0003800000 */
.L_x_5485:
        /* <DEDUP_REMOVED lines=9> */
.L_x_7626:


//--------------------- .text._ZN2at6native18elementwise_kernelILi128ELi4EZNS0_22gpu_kernel_impl_nocastIZZZNS0_44_GLOBAL__N__40a83637_7_Lerp_cu_1520ed90_301318lerp_tensor_kernelERNS_18TensorIteratorBaseEENKUlvE0_clEvENKUlvE1_clEvEUlN3c104HalfES9_S9_E_EEvS5_RKT_EUliE_EEviT1_ --------------------------
	.section	.text._ZN2at6native18elementwise_kernelILi128ELi4EZNS0_22gpu_kernel_impl_nocastIZZZNS0_44_GLOBAL__N__40a83637_7_Lerp_cu_1520ed90_301318lerp_tensor_kernelERNS_18TensorIteratorBaseEENKUlvE0_clEvENKUlvE1_clEvEUlN3c104HalfES9_S9_E_EEvS5_RKT_EUliE_EEviT1_,"ax",@progbits
	.sectioninfo	@"SHI_REGISTERS=16"
	.align	128
        .global         _ZN2at6native18elementwise_kernelILi128ELi4EZNS0_22gpu_kernel_impl_nocastIZZZNS0_44_GLOBAL__N__40a83637_7_Lerp_cu_1520ed90_301318lerp_tensor_kernelERNS_18TensorIteratorBaseEENKUlvE0_clEvENKUlvE1_clEvEUlN3c104HalfES9_S9_E_EEvS5_RKT_EUliE_EEviT1_
        .type           _ZN2at6native18elementwise_kernelILi128ELi4EZNS0_22gpu_kernel_impl_nocastIZZZNS0_44_GLOBAL__N__40a83637_7_Lerp_cu_1520ed90_301318lerp_tensor_kernelERNS_18TensorIteratorBaseEENKUlvE0_clEvENKUlvE1_clEvEUlN3c104HalfES9_S9_E_EEvS5_RKT_EUliE_EEviT1_,@function
        .size           _ZN2at6native18elementwise_kernelILi128ELi4EZNS0_22gpu_kernel_impl_nocastIZZZNS0_44_GLOBAL__N__40a83637_7_Lerp_cu_1520ed90_301318lerp_tensor_kernelERNS_18TensorIteratorBaseEENKUlvE0_clEvENKUlvE1_clEvEUlN3c104HalfES9_S9_E_EEvS5_RKT_EUliE_EEviT1_,(.L_x_7627 - _ZN2at6native18elementwise_kernelILi128ELi4EZNS0_22gpu_kernel_impl_nocastIZZZNS0_44_GLOBAL__N__40a83637_7_Lerp_cu_1520ed90_301318lerp_tensor_kernelERNS_18TensorIteratorBaseEENKUlvE0_clEvENKUlvE1_clEvEUlN3c104HalfES9_S9_E_EEvS5_RKT_EUliE_EEviT1_)
        .other          _ZN2at6native18elementwise_kernelILi128ELi4EZNS0_22gpu_kernel_impl_nocastIZZZNS0_44_GLOBAL__N__40a83637_7_Lerp_cu_1520ed90_301318lerp_tensor_kernelERNS_18TensorIteratorBaseEENKUlvE0_clEvENKUlvE1_clEvEUlN3c104HalfES9_S9_E_EEvS5_RKT_EUliE_EEviT1_,@"STO_CUDA_ENTRY STV_DEFAULT"
_ZN2at6native18elementwise_kernelILi128ELi4EZNS0_22gpu_kernel_impl_nocastIZZZNS0_44_GLOBAL__N__40a83637_7_Lerp_cu_1520ed90_301318lerp_tensor_kernelERNS_18TensorIteratorBaseEENKUlvE0_clEvENKUlvE1_clEvEUlN3c104HalfES9_S9_E_EEvS5_RKT_EUliE_EEviT1_:
.text._ZN2at6native18elementwise_kernelILi128ELi4EZNS0_22gpu_kernel_impl_nocastIZZZNS0_44_GLOBAL__N__40a83637_7_Lerp_cu_1520ed90_301318lerp_tensor_kernelERNS_18TensorIteratorBaseEENKUlvE0_clEvENKUlvE1_clEvEUlN3c104HalfES9_S9_E_EEvS5_RKT_EUliE_EEviT1_:
        /* <DEDUP_REMOVED lines=287> */
.L_x_5488:
        /* <DEDUP_REMOVED lines=8> */
[----:B------:R-:W4:Y:S01]  /*1270*/  LDG.E.U16 R6, [R6.64] ;  /* 0x0000000406067981 */ /* 0x000f22000c1e1500 */
[----:B------:R-:W-:Y:S01]  /*1280*/  IADD3 R3, R3, 0x80, RZ ;  /* 0x0000008003037810 */ /* 0x000fe20007ffe0ff */
[----:B--2---:R-:W-:-:S05]  /*1290*/  HADD2.F32 R13, -RZ, R8.H0_H0 ;  /* 0x20000008ff0d7230 */ /* 0x004fca0000004100 */
[C---:B------:R-:W-:Y:S01]  /*12a0*/  FSETP.GEU.FTZ.AND P0, PT, |R13|.reuse, 0.5, PT ;  /* 0x3f0000000d00780b */ /* 0x040fe20003f1e200 */
[----:B---3--:R-:W-:Y:S02]  /*12b0*/  HADD2.F32 R2, -RZ, R4.H0_H0 ;  /* 0x20000004ff027230 */ /* 0x008fe40000004100 */
[----:B----4-:R-:W-:Y:S01]  /*12c0*/  HADD2.F32 R11, -RZ, R6.H0_H0 ;  /* 0x20000006ff0b7230 */ /* 0x010fe20000004100 */
[----:B------:R-:W-:-:S04]  /*12d0*/  FADD.FTZ R12, -R13, 1 ;  /* 0x3f8000000d0c7421 */ /* 0x000fc80000010100 */
[----:B------:R-:W-:-:S04]  /*12e0*/  FADD.FTZ R10, -R2, R11 ;  /* 0x0000000b020a7221 */ /* 0x000fc80000010100 */
[----:B------:R-:W-:Y:S02]  /*12f0*/  FFMA.FTZ R2, R13, R10, R2 ;  /* 0x0000000a0d027223 */ /* 0x000fe40000010002 */
[----:B------:R-:W-:Y:S01]  /*1300*/  @P0 FFMA.FTZ R2, -R10, R12, R11 ;  /* 0x0000000c0a020223 */ /* 0x000fe2000001010b */
[----:B------:R-:W-:-:S04]  /*1310*/  IADD3 R8, P0, R0, c[0x0][0x428], RZ ;  /* 0x00010a0000087a10 */ /* 0x000fc80007f1e0ff */
[----:B------:R-:W-:Y:S02]  /*1320*/  F2FP.PACK_AB R2, RZ, R2 ;  /* 0x00000002ff02723e */ /* 0x000fe400000000ff */
[----:B------:R-:W-:-:S05]  /*1330*/  IADD3.X R9, RZ, c[0x0][0x42c], RZ, P0, !PT ;  /* 0x00010b00ff097a10 */ /* 0x000fca00007fe4ff */
[----:B------:R0:W-:Y:S02]  /*1340*/  STG.E.U16 [R8.64], R2 ;  /* 0x0000000208007986 */ /* 0x0001e4000c101504 */
.L_x_5487:
[----:B------:R-:W-:Y:S05]  /*1350*/  BSYNC B0 ;  /* 0x0000000000007941 */ /* 0x000fea0003800000 */
.L_x_5486:
[----:B------:R-:W-:Y:S01]  /*1360*/  ISETP.GE.AND P0, PT, R3, c[0x0][0x160], PT ;  /* 0x0000580003007a0c */ /* 0x000fe20003f06270 */
[----:B------:R-:W-:-:S12]  /*1370*/  BSSY B0, `(.L_x_5489) ;  /* 0x000025c000007945 */ /* 0x000fd80003800000 */
[----:B------:R-:W-:Y:S05]  /*1380*/  @P0 BRA `(.L_x_5490) ;  /* 0x000025a000000947 */ /* 0x000fea0003800000 */
[----:B------:R-:W-:Y:S01]  /*1390*/  ISETP.NE.AND P0, PT, RZ, c[0x0][0x168], PT ;  /* 0x00005a00ff007a0c */ /* 0x000fe20003f05270 */
[----:B------:R-:W-:Y:S01]  /*13a0*/  HFMA2.MMA R0, -RZ, RZ, 0, 0 ;  /* 0x00000000ff007435 */ /* 0x000fe200000001ff */
[----:B------:R-:W-:Y:S01]  /*13b0*/  CS2R R4, SRZ ;  /* 0x0000000000047805 */ /* 0x000fe2000001ff00 */
[----:B0-----:R-:W-:-:S10]  /*13c0*/  MOV R2, RZ ;  /* 0x000000ff00027202 */ /* 0x001fd40000000f00 */
        /* <DEDUP_REMOVED lines=274> */
.L_x_5491:
        /* <DEDUP_REMOVED lines=302> */
.L_x_5492:
        /* <DEDUP_REMOVED lines=22> */
.L_x_5490:
[----:B0-----:R-:W-:Y:S05]  /*3930*/  BSYNC B0 ;  /* 0x0000000000007941 */ /* 0x001fea0003800000 */
.L_x_5489:
        /* <DEDUP_REMOVED lines=280> */
.L_x_5493:
        /* <DEDUP_REMOVED lines=20> */
[----:B------:R-:W-:Y:S01]  /*4c00*/  STG.E.U16 [R6.64], R8 ;  /* 0x0000000806007986 */ /* 0x000fe2000c101504 */
[----:B------:R-:W-:Y:S05]  /*4c10*/  EXIT ;  /* 0x000000000000794d */ /* 0x000fea0003800000 */
.L_x_5494:
        /* <DEDUP_REMOVED lines=14> */
.L_x_7627:


//--------------------- .text._ZN2at6native27unrolled_elementwise_kernelIZZZNS0_44_GLOBAL__N__40a83637_7_Lerp_cu_1520ed90_301318lerp_tensor_kernelERNS_18TensorIteratorBaseEENKUlvE0_clEvENKUlvE1_clEvEUlN3c104HalfES8_S8_E_St5arrayIPcLm4EELi4E23TrivialOffsetCalculatorILi3EjESD_ILi1EjENS0_6memory15LoadWithoutCastENSG_16StoreWithoutCastEEEviT_T0_T2_T3_T4_T5_ --------------------------
	.section	.text._ZN2at6native27unrolled_elementwise_kernelIZZZNS0_44_GLOBAL__N__40a83637_7_Lerp_cu_1520ed90_301318lerp_tensor_kernelERNS_18TensorIteratorBaseEENKUlvE0_clEvENKUlvE1_clEvEUlN3c104HalfES8_S8_E_St5arrayIPcLm4EELi4E23TrivialOffsetCalculatorILi3EjESD_ILi1EjENS0_6memory15LoadWithoutCastENSG_16StoreWithoutCastEEEviT_T0_T2_T3_T4_T5_,"ax",@progbits
	.sectioninfo	@"SHI_REGISTERS=32"
	.align	128
        .global         _ZN2at6native27unrolled_elementwise_kernelIZZZNS0_44_GLOBAL__N__40a83637_7_Lerp_cu_1520ed90_301318lerp_tensor_kernelERNS_18TensorIteratorBaseEENKUlvE0_clEvENKUlvE1_clEvEUlN3c104HalfES8_S8_E_St5arrayIPcLm4EELi4E23TrivialOffsetCalculatorILi3EjESD_ILi1EjENS0_6memory15LoadWithoutCastENSG_16StoreWithoutCastEEEviT_T0_T2_T3_T4_T5_
        .type           _ZN2at6native27unrolled_elementwise_kernelIZZZNS0_44_GLOBAL__N__40a83637_7_Lerp_cu_1520ed90_301318lerp_tensor_kernelERNS_18TensorIteratorBaseEENKUlvE0_clEvENKUlvE1_clEvEUlN3c104HalfES8_S8_E_St5arrayIPcLm4EELi4E23TrivialOffsetCalculatorILi3EjESD_ILi1EjENS0_6memory15LoadWithoutCastENSG_16StoreWithoutCastEEEviT_T0_T2_T3_T4_T5_,@function
        .size           _ZN2at6native27unrolled_elementwise_kernelIZZZNS0_44_GLOBAL__N__40a83637_7_Lerp_cu_1520ed90_301318lerp_tensor_kernelERNS_18TensorIteratorBaseEENKUlvE0_clEvENKUlvE1_clEvEUlN3c104HalfES8_S8_E_St5arrayIPcLm4EELi4E23TrivialOffsetCalculatorILi3EjESD_ILi1EjENS0_6memory15LoadWithoutCastENSG_16StoreWithoutCastEEEviT_T0_T2_T3_T4_T5_,(.L_x_7628 - _ZN2at6native27unrolled_elementwise_kernelIZZZNS0_44_GLOBAL__N__40a83637_7_Lerp_cu_1520ed90_301318lerp_tensor_kernelERNS_18TensorIteratorBaseEENKUlvE0_clEvENKUlvE1_clEvEUlN3c104HalfES8_S8_E_St5arrayIPcLm4EELi4E23TrivialOffsetCalculatorILi3EjESD_ILi1EjENS0_6memory15LoadWithoutCastENSG_16StoreWithoutCastEEEviT_T0_T2_T3_T4_T5_)
        .other          _ZN2at6native27unrolled_elementwise_kernelIZZZNS0_44_GLOBAL__N__40a83637_7_Lerp_cu_1520ed90_301318lerp_tensor_kernelERNS_18TensorIteratorBaseEENKUlvE0_clEvENKUlvE1_clEvEUlN3c104HalfES8_S8_E_St5arrayIPcLm4EELi4E23TrivialOffsetCalculatorILi3EjESD_ILi1EjENS0_6memory15LoadWithoutCastENSG_16StoreWithoutCastEEEviT_T0_T2_T3_T4_T5_,@"STO_CUDA_ENTRY STV_DEFAULT"
_ZN2at6native27unrolled_elementwise_kernelIZZZNS0_44_GLOBAL__N__40a83637_7_Lerp_cu_1520ed90_301318lerp_tensor_kernelERNS_18TensorIteratorBaseEENKUlvE0_clEvENKUlvE1_clEvEUlN3c104HalfES8_S8_E_St5arrayIPcLm4EELi4E23TrivialOffsetCalculatorILi3EjESD_ILi1EjENS0_6memory15LoadWithoutCastENSG_16StoreWithoutCastEEEviT_T0_T2_T3_T4_T5_:
.text._ZN2at6native27unrolled_elementwise_kernelIZZZNS0_44_GLOBAL__N__40a83637_7_Lerp_cu_1520ed90_301318lerp_tensor_kernelERNS_18TensorIteratorBaseEENKUlvE0_clEvENKUlvE1_clEvEUlN3c104HalfES8_S8_E_St5arrayIPcLm4EELi4E23TrivialOffsetCalculatorILi3EjESD_ILi1EjENS0_6memory15LoadWithoutCastENSG_16StoreWithoutCastEEEviT_T0_T2_T3_T4_T5_:
        /* <DEDUP_REMOVED lines=10> */
[----:B0-----:R-:W-:Y:S01]  /*00a0*/  IMAD R16, R0, R3, c[0x0][0x160] ;  /* 0x0000580000107624 */ /* 0x001fe200078e0203 */
[----:B-1----:R-:W-:-:S04]  /*00b0*/  MOV R15, R23 ;  /* 0x00000017000f7202 */ /* 0x002fc80000000f00 */
        /* <DEDUP_REMOVED lines=13> */
[----:B------:R-:W-:Y:S01]  /*0190*/  @!P3 LEA R12, R0, R15, 0x9 ;  /* 0x0000000f000cb211 */ /* 0x000fe200078e48ff */
[----:B------:R-:W-:Y:S01]  /*01a0*/  @!P3 IMAD.MOV.U32 R13, RZ, RZ, 0x2 ;  /* 0x00000002ff0db424 */ /* 0x000fe200078e00ff */
[----:B------:R-:W-:Y:S01]  /*01b0*/  @!P3 IADD3 R15, R15, 0x80, RZ ;  /* 0x000000800f0fb810 */ /* 0x000fe20007ffe0ff */
[----:B------:R2:W5:Y:S02]  /*01c0*/  @!P1 LDG.E.U16 R19, [R6.64] ;  /* 0x0000000406139981 */ /* 0x000564000c1e1500 */
[----:B------:R-:W-:Y:S01]  /*01d0*/  @!P3 IMAD.WIDE.U32 R8, R12, R13, c[0x0][0x170] ;  /* 0x00005c000c08b625 */ /* 0x000fe200078e000d */
[----:B------:R-:W-:-:S03]  /*01e0*/  ISETP.GE.AND P2, PT, R15, R16, PT ;  /* 0x000000100f00720c */ /* 0x000fc60003f46270 */
[CC--:B------:R-:W-:Y:S01]  /*01f0*/  @!P3 IMAD.WIDE.U32 R10, R12.reuse, R13.reuse, c[0x0][0x178] ;  /* 0x00005e000c0ab625 */ /* 0x0c0fe200078e000d */
[----:B------:R3:W5:Y:S01]  /*0200*/  @!P3 LDG.E.U16 R20, [R8.64] ;  /* 0x000000040814b981 */ /* 0x000762000c1e1500 */
[----:B------:R-:W-:Y:S02]  /*0210*/  PRMT R27, RZ, 0x7610, R27 ;  /* 0x00007610ff1b7816 */ /* 0x000fe4000000001b */
[----:B0-----:R-:W-:Y:S01]  /*0220*/  @!P3 IMAD.WIDE.U32 R2, R12, R13, c[0x0][0x180] ;  /* 0x000060000c02b625 */ /* 0x001fe200078e000d */
[----:B------:R0:W5:Y:S05]  /*0230*/  @!P3 LDG.E.U16 R21, [R10.64] ;  /* 0x000000040a15b981 */ /* 0x00016a000c1e1500 */
[----:B------:R-:W-:Y:S01]  /*0240*/  @!P2 LEA R15, R0, R15, 0x9 ;  /* 0x0000000f000fa211 */ /* 0x000fe200078e48ff */
[----:B------:R-:W-:-:S04]  /*0250*/  @!P2 IMAD.MOV.U32 R28, RZ, RZ, 0x2 ;  /* 0x00000002ff1ca424 */ /* 0x000fc800078e00ff */
[----:B-1----:R-:W-:-:S04]  /*0260*/  @!P2 IMAD.WIDE.U32 R4, R15, R28, c[0x0][0x170] ;  /* 0x00005c000f04a625 */ /* 0x002fc800078e001c */
[----:B--2---:R-:W-:-:S04]  /*0270*/  @!P2 IMAD.WIDE.U32 R6, R15, R28, c[0x0][0x178] ;  /* 0x00005e000f06a625 */ /* 0x004fc800078e001c */
[----:B---3--:R-:W-:-:S04]  /*0280*/  @!P2 IMAD.WIDE.U32 R8, R15, R28, c[0x0][0x180] ;  /* 0x000060000f08a625 */ /* 0x008fc800078e001c */
[----:B------:R-:W-:Y:S01]  /*0290*/  @!P0 IMAD.MOV.U32 R15, RZ, RZ, 0x2 ;  /* 0x00000002ff0f8424 */ /* 0x000fe200078e00ff */
        /* <DEDUP_REMOVED lines=15> */
[----:B-1----:R-:W-:-:S03]  /*0390*/  MOV R5, R23 ;  /* 0x0000001700057202 */ /* 0x002fc60000000f00 */
[----:B------:R1:W5:Y:S01]  /*03a0*/  @!P2 LDG.E.U16 R24, [R6.64] ;  /* 0x000000040618a981 */ /* 0x000362000c1e1500 */
[C---:B--2---:R-:W-:Y:S02]  /*03b0*/  IADD3 R9, R5.reuse, 0x80, RZ ;  /* 0x0000008005097810 */ /* 0x044fe40007ffe0ff */
[C---:B---3--:R-:W-:Y:S02]  /*03c0*/  IADD3 R3, R5.reuse, 0x100, RZ ;  /* 0x0000010005037810 */ /* 0x048fe40007ffe0ff */
[----:B------:R-:W-:Y:S02]  /*03d0*/  @!P0 LEA R2, R0, R23, 0x9 ;  /* 0x0000001700028211 */ /* 0x000fe400078e48ff */
        /* <DEDUP_REMOVED lines=19> */
.L_x_5496:
[----:B0-----:R-:W-:Y:S05]  /*0510*/  BSYNC B0 ;  /* 0x0000000000007941 */ /* 0x001fea0003800000 */
.L_x_5495:
        /* <DEDUP_REMOVED lines=11> */
.L_x_5498:
[----:B------:R-:W-:Y:S05]  /*05d0*/  BSYNC B0 ;  /* 0x0000000000007941 */ /* 0x000fea0003800000 */
.L_x_5497:
        /* <DEDUP_REMOVED lines=11> */
.L_x_5500:
[----:B------:R-:W-:Y:S05]  /*0690*/  BSYNC B0 ;  /* 0x0000000000007941 */ /* 0x000fea0003800000 */
.L_x_5499:
        /* <DEDUP_REMOVED lines=11> */
.L_x_5502:
[----:B------:R-:W-:Y:S05]  /*0750*/  BSYNC B0 ;  /* 0x0000000000007941 */ /* 0x000fea0003800000 */
.L_x_5501:
[----:B------:R0:W-:Y:S01]  /*0760*/  @!P0 STG.E.U16 [R2.64], R4 ;  /* 0x0000000402008986 */ /* 0x0001e2000c101504 */
[----:B------:R-:W-:Y:S01]  /*0770*/  BSSY B0, `(.L_x_5503) ;  /* 0x000000d000007945 */ /* 0x000fe20003800000 */
[----:B------:R-:W-:Y:S05]  /*0780*/  @P2 BRA `(.L_x_5504) ;  /* 0x000000b000002947 */ /* 0x000fea0003800000 */
[----:B0-----:R-:W-:Y:S01]  /*0790*/  LEA R2, R0, R5, 0x9 ;  /* 0x0000000500027211 */ /* 0x001fe200078e48ff */
[----:B------:R-:W-:Y:S01]  /*07a0*/  IMAD.MOV.U32 R7, RZ, RZ, 0x2 ;  /* 0x00000002ff077424 */ /* 0x000fe200078e00ff */
[----:B------:R-:W-:Y:S02]  /*07b0*/  IADD3 R5, R5, 0x80, RZ ;  /* 0x0000008005057810 */ /* 0x000fe40007ffe0ff */
[----:B------:R-:W-:Y:S01]  /*07c0*/  PRMT R8, R6, 0x7610, R8 ;  /* 0x0000761006087816 */ /* 0x000fe20000000008 */
[----:B------:R-:W-:Y:S01]  /*07d0*/  IMAD.WIDE.U32 R2, R2, R7, c[0x0][0x168] ;  /* 0x00005a0002027625 */ /* 0x000fe200078e0007 */
[----:B------:R-:W-:-:S04]  /*07e0*/  ISETP.GE.AND P0, PT, R5, R16, PT ;  /* 0x000000100500720c */ /* 0x000fc80003f06270 */
[----:B------:R0:W-:Y:S09]  /*07f0*/  STG.E.U16 [R2.64], R8 ;  /* 0x0000000802007986 */ /* 0x0001f2000c101504 */
[----:B------:R-:W-:Y:S02]  /*0800*/  @!P0 LEA R4, R0, R5, 0x9 ;  /* 0x0000000500048211 */ /* 0x000fe400078e48ff */
[----:B------:R-:W-:-:S03]  /*0810*/  @!P0 IADD3 R5, R5, 0x80, RZ ;  /* 0x0000008005058810 */ /* 0x000fc60007ffe0ff */
[----:B------:R-:W-:-:S05]  /*0820*/  @!P0 IMAD.WIDE.U32 R6, R4, R7, c[0x0][0x168] ;  /* 0x00005a0004068625 */ /* 0x000fca00078e0007 */
[----:B------:R0:W-:Y:S02]  /*0830*/  @!P0 STG.E.U16 [R6.64], R9 ;  /* 0x0000000906008986 */ /* 0x0001e4000c101504 */
.L_x_5504:
[----:B------:R-:W-:Y:S05]  /*0840*/  BSYNC B0 ;  /* 0x0000000000007941 */ /* 0x000fea0003800000 */
.L_x_5503:
[----:B------:R-:W-:-:S13]  /*0850*/  ISETP.GE.AND P0, PT, R5, R16, PT ;  /* 0x000000100500720c */ /* 0x000fda0003f06270 */
[----:B------:R-:W-:Y:S05]  /*0860*/  @P0 EXIT ;  /* 0x000000000000094d */ /* 0x000fea0003800000 */
[----:B0-----:R-:W-:Y:S01]  /*0870*/  HFMA2.MMA R3, -RZ, RZ, 0, 1.1920928955078125e-07 ;  /* 0x00000002ff037435 */ /* 0x001fe200000001ff */
[----:B------:R-:W-:-:S09]  /*0880*/  IMAD R2, R0, 0x200, R5 ;  /* 0x0000020000027824 */ /* 0x000fd200078e0205 */
[----:B------:R-:W-:-:S05]  /*0890*/  IMAD.WIDE.U32 R2, R2, R3, c[0x0][0x168] ;  /* 0x00005a0002027625 */ /* 0x000fca00078e0003 */
[----:B-----5:R-:W-:Y:S01]  /*08a0*/  STG.E.U16 [R2.64], R22 ;  /* 0x0000001602007986 */ /* 0x020fe2000c101504 */
[----:B------:R-:W-:Y:S05]  /*08b0*/  EXIT ;  /* 0x000000000000794d */ /* 0x000fea0003800000 */
.L_x_5505:
        /* <DEDUP_REMOVED lines=12> */
.L_x_7628:


//--------------------- .text._ZN2at6native29vectorized_elementwise_kernelILi2EZZZNS0_44_GLOBAL__N__40a83637_7_Lerp_cu_1520ed90_301318lerp_tensor_kernelERNS_18TensorIteratorBaseEENKUlvE0_clEvENKUlvE1_clEvEUlN3c104HalfES8_S8_E_St5arrayIPcLm4EEEEviT0_T1_ --------------------------
	.section	.text._ZN2at6native29vectorized_elementwise_kernelILi2EZZZNS0_44_GLOBAL__N__40a83637_7_Lerp_cu_1520ed90_301318lerp_tensor_kernelERNS_18TensorIteratorBaseEENKUlvE0_clEvENKUlvE1_clEvEUlN3c104HalfES8_S8_E_St5arrayIPcLm4EEEEviT0_T1_,"ax",@progbits
	.sectioninfo	@"SHI_REGISTERS=40"
	.align	128
        .global         _ZN2at6native29vectorized_elementwise_kernelILi2EZZZNS0_44_GLOBAL__N__40a83637_7_Lerp_cu_1520ed90_301318lerp_tensor_kernelERNS_18TensorIteratorBaseEENKUlvE0_clEvENKUlvE1_clEvEUlN3c104HalfES8_S8_E_St5arrayIPcLm4EEEEviT0_T1_
        .type           _ZN2at6native29vectorized_elementwise_kernelILi2EZZZNS0_44_GLOBAL__N__40a83637_7_Lerp_cu_1520ed90_301318lerp_tensor_kernelERNS_18TensorIteratorBaseEENKUlvE0_clEvENKUlvE1_clEvEUlN3c104HalfES8_S8_E_St5arrayIPcLm4EEEEviT0_T1_,@function
        .size           _ZN2at6native29vectorized_elementwise_kernelILi2EZZZNS0_44_GLOBAL__N__40a83637_7_Lerp_cu_1520ed90_301318lerp_tensor_kernelERNS_18TensorIteratorBaseEENKUlvE0_clEvENKUlvE1_clEvEUlN3c104HalfES8_S8_E_St5arrayIPcLm4EEEEviT0_T1_,(.L_x_7629 - _ZN2at6native29vectorized_elementwise_kernelILi2EZZZNS0_44_GLOBAL__N__40a83637_7_Lerp_cu_1520ed90_301318lerp_tensor_kernelERNS_18TensorIteratorBaseEENKUlvE0_clEvENKUlvE1_clEvEUlN3c104HalfES8_S8_E_St5arrayIPcLm4EEEEviT0_T1_)
        .other          _ZN2at6native29vectorized_elementwise_kernelILi2EZZZNS0_44_GLOBAL__N__40a83637_7_Lerp_cu_1520ed90_301318lerp_tensor_kernelERNS_18TensorIteratorBaseEENKUlvE0_clEvENKUlvE1_clEvEUlN3c104HalfES8_S8_E_St5arrayIPcLm4EEEEviT0_T1_,@"STO_CUDA_ENTRY STV_DEFAULT"
_ZN2at6native29vectorized_elementwise_kernelILi2EZZZNS0_44_GLOBAL__N__40a83637_7_Lerp_cu_1520ed90_301318lerp_tensor_kernelERNS_18TensorIteratorBaseEENKUlvE0_clEvENKUlvE1_clEvEUlN3c104HalfES8_S8_E_St5arrayIPcLm4EEEEviT0_T1_:
.text._ZN2at6native29vectorized_elementwise_kernelILi2EZZZNS0_44_GLOBAL__N__40a83637_7_Lerp_cu_1520ed90_301318lerp_tensor_kernelERNS_18TensorIteratorBaseEENKUlvE0_clEvENKUlvE1_clEvEUlN3c104HalfES8_S8_E_St5arrayIPcLm4EEEEviT0_T1_:
        /* <DEDUP_REMOVED lines=17> */
[----:B------:R-:W4:Y:S04]  /*0110*/  LDG.E R19, [R10.64] ;  /* 0x000000040a137981 */ /* 0x000f28000c1e1900 */
[----:B------:R3:W5:Y:S04]  /*0120*/  LDG.E R20, [R14.64] ;  /* 0x000000040e147981 */ /* 0x000768000c1e1900 */
[----:B------:R-:W5:Y:S04]  /*0130*/  LDG.E R24, [R10.64+0x200] ;  /* 0x000200040a187981 */ /* 0x000f68000c1e1900 */
[----:B------:R3:W5:Y:S04]  /*0140*/  LDG.E R25, [R14.64+0x200] ;  /* 0x000200040e197981 */ /* 0x000768000c1e1900 */
[----:B------:R0:W5:Y:S04]  /*0150*/  LDG.E R3, [R10.64+0x400] ;  /* 0x000400040a037981 */ /* 0x000168000c1e1900 */
[----:B------:R3:W5:Y:S04]  /*0160*/  LDG.E R5, [R14.64+0x400] ;  /* 0x000400040e057981 */ /* 0x000768000c1e1900 */
[----:B------:R1:W5:Y:S04]  /*0170*/  LDG.E R7, [R16.64+0x400] ;  /* 0x0004000410077981 */ /* 0x000368000c1e1900 */
[----:B------:R1:W5:Y:S04]  /*0180*/  LDG.E R9, [R16.64+0x600] ;  /* 0x0006000410097981 */ /* 0x000368000c1e1900 */
[----:B------:R0:W5:Y:S04]  /*0190*/  LDG.E R4, [R10.64+0x600] ;  /* 0x000600040a047981 */ /* 0x000168000c1e1900 */
[----:B------:R3:W5:Y:S01]  /*01a0*/  LDG.E R6, [R14.64+0x600] ;  /* 0x000600040e067981 */ /* 0x000762000c1e1900 */
[----:B--2---:R-:W-:-:S02]  /*01b0*/  HADD2.F32 R18, -RZ, R22.H0_H0 ;  /* 0x20000016ff127230 */ /* 0x004fc40000004100 */
[----:B---3--:R-:W-:-:S03]  /*01c0*/  HADD2.F32 R15, -RZ, R27.H0_H0 ;  /* 0x2000001bff0f7230 */ /* 0x008fc60000004100 */
[----:B------:R-:W-:Y:S01]  /*01d0*/  FSETP.GEU.FTZ.AND P0, PT, |R18|, 0.5, PT ;  /* 0x3f0000001200780b */ /* 0x000fe20003f1e200 */
[----:B------:R-:W-:Y:S02]  /*01e0*/  HADD2.F32 R22, -RZ, R22.H1_H1 ;  /* 0x30000016ff167230 */ /* 0x000fe40000004100 */
[----:B----4-:R-:W-:Y:S01]  /*01f0*/  HADD2.F32 R13, -RZ, R19.H0_H0 ;  /* 0x20000013ff0d7230 */ /* 0x010fe20000004100 */
[----:B------:R-:W-:Y:S01]  /*0200*/  FSETP.GEU.FTZ.AND P2, PT, |R15|, 0.5, PT ;  /* 0x3f0000000f00780b */ /* 0x000fe20003f5e200 */
[----:B------:R-:W-:Y:S02]  /*0210*/  HADD2.F32 R27, -RZ, R27.H1_H1 ;  /* 0x3000001bff1b7230 */ /* 0x000fe40000004100 */
[----:B-----5:R-:W-:Y:S01]  /*0220*/  HADD2.F32 R12, -RZ, R20.H0_H0 ;  /* 0x20000014ff0c7230 */ /* 0x020fe20000004100 */
[----:B------:R-:W-:Y:S01]  /*0230*/  FSETP.GEU.FTZ.AND P1, PT, |R22|, 0.5, PT ;  /* 0x3f0000001600780b */ /* 0x000fe20003f3e200 */
[----:B------:R-:W-:Y:S02]  /*0240*/  HADD2.F32 R19, -RZ, R19.H1_H1 ;  /* 0x30000013ff137230 */ /* 0x000fe40000004100 */
[----:B0-----:R-:W-:Y:S01]  /*0250*/  HADD2.F32 R10, -RZ, R24.H0_H0 ;  /* 0x20000018ff0a7230 */ /* 0x001fe20000004100 */
[----:B-1----:R-:W-:Y:S01]  /*0260*/  FADD.FTZ R17, -R13, R12 ;  /* 0x0000000c0d117221 */ /* 0x002fe20000010100 */
[----:B------:R-:W-:-:S02]  /*0270*/  HADD2.F32 R20, -RZ, R20.H1_H1 ;  /* 0x30000014ff147230 */ /* 0x000fc40000004100 */
[--C-:B------:R-:W-:Y:S01]  /*0280*/  HADD2.F32 R23, -RZ, R25.reuse.H0_H0 ;  /* 0x20000019ff177230 */ /* 0x100fe20000004100 */
[----:B------:R-:W-:Y:S01]  /*0290*/  FSETP.GEU.FTZ.AND P3, PT, |R27|, 0.5, PT ;  /* 0x3f0000001b00780b */ /* 0x000fe20003f7e200 */
[----:B------:R-:W-:Y:S02]  /*02a0*/  HADD2.F32 R24, -RZ, R24.H1_H1 ;  /* 0x30000018ff187230 */ /* 0x000fe40000004100 */
[----:B------:R-:W-:Y:S01]  /*02b0*/  HADD2.F32 R25, -RZ, R25.H1_H1 ;  /* 0x30000019ff197230 */ /* 0x000fe20000004100 */
[----:B------:R-:W-:Y:S02]  /*02c0*/  FADD.FTZ R14, -R10, R23 ;  /* 0x000000170a0e7221 */ /* 0x000fe40000010100 */
[----:B------:R-:W-:Y:S02]  /*02d0*/  FADD.FTZ R21, -R19, R20 ;  /* 0x0000001413157221 */ /* 0x000fe40000010100 */
[----:B------:R-:W-:Y:S02]  /*02e0*/  FFMA.FTZ R8, R18, R17, R13 ;  /* 0x0000001112087223 */ /* 0x000fe4000001000d */
[----:B------:R-:W-:-:S02]  /*02f0*/  FADD.FTZ R16, -R24, R25 ;  /* 0x0000001918107221 */ /* 0x000fc40000010100 */
[----:B------:R-:W-:Y:S02]  /*0300*/  FADD.FTZ R18, -R18, 1 ;  /* 0x3f80000012127421 */ /* 0x000fe40000010100 */
[C---:B------:R-:W-:Y:S02]  /*0310*/  FADD.FTZ R13, -R15.reuse, 1 ;  /* 0x3f8000000f0d7421 */ /* 0x040fe40000010100 */
[----:B------:R-:W-:Y:S02]  /*0320*/  FFMA.FTZ R10, R15, R14, R10 ;  /* 0x0000000e0f0a7223 */ /* 0x000fe4000001000a */
[C---:B------:R-:W-:Y:S02]  /*0330*/  FFMA.FTZ R11, R22.reuse, R21, R19 ;  /* 0x00000015160b7223 */ /* 0x040fe40000010013 */
[----:B------:R-:W-:Y:S02]  /*0340*/  FFMA.FTZ R15, R27, R16, R24 ;  /* 0x000000101b0f7223 */ /* 0x000fe40000010018 */
[----:B------:R-:W-:-:S02]  /*0350*/  FADD.FTZ R22, -R22, 1 ;  /* 0x3f80000016167421 */ /* 0x000fc40000010100 */
[----:B------:R-:W-:Y:S02]  /*0360*/  FADD.FTZ R27, -R27, 1 ;  /* 0x3f8000001b1b7421 */ /* 0x000fe40000010100 */
[----:B------:R-:W-:Y:S02]  /*0370*/  @P0 FFMA.FTZ R8, -R17, R18, R12 ;  /* 0x0000001211080223 */ /* 0x000fe4000001010c */
[----:B------:R-:W-:Y:S01]  /*0380*/  @P2 FFMA.FTZ R10, -R14, R13, R23 ;  /* 0x0000000d0e0a2223 */ /* 0x000fe20000010117 */
[--C-:B------:R-:W-:Y:S01]  /*0390*/  HADD2.F32 R14, -RZ, R3.reuse.H1_H1 ;  /* 0x30000003ff0e7230 */ /* 0x100fe20000004100 */
[----:B------:R-:W-:Y:S01]  /*03a0*/  IMAD.WIDE.U32 R12, R29, R2, c[0x0][0x168] ;  /* 0x00005a001d0c7625 */ /* 0x000fe200078e0002 */
[----:B------:R-:W-:Y:S02]  /*03b0*/  HADD2.F32 R2, -RZ, R3.H0_H0 ;  /* 0x20000003ff027230 */ /* 0x000fe40000004100 */
[--C-:B------:R-:W-:Y:S01]  /*03c0*/  HADD2.F32 R3, -RZ, R5.reuse.H0_H0 ;  /* 0x20000005ff037230 */ /* 0x100fe20000004100 */
[----:B------:R-:W-:Y:S01]  /*03d0*/  @P1 FFMA.FTZ R11, -R21, R22, R20 ;  /* 0x00000016150b1223 */ /* 0x000fe20000010114 */
[----:B------:R-:W-:Y:S01]  /*03e0*/  HADD2.F32 R17, -RZ, R5.H1_H1 ;  /* 0x30000005ff117230 */ /* 0x000fe20000004100 */
[----:B------:R-:W-:Y:S01]  /*03f0*/  @P3 FFMA.FTZ R15, -R16, R27, R25 ;  /* 0x0000001b100f3223 */ /* 0x000fe20000010119 */
[----:B------:R-:W-:-:S02]  /*0400*/  HADD2.F32 R5, -RZ, R7.H0_H0 ;  /* 0x20000007ff057230 */ /* 0x000fc40000004100 */
[----:B------:R-:W-:Y:S02]  /*0410*/  HADD2.F32 R7, -RZ, R7.H1_H1 ;  /* 0x30000007ff077230 */ /* 0x000fe40000004100 */
[--C-:B------:R-:W-:Y:S02]  /*0420*/  HADD2.F32 R21, -RZ, R9.reuse.H0_H0 ;  /* 0x20000009ff157230 */ /* 0x100fe40000004100 */
[----:B------:R-:W-:Y:S01]  /*0430*/  HADD2.F32 R25, -RZ, R9.H1_H1 ;  /* 0x30000009ff197230 */ /* 0x000fe20000004100 */
[----:B------:R-:W-:Y:S01]  /*0440*/  FSETP.GEU.FTZ.AND P0, PT, |R5|, 0.5, PT ;  /* 0x3f0000000500780b */ /* 0x000fe20003f1e200 */
[--C-:B------:R-:W-:Y:S01]  /*0450*/  HADD2.F32 R16, -RZ, R4.reuse.H0_H0 ;  /* 0x20000004ff107230 */ /* 0x100fe20000004100 */
[----:B------:R-:W-:Y:S01]  /*0460*/  FSETP.GEU.FTZ.AND P1, PT, |R7|, 0.5, PT ;  /* 0x3f0000000700780b */ /* 0x000fe20003f3e200 */
[----:B------:R-:W-:Y:S01]  /*0470*/  HADD2.F32 R20, -RZ, R4.H1_H1 ;  /* 0x30000004ff147230 */ /* 0x000fe20000004100 */
[----:B------:R-:W-:Y:S01]  /*0480*/  FSETP.GEU.FTZ.AND P2, PT, |R21|, 0.5, PT ;  /* 0x3f0000001500780b */ /* 0x000fe20003f5e200 */
[--C-:B------:R-:W-:Y:S01]  /*0490*/  HADD2.F32 R19, -RZ, R6.reuse.H0_H0 ;  /* 0x20000006ff137230 */ /* 0x100fe20000004100 */
[----:B------:R-:W-:Y:S01]  /*04a0*/  FSETP.GEU.FTZ.AND P3, PT, |R25|, 0.5, PT ;  /* 0x3f0000001900780b */ /* 0x000fe20003f7e200 */
[----:B------:R-:W-:Y:S01]  /*04b0*/  HADD2.F32 R23, -RZ, R6.H1_H1 ;  /* 0x30000006ff177230 */ /* 0x000fe20000004100 */
[----:B------:R-:W-:-:S02]  /*04c0*/  FADD.FTZ R4, -R2, R3 ;  /* 0x0000000302047221 */ /* 0x000fc40000010100 */
[----:B------:R-:W-:Y:S02]  /*04d0*/  FADD.FTZ R6, -R14, R17 ;  /* 0x000000110e067221 */ /* 0x000fe40000010100 */
[----:B------:R-:W-:Y:S02]  /*04e0*/  FADD.FTZ R18, -R16, R19 ;  /* 0x0000001310127221 */ /* 0x000fe40000010100 */
[----:B------:R-:W-:Y:S02]  /*04f0*/  FADD.FTZ R22, -R20, R23 ;  /* 0x0000001714167221 */ /* 0x000fe40000010100 */
[----:B------:R-:W-:Y:S02]  /*0500*/  FFMA.FTZ R2, R5, R4, R2 ;  /* 0x0000000405027223 */ /* 0x000fe40000010002 */
[----:B------:R-:W-:Y:S02]  /*0510*/  FFMA.FTZ R9, R7, R6, R14 ;  /* 0x0000000607097223 */ /* 0x000fe4000001000e */
[----:B------:R-:W-:-:S02]  /*0520*/  FFMA.FTZ R16, R21, R18, R16 ;  /* 0x0000001215107223 */ /* 0x000fc40000010010 */
[----:B------:R-:W-:Y:S02]  /*0530*/  FFMA.FTZ R27, R25, R22, R20 ;  /* 0x00000016191b7223 */ /* 0x000fe40000010014 */
[----:B------:R-:W-:Y:S02]  /*0540*/  FADD.FTZ R5, -R5, 1 ;  /* 0x3f80000005057421 */ /* 0x000fe40000010100 */
[----:B------:R-:W-:Y:S02]  /*0550*/  FADD.FTZ R7, -R7, 1 ;  /* 0x3f80000007077421 */ /* 0x000fe40000010100 */
[----:B------:R-:W-:Y:S02]  /*0560*/  FADD.FTZ R21, -R21, 1 ;  /* 0x3f80000015157421 */ /* 0x000fe40000010100 */
[----:B------:R-:W-:Y:S02]  /*0570*/  FADD.FTZ R25, -R25, 1 ;  /* 0x3f80000019197421 */ /* 0x000fe40000010100 */
[----:B------:R-:W-:-:S02]  /*0580*/  @P0 FFMA.FTZ R2, -R4, R5, R3 ;  /* 0x0000000504020223 */ /* 0x000fc40000010103 */
[----:B------:R-:W-:Y:S02]  /*0590*/  @P1 FFMA.FTZ R9, -R6, R7, R17 ;  /* 0x0000000706091223 */ /* 0x000fe40000010111 */
[----:B------:R-:W-:Y:S02]  /*05a0*/  @P2 FFMA.FTZ R16, -R18, R21, R19 ;  /* 0x0000001512102223 */ /* 0x000fe40000010113 */
        /* <DEDUP_REMOVED lines=11> */
.L_x_5506:
[----:B------:R-:W0:Y:S01]  /*0660*/  S2R R16, SR_TID.X ;  /* 0x0000000000107919 */ /* 0x000e220000002100 */
[----:B------:R-:W-:-:S02]  /*0670*/  PRMT R15, RZ, 0x7610, R15 ;  /* 0x00007610ff0f7816 */ /* 0x000fc4000000000f */
[----:B------:R-:W-:Y:S02]  /*0680*/  PRMT R14, RZ, 0x7610, R14 ;  /* 0x00007610ff0e7816 */ /* 0x000fe4000000000e */
[----:B0-----:R-:W-:Y:S01]  /*0690*/  ISETP.GE.AND P0, PT, R16, R17, PT ;  /* 0x000000111000720c */ /* 0x001fe20003f06270 */
[----:B------:R-:W-:-:S12]  /*06a0*/  IMAD.MOV.U32 R32, RZ, RZ, R16 ;  /* 0x000000ffff207224 */ /* 0x000fd800078e0010 */
[----:B------:R-:W-:Y:S02]  /*06b0*/  @!P0 IADD3 R28, R29, R32, RZ ;  /* 0x000000201d1c8210 */ /* 0x000fe40007ffe0ff */
        /* <DEDUP_REMOVED lines=11> */
[----:B------:R-:W-:Y:S01]  /*0770*/  @!P3 IADD3 R22, R29, R32, RZ ;  /* 0x000000201d16b210 */ /* 0x000fe20007ffe0ff */
[----:B------:R-:W-:Y:S01]  /*0780*/  @!P3 IMAD.MOV.U32 R23, RZ, RZ, 0x2 ;  /* 0x00000002ff17b424 */ /* 0x000fe200078e00ff */
[----:B------:R-:W-:-:S02]  /*0790*/  @!P3 IADD3 R32, R32, 0x80, RZ ;  /* 0x000000802020b810 */ /* 0x000fc40007ffe0ff */
[----:B------:R-:W-:Y:S02]  /*07a0*/  PRMT R10, RZ, 0x7610, R10 ;  /* 0x00007610ff0a7816 */ /* 0x000fe4000000000a */
[----:B------:R-:W-:Y:S01]  /*07b0*/  PRMT R8, RZ, 0x7610, R8 ;  /* 0x00007610ff087816 */ /* 0x000fe20000000008 */
[----:B------:R-:W-:Y:S01]  /*07c0*/  @!P2 IMAD.WIDE.U32 R2, R2, R3, c[0x0][0x180] ;  /* 0x000060000202a625 */ /* 0x000fe200078e0003 */
[----:B------:R-:W-:Y:S01]  /*07d0*/  ISETP.GE.AND P4, PT, R32, R17, PT ;  /* 0x000000112000720c */ /* 0x000fe20003f86270 */
[----:B------:R1:W5:-:S12]  /*07e0*/  @!P2 LDG.E.U16 R14, [R6.64] ;  /* 0x00000004060ea981 */ /* 0x000358000c1e1500 */
[----:B------:R-:W-:Y:S02]  /*07f0*/  @!P4 IADD3 R36, R29, R32, RZ ;  /* 0x000000201d24c210 */ /* 0x000fe40007ffe0ff */
[----:B------:R-:W-:-:S04]  /*0800*/  @!P4 IADD3 R32, R32, 0x80, RZ ;  /* 0x000000802020c810 */ /* 0x000fc80007ffe0ff */
[----:B------:R-:W-:-:S13]  /*0810*/  ISETP.GE.AND P5, PT, R32, R17, PT ;  /* 0x000000112000720c */ /* 0x000fda0003fa6270 */
[----:B------:R-:W-:Y:S02]  /*0820*/  @!P5 IADD3 R20, R29, R32, RZ ;  /* 0x000000201d14d210 */ /* 0x000fe40007ffe0ff */
[----:B------:R-:W-:-:S04]  /*0830*/  @!P5 IADD3 R32, R32, 0x80, RZ ;  /* 0x000000802020d810 */ /* 0x000fc80007ffe0ff */
[----:B------:R-:W-:Y:S01]  /*0840*/  ISETP.GE.AND P1, PT, R32, R17, PT ;  /* 0x000000112000720c */ /* 0x000fe20003f26270 */
[----:B0-----:R-:W-:-:S04]  /*0850*/  @!P3 IMAD.WIDE.U32 R4, R22, R23, c[0x0][0x170] ;  /* 0x00005c001604b625 */ /* 0x001fc800078e0017 */
[CC--:B------:R-:W-:Y:S01]  /*0860*/  @!P3 IMAD.WIDE.U32 R18, R22.reuse, R23.reuse, c[0x0][0x178] ;  /* 0x00005e001612b625 */ /* 0x0c0fe200078e0017 */
[----:B------:R0:W5:Y:S03]  /*0870*/  @!P3 LDG.E.U16 R12, [R4.64] ;  /* 0x00000004040cb981 */ /* 0x000166000c1e1500 */
[----:B------:R-:W-:Y:S01]  /*0880*/  @!P3 IMAD.WIDE.U32 R22, R22, R23, c[0x0][0x180] ;  /* 0x000060001616b625 */ /* 0x000fe200078e0017 */
[----:B------:R2:W5:Y:S03]  /*0890*/  @!P3 LDG.E.U16 R11, [R18.64] ;  /* 0x00000004120bb981 */ /* 0x000566000c1e1500 */
[----:B------:R-:W-:Y:S01]  /*08a0*/  @!P1 IADD3 R30, R29, R32, RZ ;  /* 0x000000201d1e9210 */ /* 0x000fe20007ffe0ff */
[----:B------:R3:W5:Y:S01]  /*08b0*/  @!P3 LDG.E.U16 R10, [R22.64] ;  /* 0x00000004160ab981 */ /* 0x000762000c1e1500 */
[----:B------:R-:W-:Y:S01]  /*08c0*/  @!P1 IADD3 R32, R32, 0x80, RZ ;  /* 0x0000008020209810 */ /* 0x000fe20007ffe0ff */
[----:B------:R-:W-:-:S03]  /*08d0*/  @!P4 IMAD.MOV.U32 R37, RZ, RZ, 0x2 ;  /* 0x00000002ff25c424 */ /* 0x000fc600078e00ff */
[----:B------:R-:W-:Y:S01]  /*08e0*/  ISETP.GE.AND P3, PT, R32, R17, PT ;  /* 0x000000112000720c */ /* 0x000fe20003f66270 */
[----:B------:R-:W-:Y:S01]  /*08f0*/  @!P4 IMAD.WIDE.U32 R34, R36, R37, c[0x0][0x178] ;  /* 0x00005e002422c625 */ /* 0x000fe200078e0025 */
[----:B------:R-:W-:-:S04]  /*0900*/  PRMT R13, RZ, 0x7610, R13 ;  /* 0x00007610ff0d7816 */ /* 0x000fc8000000000d */
[----:B------:R4:W5:Y:S04]  /*0910*/  @!P4 LDG.E.U16 R8, [R34.64] ;  /* 0x000000042208c981 */ /* 0x000968000c1e1500 */
[----:B------:R0:W5:Y:S03]  /*0920*/  @!P2 LDG.E.U16 R13, [R2.64] ;  /* 0x00000004020da981 */ /* 0x000166000c1e1500 */
[----:B----4-:R-:W-:Y:S01]  /*0930*/  @!P3 IMAD.IADD R34, R29, 0x1, R32 ;  /* 0x000000011d22b824 */ /* 0x010fe200078e0220 */
[----:B------:R-:W-:-:S04]  /*0940*/  @!P3 IADD3 R32, R32, 0x80, RZ ;  /* 0x000000802020b810 */ /* 0x000fc80007ffe0ff */
[----:B------:R-:W-:Y:S01]  /*0950*/  ISETP.GE.AND P2, PT, R32, R17, PT ;  /* 0x000000112000720c */ /* 0x000fe20003f46270 */
[----:B------:R-:W-:Y:S01]  /*0960*/  @!P4 IMAD.WIDE.U32 R24, R36, R37, c[0x0][0x170] ;  /* 0x00005c002418c625 */ /* 0x000fe200078e0025 */
[----:B-1----:R-:W-:-:S03]  /*0970*/  PRMT R7, RZ, 0x7610, R7 ;  /* 0x00007610ff077816 */ /* 0x002fc60000000007 */
[----:B------:R-:W-:Y:S01]  /*0980*/  @!P4 IMAD.WIDE.U32 R36, R36, R37, c[0x0][0x180] ;  /* 0x000060002424c625 */ /* 0x000fe200078e0025 */
[----:B------:R-:W-:-:S03]  /*0990*/  PRMT R9, RZ, 0x7610, R9 ;  /* 0x00007610ff097816 */ /* 0x000fc60000000009 */
[----:B------:R-:W-:Y:S01]  /*09a0*/  @!P5 IMAD.MOV.U32 R21, RZ, RZ, 0x2 ;  /* 0x00000002ff15d424 */ /* 0x000fe200078e00ff */
[----:B0-----:R-:W-:Y:S01]  /*09b0*/  PRMT R5, RZ, 0x7610, R5 ;  /* 0x00007610ff057816 */ /* 0x001fe20000000005 */
[----:B------:R0:W5:Y:S01]  /*09c0*/  @!P4 LDG.E.U16 R7, [R36.64] ;  /* 0x000000042407c981 */ /* 0x000162000c1e1500 */
[----:B------:R-:W-:Y:S01]  /*09d0*/  @!P1 MOV R31, 0x2 ;  /* 0x00000002001f9802 */ /* 0x000fe20000000f00 */
[CC--:B------:R-:W-:Y:S01]  /*09e0*/  @!P5 IMAD.WIDE.U32 R26, R20.reuse, R21.reuse, c[0x0][0x178] ;  /* 0x00005e00141ad625 */ /* 0x0c0fe200078e0015 */
[----:B------:R-:W-:Y:S01]  /*09f0*/  PRMT R6, RZ, 0x7610, R6 ;  /* 0x00007610ff067816 */ /* 0x000fe20000000006 */
[----:B------:R1:W5:Y:S01]  /*0a00*/  @!P4 LDG.E.U16 R9, [R24.64] ;  /* 0x000000041809c981 */ /* 0x000362000c1e1500 */
[----:B------:R-:W-:Y:S01]  /*0a10*/  PRMT R3, RZ, 0x7610, R3 ;  /* 0x00007610ff037816 */ /* 0x000fe20000000003 */
[----:B--2---:R-:W-:Y:S01]  /*0a20*/  @!P5 IMAD.WIDE.U32 R18, R20, R21, c[0x0][0x170] ;  /* 0x00005c001412d625 */ /* 0x004fe200078e0015 */
[----:B------:R-:W-:Y:S01]  /*0a30*/  PRMT R2, RZ, 0x7610, R2 ;  /* 0x00007610ff027816 */ /* 0x000fe20000000002 */
[----:B------:R2:W5:Y:S01]  /*0a40*/  @!P5 LDG.E.U16 R5, [R26.64] ;  /* 0x000000041a05d981 */ /* 0x000562000c1e1500 */
[----:B0-----:R-:W-:Y:S01]  /*0a50*/  @!P2 MOV R37, 0x2 ;  /* 0x000000020025a802 */ /* 0x001fe20000000f00 */
[----:B------:R-:W-:Y:S01]  /*0a60*/  @!P2 IMAD.IADD R36, R29, 0x1, R32 ;  /* 0x000000011d24a824 */ /* 0x000fe200078e0220 */
[----:B------:R-:W-:Y:S01]  /*0a70*/  PRMT R4, RZ, 0x7610, R4 ;  /* 0x00007610ff047816 */ /* 0x000fe20000000004 */
[CC--:B---3--:R-:W-:Y:S01]  /*0a80*/  @!P1 IMAD.WIDE.U32 R22, R30.reuse, R31.reuse, c[0x0][0x178] ;  /* 0x00005e001e169625 */ /* 0x0c8fe200078e001f */
[----:B------:R-:W-:Y:S01]  /*0a90*/  @!P3 MOV R35, 0x2 ;  /* 0x000000020023b802 */ /* 0x000fe20000000f00 */
[----:B------:R0:W5:Y:S01]  /*0aa0*/  @!P5 LDG.E.U16 R6, [R18.64] ;  /* 0x000000041206d981 */ /* 0x000162000c1e1500 */
[----:B------:R-:W-:Y:S01]  /*0ab0*/  PRMT R32, RZ, 0x7610, R32 ;  /* 0x00007610ff207816 */ /* 0x000fe20000000020 */
[----:B-1----:R-:W-:Y:S01]  /*0ac0*/  @!P1 IMAD.WIDE.U32 R24, R30, R31, c[0x0][0x170] ;  /* 0x00005c001e189625 */ /* 0x002fe200078e001f */
[----:B------:R-:W-:Y:S01]  /*0ad0*/  PRMT R33, RZ, 0x7610, R33 ;  /* 0x00007610ff217816 */ /* 0x000fe20000000021 */
[----:B------:R1:W5:Y:S02]  /*0ae0*/  @!P1 LDG.E.U16 R2, [R22.64] ;  /* 0x0000000416029981 */ /* 0x000364000c1e1500 */
[----:B------:R-:W-:Y:S01]  /*0af0*/  @!P5 IMAD.WIDE.U32 R20, R20, R21, c[0x0][0x180] ;  /* 0x000060001414d625 */ /* 0x000fe200078e0015 */
[----:B------:R-:W-:Y:S01]  /*0b00*/  PRMT R0, RZ, 0x7610, R0 ;  /* 0x00007610ff007816 */ /* 0x000fe20000000000 */
[----:B------:R3:W5:Y:S02]  /*0b10*/  @!P1 LDG.E.U16 R3, [R24.64] ;  /* 0x0000000418039981 */ /* 0x000764000c1e1500 */
[----:B--2---:R-:W-:-:S02]  /*0b20*/  @!P2 IMAD.WIDE.U32 R26, R36, R37, c[0x0][0x170] ;  /* 0x00005c00241aa625 */ /* 0x004fc400078e0025 */
[----:B------:R2:W5:Y:S02]  /*0b30*/  @!P5 LDG.E.U16 R4, [R20.64] ;  /* 0x000000041404d981 */ /* 0x000564000c1e1500 */
[----:B0-----:R-:W-:Y:S01]  /*0b40*/  @!P1 IMAD.WIDE.U32 R18, R30, R31, c[0x0][0x180] ;  /* 0x000060001e129625 */ /* 0x001fe200078e001f */
[----:B------:R-:W-:Y:S01]  /*0b50*/  PRMT R31, RZ, 0x7610, R31 ;  /* 0x00007610ff1f7816 */ /* 0x000fe2000000001f */
[----:B------:R0:W5:Y:S01]  /*0b60*/  @!P2 LDG.E.U16 R32, [R26.64] ;  /* 0x000000041a20a981 */ /* 0x000162000c1e1500 */
[----:B------:R-:W-:Y:S01]  /*0b70*/  PRMT R30, RZ, 0x7610, R30 ;  /* 0x00007610ff1e7816 */ /* 0x000fe2000000001e */
[CC--:B---3--:R-:W-:Y:S02]  /*0b80*/  @!P3 IMAD.WIDE.U32 R24, R34.reuse, R35.reuse, c[0x0][0x178] ;  /* 0x00005e002218b625 */ /* 0x0c8fe400078e0023 */
[----:B------:R3:W5:Y:S02]  /*0b90*/  @!P1 LDG.E.U16 R0, [R18.64] ;  /* 0x0000000412009981 */ /* 0x000764000c1e1500 */
[----:B-1----:R-:W-:-:S02]  /*0ba0*/  @!P3 IMAD.WIDE.U32 R22, R34, R35, c[0x0][0x180] ;  /* 0x000060002216b625 */ /* 0x002fc400078e0023 */
[----:B------:R1:W5:Y:S02]  /*0bb0*/  @!P3 LDG.E.U16 R31, [R24.64] ;  /* 0x00000004181fb981 */ /* 0x000364000c1e1500 */
[----:B--2---:R-:W-:Y:S02]  /*0bc0*/  @!P3 IMAD.WIDE.U32 R20, R34, R35, c[0x0][0x170] ;  /* 0x00005c002214b625 */ /* 0x004fe400078e0023 */
[----:B------:R2:W5:Y:S02]  /*0bd0*/  @!P3 LDG.E.U16 R33, [R22.64] ;  /* 0x000000041621b981 */ /* 0x000564000c1e1500 */
[----:B0-----:R-:W-:Y:S02]  /*0be0*/  @!P0 IMAD.MOV.U32 R27, RZ, RZ, 0x2 ;  /* 0x00000002ff1b8424 */ /* 0x001fe400078e00ff */
[----:B------:R0:W5:Y:S01]  /*0bf0*/  @!P3 LDG.E.U16 R30, [R20.64] ;  /* 0x00000004141eb981 */ /* 0x000162000c1e1500 */
[----:B---3--:R-:W-:Y:S01]  /*0c00*/  @!P2 IMAD.WIDE.U32 R18, R36, R37, c[0x0][0x178] ;  /* 0x00005e002412a625 */ /* 0x008fe200078e0025 */
[----:B------:R-:W-:-:S03]  /*0c10*/  PRMT R35, RZ, 0x7610, R35 ;  /* 0x00007610ff237816 */ /* 0x000fc60000000023 */
[CC--:B-1----:R-:W-:Y:S01]  /*0c20*/  @!P0 IMAD.WIDE.U32 R24, R28.reuse, R27.reuse, c[0x0][0x170] ;  /* 0x00005c001c188625 */ /* 0x0c2fe200078e001b */
        /* <DEDUP_REMOVED lines=14> */
[----:B-1---5:R-:W-:Y:S02]  /*0d10*/  HADD2.F32 R19, -RZ, R28.H0_H0 ;  /* 0x2000001cff137230 */ /* 0x022fe40000004100 */
[----:B------:R-:W-:-:S02]  /*0d20*/  HADD2.F32 R36, -RZ, R36.H0_H0 ;  /* 0x20000024ff247230 */ /* 0x000fc40000004100 */
[----:B------:R-:W-:Y:S01]  /*0d30*/  HADD2.F32 R37, -RZ, R37.H0_H0 ;  /* 0x20000025ff257230 */ /* 0x000fe20000004100 */
[C---:B------:R-:W-:Y:S01]  /*0d40*/  FSETP.GEU.FTZ.AND P1, PT, |R19|.reuse, 0.5, PT ;  /* 0x3f0000001300780b */ /* 0x040fe20003f3e200 */
[----:B------:R-:W-:-:S03]  /*0d50*/  FADD.FTZ R20, -R19, 1 ;  /* 0x3f80000013147421 */ /* 0x000fc60000010100 */
[----:B------:R-:W-:-:S04]  /*0d60*/  FADD.FTZ R18, -R36, R37 ;  /* 0x0000002524127221 */ /* 0x000fc80000010100 */
[----:B------:R-:W-:-:S05]  /*0d70*/  FFMA.FTZ R19, R19, R18, R36 ;  /* 0x0000001213137223 */ /* 0x000fca0000010024 */
[----:B------:R-:W-:-:S05]  /*0d80*/  @P1 FFMA.FTZ R19, -R18, R20, R37 ;  /* 0x0000001412131223 */ /* 0x000fca0000010125 */
[----:B------:R-:W-:Y:S02]  /*0d90*/  F2FP.PACK_AB R18, RZ, R19 ;  /* 0x00000013ff12723e */ /* 0x000fe400000000ff */
.L_x_5508:
[----:B------:R-:W-:Y:S05]  /*0da0*/  BSYNC B0 ;  /* 0x0000000000007941 */ /* 0x000fea0003800000 */
.L_x_5507:
        /* <DEDUP_REMOVED lines=24> */
.L_x_5510:
[----:B------:R-:W-:Y:S05]  /*0f30*/  BSYNC B0 ;  /* 0x0000000000007941 */ /* 0x000fea0003800000 */
.L_x_5509:
[----:B-----5:R-:W-:Y:S01]  /*0f40*/  @!P0 IADD3 R14, R29, R16, RZ ;  /* 0x000000101d0e8210 */ /* 0x020fe20007ffe0ff */
[----:B------:R-:W-:Y:S01]  /*0f50*/  @!P0 IMAD.MOV.U32 R15, RZ, RZ, 0x2 ;  /* 0x00000002ff0f8424 */ /* 0x000fe200078e00ff */
[----:B------:R-:W-:Y:S01]  /*0f60*/  BSSY B0, `(.L_x_5511) ;  /* 0x000000d000007945 */ /* 0x000fe20003800000 */
[----:B------:R-:W-:Y:S02]  /*0f70*/  ISETP.GE.AND P6, PT, R24, R17, PT ;  /* 0x000000111800720c */ /* 0x000fe40003fc6270 */
[----:B------:R-:W-:Y:S01]  /*0f80*/  @!P0 IMAD.WIDE.U32 R14, R14, R15, c[0x0][0x168] ;  /* 0x00005a000e0e8625 */ /* 0x000fe200078e000f */
[----:B------:R-:W-:Y:S05]  /*0f90*/  @P1 BRA `(.L_x_5512) ;  /* 0x0000009000001947 */ /* 0x000fea0003800000 */
[----:B------:R-:W-:Y:S02]  /*0fa0*/  HADD2.F32 R19, -RZ, R10.H0_H0 ;  /* 0x2000000aff137230 */ /* 0x000fe40000004100 */
        /* <DEDUP_REMOVED lines=8> */
.L_x_5512:
[----:B------:R-:W-:Y:S05]  /*1030*/  BSYNC B0 ;  /* 0x0000000000007941 */ /* 0x000fea0003800000 */
.L_x_5511:
[----:B------:R-:W-:Y:S01]  /*1040*/  BSSY B0, `(.L_x_5513) ;  /* 0x000000b000007945 */ /* 0x000fe20003800000 */
        /* <DEDUP_REMOVED lines=10> */
.L_x_5514:
[----:B------:R-:W-:Y:S05]  /*10f0*/  BSYNC B0 ;  /* 0x0000000000007941 */ /* 0x000fea0003800000 */
.L_x_5513:
        /* <DEDUP_REMOVED lines=11> */
.L_x_5516:
[----:B------:R-:W-:Y:S05]  /*11b0*/  BSYNC B0 ;  /* 0x0000000000007941 */ /* 0x000fea0003800000 */
.L_x_5515:
        /* <DEDUP_REMOVED lines=11> */
.L_x_5518:
[----:B------:R-:W-:Y:S05]  /*1270*/  BSYNC B0 ;  /* 0x0000000000007941 */ /* 0x000fea0003800000 */
.L_x_5517:
        /* <DEDUP_REMOVED lines=11> */
.L_x_5520:
[----:B------:R-:W-:Y:S05]  /*1330*/  BSYNC B0 ;  /* 0x0000000000007941 */ /* 0x000fea0003800000 */
.L_x_5519:
        /* <DEDUP_REMOVED lines=11> */
.L_x_5522:
[----:B------:R-:W-:Y:S05]  /*13f0*/  BSYNC B0 ;  /* 0x0000000000007941 */ /* 0x000fea0003800000 */
.L_x_5521:
[----:B------:R-:W-:Y:S01]  /*1400*/  @!P0 MOV R16, R20 ;  /* 0x0000001400108202 */ /* 0x000fe20000000f00 */
[----:B------:R0:W-:Y:S01]  /*1410*/  @!P0 STG.E.U16 [R14.64], R18 ;  /* 0x000000120e008986 */ /* 0x0001e2000c101504 */
[----:B------:R-:W-:Y:S01]  /*1420*/  BSSY B0, `(.L_x_5523) ;  /* 0x000002f000007945 */ /* 0x000fe20003800000 */
[----:B------:R-:W-:Y:S01]  /*1430*/  BSSY B1, `(.L_x_5524) ;  /* 0x0000027000017945 */ /* 0x000fe20003800000 */
[----:B------:R-:W-:-:S13]  /*1440*/  ISETP.GE.AND P0, PT, R16, R17, PT ;  /* 0x000000111000720c */ /* 0x000fda0003f06270 */
[----:B------:R-:W-:Y:S05]  /*1450*/  @P0 BRA `(.L_x_5525) ;  /* 0x000000c000000947 */ /* 0x000fea0003800000 */
[----:B0-----:R-:W-:Y:S01]  /*1460*/  HFMA2.MMA R9, -RZ, RZ, 0, 1.1920928955078125e-07 ;  /* 0x00000002ff097435 */ /* 0x001fe200000001ff */
[----:B------:R-:W-:Y:S01]  /*1470*/  IMAD.IADD R8, R29, 0x1, R16 ;  /* 0x000000011d087824 */ /* 0x000fe200078e0210 */
[----:B------:R-:W-:-:S04]  /*1480*/  IADD3 R16, R16, 0x80, RZ ;  /* 0x0000008010107810 */ /* 0x000fc80007ffe0ff */
[----:B------:R-:W-:-:S04]  /*1490*/  ISETP.GE.AND P0, PT, R16, R17, PT ;  /* 0x000000111000720c */ /* 0x000fc80003f06270 */
[----:B------:R-:W-:-:S05]  /*14a0*/  IMAD.WIDE.U32 R8, R8, R9, c[0x0][0x168] ;  /* 0x00005a0008087625 */ /* 0x000fca00078e0009 */
[----:B------:R0:W-:Y:S04]  /*14b0*/  STG.E.U16 [R8.64], R13 ;  /* 0x0000000d08007986 */ /* 0x0001e8000c101504 */
[----:B------:R-:W-:Y:S05]  /*14c0*/  @P0 BRA `(.L_x_5526) ;  /* 0x000000d000000947 */ /* 0x000fea0003800000 */
[----:B0-----:R-:W-:Y:S01]  /*14d0*/  MOV R9, 0x2 ;  /* 0x0000000200097802 */ /* 0x001fe20000000f00 */
[----:B------:R-:W-:Y:S01]  /*14e0*/  IMAD.IADD R8, R29, 0x1, R16 ;  /* 0x000000011d087824 */ /* 0x000fe200078e0210 */
[----:B------:R-:W-:-:S03]  /*14f0*/  IADD3 R16, R16, 0x80, RZ ;  /* 0x0000008010107810 */ /* 0x000fc60007ffe0ff */
[----:B------:R-:W-:-:S05]  /*1500*/  IMAD.WIDE.U32 R8, R8, R9, c[0x0][0x168] ;  /* 0x00005a0008087625 */ /* 0x000fca00078e0009 */
[----:B------:R0:W-:Y:S02]  /*1510*/  STG.E.U16 [R8.64], R10 ;  /* 0x0000000a08007986 */ /* 0x0001e4000c101504 */
.L_x_5525:
[----:B0-----:R-:W-:-:S13]  /*1520*/  ISETP.GE.AND P0, PT, R16, R17, PT ;  /* 0x000000111000720c */ /* 0x001fda0003f06270 */
[----:B------:R-:W-:Y:S05]  /*1530*/  @P0 BRA `(.L_x_5527) ;  /* 0x000000e000000947 */ /* 0x000fea0003800000 */
[----:B------:R-:W-:Y:S01]  /*1540*/  IADD3 R6, R29, R16, RZ ;  /* 0x000000101d067210 */ /* 0x000fe20007ffe0ff */
[----:B------:R-:W-:Y:S01]  /*1550*/  IMAD.MOV.U32 R5, RZ, RZ, 0x2 ;  /* 0x00000002ff057424 */ /* 0x000fe200078e00ff */
[----:B------:R-:W-:Y:S02]  /*1560*/  PRMT R8, R7, 0x7610, R8 ;  /* 0x0000761007087816 */ /* 0x000fe40000000008 */
[----:B------:R-:W-:Y:S01]  /*1570*/  IADD3 R16, R16, 0x80, RZ ;  /* 0x0000008010107810 */ /* 0x000fe20007ffe0ff */
[----:B------:R-:W-:-:S05]  /*1580*/  IMAD.WIDE.U32 R6, R6, R5, c[0x0][0x168] ;  /* 0x00005a0006067625 */ /* 0x000fca00078e0005 */
[----:B------:R0:W-:Y:S02]  /*1590*/  STG.E.U16 [R6.64], R8 ;  /* 0x0000000806007986 */ /* 0x0001e4000c101504 */
.L_x_5526:
[----:B------:R-:W-:-:S13]  /*15a0*/  ISETP.GE.AND P0, PT, R16, R17, PT ;  /* 0x000000111000720c */ /* 0x000fda0003f06270 */
[----:B------:R-:W-:Y:S05]  /*15b0*/  @P0 BRA `(.L_x_5528) ;  /* 0x000000e000000947 */ /* 0x000fea0003800000 */
[----:B------:R-:W-:Y:S02]  /*15c0*/  IADD3 R5, R29, R16, RZ ;  /* 0x000000101d057210 */ /* 0x000fe40007ffe0ff */
[----:B0-----:R-:W-:Y:S02]  /*15d0*/  MOV R6, 0x2 ;  /* 0x0000000200067802 */ /* 0x001fe40000000f00 */
[----:B------:R-:W-:Y:S02]  /*15e0*/  PRMT R7, R4, 0x7610, R7 ;  /* 0x0000761004077816 */ /* 0x000fe40000000007 */
[----:B------:R-:W-:Y:S01]  /*15f0*/  IADD3 R16, R16, 0x80, RZ ;  /* 0x0000008010107810 */ /* 0x000fe20007ffe0ff */
[----:B------:R-:W-:-:S05]  /*1600*/  IMAD.WIDE.U32 R4, R5, R6, c[0x0][0x168] ;  /* 0x00005a0005047625 */ /* 0x000fca00078e0006 */
[----:B------:R0:W-:Y:S02]  /*1610*/  STG.E.U16 [R4.64], R7 ;  /* 0x0000000704007986 */ /* 0x0001e4000c101504 */
.L_x_5527:
[----:B------:R-:W-:-:S13]  /*1620*/  ISETP.GE.AND P0, PT, R16, R17, PT ;  /* 0x000000111000720c */ /* 0x000fda0003f06270 */
[----:B------:R-:W-:Y:S01]  /*1630*/  @P0 BREAK B1 ;  /* 0x0000000000010942 */ /* 0x000fe20003800000 */
[----:B------:R-:W-:Y:S05]  /*1640*/  @P0 BRA `(.L_x_5529) ;  /* 0x000000c000000947 */ /* 0x000fea0003800000 */
[----:B0-----:R-:W-:Y:S01]  /*1650*/  HFMA2.MMA R5, -RZ, RZ, 0, 1.1920928955078125e-07 ;  /* 0x00000002ff057435 */ /* 0x001fe200000001ff */
[----:B------:R-:W-:Y:S01]  /*1660*/  IMAD.IADD R4, R29, 0x1, R16 ;  /* 0x000000011d047824 */ /* 0x000fe200078e0210 */
[----:B------:R-:W-:-:S08]  /*1670*/  IADD3 R16, R16, 0x80, RZ ;  /* 0x0000008010107810 */ /* 0x000fd00007ffe0ff */
[----:B------:R-:W-:-:S05]  /*1680*/  IMAD.WIDE.U32 R4, R4, R5, c[0x0][0x168] ;  /* 0x00005a0004047625 */ /* 0x000fca00078e0005 */
[----:B------:R0:W-:Y:S02]  /*1690*/  STG.E.U16 [R4.64], R0 ;  /* 0x0000000004007986 */ /* 0x0001e4000c101504 */
.L_x_5528:
[----:B------:R-:W-:Y:S05]  /*16a0*/  BSYNC B1 ;  /* 0x0000000000017941 */ /* 0x000fea0003800000 */
.L_x_5524:
[----:B------:R-:W-:-:S13]  /*16b0*/  ISETP.GE.AND P0, PT, R16, R17, PT ;  /* 0x000000111000720c */ /* 0x000fda0003f06270 */
[----:B0-----:R-:W-:Y:S01]  /*16c0*/  @!P0 IADD3 R4, R29, R16, RZ ;  /* 0x000000101d048210 */ /* 0x001fe20007ffe0ff */
[----:B------:R-:W-:Y:S01]  /*16d0*/  @!P0 IMAD.MOV.U32 R5, RZ, RZ, 0x2 ;  /* 0x00000002ff058424 */ /* 0x000fe200078e00ff */
[----:B------:R-:W-:-:S03]  /*16e0*/  @!P0 IADD3 R16, R16, 0x80, RZ ;  /* 0x0000008010108810 */ /* 0x000fc60007ffe0ff */
[----:B------:R-:W-:-:S05]  /*16f0*/  @!P0 IMAD.WIDE.U32 R4, R4, R5, c[0x0][0x168] ;  /* 0x00005a0004048625 */ /* 0x000fca00078e0005 */
[----:B------:R0:W-:Y:S02]  /*1700*/  @!P0 STG.E.U16 [R4.64], R2 ;  /* 0x0000000204008986 */ /* 0x0001e4000c101504 */
.L_x_5529:
[----:B------:R-:W-:Y:S05]  /*1710*/  BSYNC B0 ;  /* 0x0000000000007941 */ /* 0x000fea0003800000 */
.L_x_5523:
[----:B------:R-:W-:Y:S01]  /*1720*/  WARPSYNC 0xffffffff ;  /* 0xffffffff00007948 */ /* 0x000fe20003800000 */
[----:B------:R-:W-:-:S13]  /*1730*/  ISETP.GE.AND P0, PT, R16, R17, PT ;  /* 0x000000111000720c */ /* 0x000fda0003f06270 */
[----:B------:R-:W-:Y:S05]  /*1740*/  @P0 EXIT ;  /* 0x000000000000094d */ /* 0x000fea0003800000 */
[----:B0-----:R-:W-:Y:S02]  /*1750*/  IADD3 R2, R29, R16, RZ ;  /* 0x000000101d027210 */ /* 0x001fe40007ffe0ff */
[----:B------:R-:W-:Y:S02]  /*1760*/  MOV R5, 0x2 ;  /* 0x0000000200057802 */ /* 0x000fe40000000f00 */
[----:B------:R-:W-:-:S03]  /*1770*/  PRMT R0, R3, 0x7610, R0 ;  /* 0x0000761003007816 */ /* 0x000fc60000000000 */
[----:B------:R-:W-:-:S05]  /*1780*/  IMAD.WIDE.U32 R2, R2, R5, c[0x0][0x168] ;  /* 0x00005a0002027625 */ /* 0x000fca00078e0005 */
[----:B------:R-:W-:Y:S01]  /*1790*/  STG.E.U16 [R2.64], R0 ;  /* 0x0000000002007986 */ /* 0x000fe2000c101504 */
[----:B------:R-:W-:Y:S05]  /*17a0*/  EXIT ;  /* 0x000000000000794d */ /* 0x000fea0003800000 */
.L_x_5530:
        /* <DEDUP_REMOVED lines=13> */
.L_x_7629:


//--------------------- .text._ZN2at6native29vectorized_elementwise_kernelILi4EZZZNS0_44_GLOBAL__N__40a83637_7_Lerp_cu_1520ed90_301318lerp_tensor_kernelERNS_18TensorIteratorBaseEENKUlvE0_clEvENKUlvE1_clEvEUlN3c104HalfES8_S8_E_St5arrayIPcLm4EEEEviT0_T1_ --------------------------
	.section	.text._ZN2at6native29vectorized_elementwise_kernelILi4EZZZNS0_44_GLOBAL__N__40a83637_7_Lerp_cu_1520ed90_301318lerp_tensor_kernelERNS_18TensorIteratorBaseEENKUlvE0_clEvENKUlvE1_clEvEUlN3c104HalfES8_S8_E_St5arrayIPcLm4EEEEviT0_T1_,"ax",@progbits
	.sectioninfo	@"SHI_REGISTERS=40"
	.align	128
        .global         _ZN2at6native29vectorized_elementwise_kernelILi4EZZZNS0_44_GLOBAL__N__40a83637_7_Lerp_cu_1520ed90_301318lerp_tensor_kernelERNS_18TensorIteratorBaseEENKUlvE0_clEvENKUlvE1_clEvEUlN3c104HalfES8_S8_E_St5arrayIPcLm4EEEEviT0_T1_
        .type           _ZN2at6native29vectorized_elementwise_kernelILi4EZZZNS0_44_GLOBAL__N__40a83637_7_Lerp_cu_1520ed90_301318lerp_tensor_kernelERNS_18TensorIteratorBaseEENKUlvE0_clEvENKUlvE1_clEvEUlN3c104HalfES8_S8_E_St5arrayIPcLm4EEEEviT0_T1_,@function
        .size           _ZN2at6native29vectorized_elementwise_kernelILi4EZZZNS0_44_GLOBAL__N__40a83637_7_Lerp_cu_1520ed90_301318lerp_tensor_kernelERNS_18TensorIteratorBaseEENKUlvE0_clEvENKUlvE1_clEvEUlN3c104HalfES8_S8_E_St5arrayIPcLm4EEEEviT0_T1_,(.L_x_7630 - _ZN2at6native29vectorized_elementwise_kernelILi4EZZZNS0_44_GLOBAL__N__40a83637_7_Lerp_cu_1520ed90_301318lerp_tensor_kernelERNS_18TensorIteratorBaseEENKUlvE0_clEvENKUlvE1_clEvEUlN3c104HalfES8_S8_E_St5arrayIPcLm4EEEEviT0_T1_)
        .other          _ZN2at6native29vectorized_elementwise_kernelILi4EZZZNS0_44_GLOBAL__N__40a83637_7_Lerp_cu_1520ed90_301318lerp_tensor_kernelERNS_18TensorIteratorBaseEENKUlvE0_clEvENKUlvE1_clEvEUlN3c104HalfES8_S8_E_St5arrayIPcLm4EEEEviT0_T1_,@"STO_CUDA_ENTRY STV_DEFAULT"
_ZN2at6native29vectorized_elementwise_kernelILi4EZZZNS0_44_GLOBAL__N__40a83637_7_Lerp_cu_1520ed90_301318lerp_tensor_kernelERNS_18TensorIteratorBaseEENKUlvE0_clEvENKUlvE1_clEvEUlN3c104HalfES8_S8_E_St5arrayIPcLm4EEEEviT0_T1_:
.text._ZN2at6native29vectorized_elementwise_kernelILi4EZZZNS0_44_GLOBAL__N__40a83637_7_Lerp_cu_1520ed90_301318lerp_tensor_kernelERNS_18TensorIteratorBaseEENKUlvE0_clEvENKUlvE1_clEvEUlN3c104HalfES8_S8_E_St5arrayIPcLm4EEEEviT0_T1_:
        /* <DEDUP_REMOVED lines=21> */
[----:B--2---:R-:W-:-:S02]  /*0150*/  HADD2.F32 R21, -RZ, R24.H1_H1 ;  /* 0x30000018ff157230 */ /* 0x004fc40000004100 */
[----:B------:R-:W-:Y:S02]  /*0160*/  HADD2.F32 R9, -RZ, R24.H0_H0 ;  /* 0x20000018ff097230 */ /* 0x000fe40000004100 */
[--C-:B---3--:R-:W-:Y:S02]  /*0170*/  HADD2.F32 R20, -RZ, R12.reuse.H0_H0 ;  /* 0x2000000cff147230 */ /* 0x108fe40000004100 */
[----:B------:R-:W-:Y:S02]  /*0180*/  HADD2.F32 R22, -RZ, R12.H1_H1 ;  /* 0x3000000cff167230 */ /* 0x000fe40000004100 */
[--C-:B----4-:R-:W-:Y:S02]  /*0190*/  HADD2.F32 R12, -RZ, R10.reuse.H0_H0 ;  /* 0x2000000aff0c7230 */ /* 0x110fe40000004100 */
[----:B0-----:R-:W-:Y:S02]  /*01a0*/  HADD2.F32 R16, -RZ, R10.H1_H1 ;  /* 0x3000000aff107230 */ /* 0x001fe40000004100 */
[----:B-1----:R-:W-:Y:S01]  /*01b0*/  HADD2.F32 R18, -RZ, R11.H0_H0 ;  /* 0x2000000bff127230 */ /* 0x002fe20000004100 */
[----:B------:R-:W-:Y:S01]  /*01c0*/  FSETP.GEU.FTZ.AND P0, PT, |R12|, 0.5, PT ;  /* 0x3f0000000c00780b */ /* 0x000fe20003f1e200 */
[----:B------:R-:W-:Y:S01]  /*01d0*/  HADD2.F32 R23, -RZ, R25.H0_H0 ;  /* 0x20000019ff177230 */ /* 0x000fe20000004100 */
[----:B------:R-:W-:Y:S01]  /*01e0*/  FSETP.GEU.FTZ.AND P1, PT, |R16|, 0.5, PT ;  /* 0x3f0000001000780b */ /* 0x000fe20003f3e200 */
[----:B------:R-:W-:Y:S01]  /*01f0*/  HADD2.F32 R24, -RZ, R13.H0_H0 ;  /* 0x2000000dff187230 */ /* 0x000fe20000004100 */
[----:B------:R-:W-:Y:S01]  /*0200*/  FSETP.GEU.FTZ.AND P2, PT, |R18|, 0.5, PT ;  /* 0x3f0000001200780b */ /* 0x000fe20003f5e200 */
[----:B------:R-:W-:Y:S01]  /*0210*/  HADD2.F32 R28, -RZ, R11.H1_H1 ;  /* 0x3000000bff1c7230 */ /* 0x000fe20000004100 */
[----:B------:R-:W-:Y:S01]  /*0220*/  FADD.FTZ R15, -R21, R22 ;  /* 0x00000016150f7221 */ /* 0x000fe20000010100 */
[----:B------:R-:W-:Y:S01]  /*0230*/  HADD2.F32 R25, -RZ, R25.H1_H1 ;  /* 0x30000019ff197230 */ /* 0x000fe20000004100 */
[----:B------:R-:W-:Y:S01]  /*0240*/  FADD.FTZ R17, -R23, R24 ;  /* 0x0000001817117221 */ /* 0x000fe20000010100 */
[----:B------:R-:W-:Y:S01]  /*0250*/  HADD2.F32 R26, -RZ, R13.H1_H1 ;  /* 0x3000000dff1a7230 */ /* 0x000fe20000004100 */
[----:B------:R-:W-:Y:S01]  /*0260*/  FSETP.GEU.FTZ.AND P3, PT, |R28|, 0.5, PT ;  /* 0x3f0000001c00780b */ /* 0x000fe20003f7e200 */
[----:B------:R-:W-:-:S02]  /*0270*/  FADD.FTZ R13, -R9, R20 ;  /* 0x00000014090d7221 */ /* 0x000fc40000010100 */
[----:B------:R-:W-:Y:S02]  /*0280*/  FFMA.FTZ R10, R16, R15, R21 ;  /* 0x0000000f100a7223 */ /* 0x000fe40000010015 */
[----:B------:R-:W-:Y:S02]  /*0290*/  FADD.FTZ R14, -R12, 1 ;  /* 0x3f8000000c0e7421 */ /* 0x000fe40000010100 */
[----:B------:R-:W-:Y:S02]  /*02a0*/  FADD.FTZ R16, -R16, 1 ;  /* 0x3f80000010107421 */ /* 0x000fe40000010100 */
[C---:B------:R-:W-:Y:S02]  /*02b0*/  FFMA.FTZ R11, R18.reuse, R17, R23 ;  /* 0x00000011120b7223 */ /* 0x040fe40000010017 */
[----:B------:R-:W-:Y:S02]  /*02c0*/  FADD.FTZ R19, -R25, R26 ;  /* 0x0000001a19137221 */ /* 0x000fe40000010100 */
[----:B------:R-:W-:-:S02]  /*02d0*/  FADD.FTZ R18, -R18, 1 ;  /* 0x3f80000012127421 */ /* 0x000fc40000010100 */
[----:B------:R-:W-:Y:S02]  /*02e0*/  FFMA.FTZ R9, R12, R13, R9 ;  /* 0x0000000d0c097223 */ /* 0x000fe40000010009 */
[----:B------:R-:W-:Y:S01]  /*02f0*/  @P0 FFMA.FTZ R9, -R13, R14, R20 ;  /* 0x0000000e0d090223 */ /* 0x000fe20000010114 */
[--C-:B-----5:R-:W-:Y:S01]  /*0300*/  HADD2.F32 R14, -RZ, R4.reuse.H0_H0 ;  /* 0x20000004ff0e7230 */ /* 0x120fe20000004100 */
[----:B------:R-:W-:Y:S01]  /*0310*/  @P1 FFMA.FTZ R10, -R15, R16, R22 ;  /* 0x000000100f0a1223 */ /* 0x000fe20000010116 */
[----:B------:R-:W-:Y:S01]  /*0320*/  HADD2.F32 R16, -RZ, R4.H1_H1 ;  /* 0x30000004ff107230 */ /* 0x000fe20000004100 */
[C---:B------:R-:W-:Y:S01]  /*0330*/  FFMA.FTZ R12, R28.reuse, R19, R25 ;  /* 0x000000131c0c7223 */ /* 0x040fe20000010019 */
[--C-:B------:R-:W-:Y:S01]  /*0340*/  HADD2.F32 R4, -RZ, R6.reuse.H0_H0 ;  /* 0x20000006ff047230 */ /* 0x100fe20000004100 */
[----:B------:R-:W-:Y:S01]  /*0350*/  @P2 FFMA.FTZ R11, -R17, R18, R24 ;  /* 0x00000012110b2223 */ /* 0x000fe20000010118 */
[----:B------:R-:W-:Y:S01]  /*0360*/  HADD2.F32 R6, -RZ, R6.H1_H1 ;  /* 0x30000006ff067230 */ /* 0x000fe20000004100 */
[----:B------:R-:W-:Y:S01]  /*0370*/  FADD.FTZ R28, -R28, 1 ;  /* 0x3f8000001c1c7421 */ /* 0x000fe20000010100 */
[----:B------:R-:W-:-:S02]  /*0380*/  HADD2.F32 R20, -RZ, R7.H0_H0 ;  /* 0x20000007ff147230 */ /* 0x000fc40000004100 */
[----:B------:R-:W-:Y:S01]  /*0390*/  HADD2.F32 R24, -RZ, R7.H1_H1 ;  /* 0x30000007ff187230 */ /* 0x000fe20000004100 */
[----:B------:R-:W-:Y:S01]  /*03a0*/  @P3 FFMA.FTZ R12, -R19, R28, R26 ;  /* 0x0000001c130c3223 */ /* 0x000fe2000001011a */
[--C-:B------:R-:W-:Y:S01]  /*03b0*/  HADD2.F32 R13, -RZ, R2.reuse.H0_H0 ;  /* 0x20000002ff0d7230 */ /* 0x100fe20000004100 */
[----:B------:R-:W-:Y:S01]  /*03c0*/  FSETP.GEU.FTZ.AND P0, PT, |R4|, 0.5, PT ;  /* 0x3f0000000400780b */ /* 0x000fe20003f1e200 */
[----:B------:R-:W-:Y:S01]  /*03d0*/  HADD2.F32 R15, -RZ, R2.H1_H1 ;  /* 0x30000002ff0f7230 */ /* 0x000fe20000004100 */
[----:B------:R-:W-:Y:S01]  /*03e0*/  FSETP.GEU.FTZ.AND P1, PT, |R6|, 0.5, PT ;  /* 0x3f0000000600780b */ /* 0x000fe20003f3e200 */
[--C-:B------:R-:W-:Y:S01]  /*03f0*/  HADD2.F32 R17, -RZ, R3.reuse.H0_H0 ;  /* 0x20000003ff117230 */ /* 0x100fe20000004100 */
[----:B------:R-:W-:Y:S01]  /*0400*/  FSETP.GEU.FTZ.AND P2, PT, |R20|, 0.5, PT ;  /* 0x3f0000001400780b */ /* 0x000fe20003f5e200 */
[----:B------:R-:W-:Y:S01]  /*0410*/  HADD2.F32 R21, -RZ, R3.H1_H1 ;  /* 0x30000003ff157230 */ /* 0x000fe20000004100 */
[----:B------:R-:W-:Y:S01]  /*0420*/  FSETP.GEU.FTZ.AND P3, PT, |R24|, 0.5, PT ;  /* 0x3f0000001800780b */ /* 0x000fe20003f7e200 */
[----:B------:R-:W-:-:S02]  /*0430*/  HADD2.F32 R18, -RZ, R5.H0_H0 ;  /* 0x20000005ff127230 */ /* 0x000fc40000004100 */
[----:B------:R-:W-:Y:S01]  /*0440*/  HADD2.F32 R22, -RZ, R5.H1_H1 ;  /* 0x30000005ff167230 */ /* 0x000fe20000004100 */
        /* <DEDUP_REMOVED lines=17> */
[----:B------:R-:W-:Y:S01]  /*0560*/  F2FP.PACK_AB R10, R10, R9 ;  /* 0x000000090a0a723e */ /* 0x000fe200000000ff */
[----:B------:R-:W-:Y:S01]  /*0570*/  IMAD.WIDE R2, R0, 0x8, R2 ;  /* 0x0000000800027825 */ /* 0x000fe200078e0202 */
[----:B------:R-:W-:-:S02]  /*0580*/  F2FP.PACK_AB R11, R12, R11 ;  /* 0x0000000b0c0b723e */ /* 0x000fc400000000ff */
[----:B------:R-:W-:Y:S02]  /*0590*/  F2FP.PACK_AB R8, R8, R13 ;  /* 0x0000000d0808723e */ /* 0x000fe400000000ff */
[----:B------:R-:W-:Y:S01]  /*05a0*/  F2FP.PACK_AB R9, R26, R17 ;  /* 0x000000111a09723e */ /* 0x000fe200000000ff */
[----:B------:R-:W-:Y:S04]  /*05b0*/  STG.E.64 [R2.64], R10 ;  /* 0x0000000a02007986 */ /* 0x000fe8000c101b04 */
[----:B------:R-:W-:Y:S01]  /*05c0*/  STG.E.64 [R2.64+0x400], R8 ;  /* 0x0004000802007986 */ /* 0x000fe2000c101b04 */
[----:B------:R-:W-:Y:S05]  /*05d0*/  EXIT ;  /* 0x000000000000794d */ /* 0x000fea0003800000 */
.L_x_5531:
[----:B------:R-:W0:Y:S01]  /*05e0*/  S2R R16, SR_TID.X ;  /* 0x0000000000107919 */ /* 0x000e220000002100 */
[----:B------:R-:W-:Y:S02]  /*05f0*/  PRMT R15, RZ, 0x7610, R15 ;  /* 0x00007610ff0f7816 */ /* 0x000fe4000000000f */
[----:B------:R-:W-:-:S02]  /*0600*/  PRMT R14, RZ, 0x7610, R14 ;  /* 0x00007610ff0e7816 */ /* 0x000fc4000000000e */
        /* <DEDUP_REMOVED lines=113> */
.L_x_5533:
[----:B------:R-:W-:Y:S05]  /*0d20*/  BSYNC B0 ;  /* 0x0000000000007941 */ /* 0x000fea0003800000 */
.L_x_5532:
        /* <DEDUP_REMOVED lines=24> */
.L_x_5535:
[----:B------:R-:W-:Y:S05]  /*0eb0*/  BSYNC B0 ;  /* 0x0000000000007941 */ /* 0x000fea0003800000 */
.L_x_5534:
        /* <DEDUP_REMOVED lines=15> */
.L_x_5537:
[----:B------:R-:W-:Y:S05]  /*0fb0*/  BSYNC B0 ;  /* 0x0000000000007941 */ /* 0x000fea0003800000 */
.L_x_5536:
        /* <DEDUP_REMOVED lines=11> */
.L_x_5539:
[----:B------:R-:W-:Y:S05]  /*1070*/  BSYNC B0 ;  /* 0x0000000000007941 */ /* 0x000fea0003800000 */
.L_x_5538:
        /* <DEDUP_REMOVED lines=11> */
.L_x_5541:
[----:B------:R-:W-:Y:S05]  /*1130*/  BSYNC B0 ;  /* 0x0000000000007941 */ /* 0x000fea0003800000 */
.L_x_5540:
        /* <DEDUP_REMOVED lines=11> */
.L_x_5543:
[----:B------:R-:W-:Y:S05]  /*11f0*/  BSYNC B0 ;  /* 0x0000000000007941 */ /* 0x000fea0003800000 */
.L_x_5542:
        /* <DEDUP_REMOVED lines=11> */
.L_x_5545:
[----:B------:R-:W-:Y:S05]  /*12b0*/  BSYNC B0 ;  /* 0x0000000000007941 */ /* 0x000fea0003800000 */
.L_x_5544:
        /* <DEDUP_REMOVED lines=11> */
.L_x_5547:
[----:B------:R-:W-:Y:S05]  /*1370*/  BSYNC B0 ;  /* 0x0000000000007941 */ /* 0x000fea0003800000 */
.L_x_5546:
        /* <DEDUP_REMOVED lines=18> */
.L_x_5550:
        /* <DEDUP_REMOVED lines=8> */
.L_x_5551:
        /* <DEDUP_REMOVED lines=8> */
.L_x_5552:
        /* <DEDUP_REMOVED lines=8> */
.L_x_5553:
[----:B------:R-:W-:Y:S05]  /*1620*/  BSYNC B1 ;  /* 0x0000000000017941 */ /* 0x000fea0003800000 */
.L_x_5549:
[----:B------:R-:W-:-:S13]  /*1630*/  ISETP.GE.AND P0, PT, R16, R17, PT ;  /* 0x000000111000720c */ /* 0x000fda0003f06270 */
[----:B0-----:R-:W-:Y:S01]  /*1640*/  @!P0 IADD3 R4, R29, R16, RZ ;  /* 0x000000101d048210 */ /* 0x001fe20007ffe0ff */
[----:B------:R-:W-:Y:S01]  /*1650*/  @!P0 IMAD.MOV.U32 R5, RZ, RZ, 0x2 ;  /* 0x00000002ff058424 */ /* 0x000fe200078e00ff */
[----:B------:R-:W-:-:S03]  /*1660*/  @!P0 IADD3 R16, R16, 0x80, RZ ;  /* 0x0000008010108810 */ /* 0x000fc60007ffe0ff */
[----:B------:R-:W-:-:S05]  /*1670*/  @!P0 IMAD.WIDE.U32 R4, R4, R5, c[0x0][0x168] ;  /* 0x00005a0004048625 */ /* 0x000fca00078e0005 */
[----:B------:R0:W-:Y:S02]  /*1680*/  @!P0 STG.E.U16 [R4.64], R2 ;  /* 0x0000000204008986 */ /* 0x0001e4000c101504 */
.L_x_5554:
[----:B------:R-:W-:Y:S05]  /*1690*/  BSYNC B0 ;  /* 0x0000000000007941 */ /* 0x000fea0003800000 */
.L_x_5548:
        /* <DEDUP_REMOVED lines=9> */
.L_x_5555:
        /* <DEDUP_REMOVED lines=13> */
.L_x_7630:


//--------------------- .text._ZN2at6native29vectorized_elementwise_kernelILi8EZZZNS0_44_GLOBAL__N__40a83637_7_Lerp_cu_1520ed90_301318lerp_tensor_kernelERNS_18TensorIteratorBaseEENKUlvE0_clEvENKUlvE1_clEvEUlN3c104HalfES8_S8_E_St5arrayIPcLm4EEEEviT0_T1_ --------------------------
	.section	.text._ZN2at6native29vectorized_elementwise_kernelILi8EZZZNS0_44_GLOBAL__N__40a83637_7_Lerp_cu_1520ed90_301318lerp_tensor_kernelERNS_18TensorIteratorBaseEENKUlvE0_clEvENKUlvE1_clEvEUlN3c104HalfES8_S8_E_St5arrayIPcLm4EEEEviT0_T1_,"ax",@progbits
	.sectioninfo	@"SHI_REGISTERS=4"
	.align	128
        .global         _ZN2at6native29vectorized_elementwise_kernelILi8EZZZNS0_44_GLOBAL__N__40a83637_7_Lerp_cu_1520ed90_301318lerp_tensor_kernelERNS_18TensorIteratorBaseEENKUlvE0_clEvENKUlvE1_clEvEUlN3c104HalfES8_S8_E_St5arrayIPcLm4EEEEviT0_T1_
        .type           _ZN2at6native29vectorized_elementwise_kernelILi8EZZZNS0_44_GLOBAL__N__40a83637_7_Lerp_cu_1520ed90_301318lerp_tensor_kernelERNS_18TensorIteratorBaseEENKUlvE0_clEvENKUlvE1_clEvEUlN3c104HalfES8_S8_E_St5arrayIPcLm4EEEEviT0_T1_,@function
        .size           _ZN2at6native29vectorized_elementwise_kernelILi8EZZZNS0_44_GLOBAL__N__40a83637_7_Lerp_cu_1520ed90_301318lerp_tensor_kernelERNS_18TensorIteratorBaseEENKUlvE0_clEvENKUlvE1_clEvEUlN3c104HalfES8_S8_E_St5arrayIPcLm4EEEEviT0_T1_,(.L_x_7631 - _ZN2at6native29vectorized_elementwise_kernelILi8EZZZNS0_44_GLOBAL__N__40a83637_7_Lerp_cu_1520ed90_301318lerp_tensor_kernelERNS_18TensorIteratorBaseEENKUlvE0_clEvENKUlvE1_clEvEUlN3c104HalfES8_S8_E_St5arrayIPcLm4EEEEviT0_T1_)
        .other          _ZN2at6native29vectorized_elementwise_kernelILi8EZZZNS0_44_GLOBAL__N__40a83637_7_Lerp_cu_1520ed90_301318lerp_tensor_kernelERNS_18TensorIteratorBaseEENKUlvE0_clEvENKUlvE1_clEvEUlN3c104HalfES8_S8_E_St5arrayIPcLm4EEEEviT0_T1_,@"STO_CUDA_ENTRY STV_DEFAULT"
_ZN2at6native29vectorized_elementwise_kernelILi8EZZZNS0_44_GLOBAL__N__40a83637_7_Lerp_cu_1520ed90_301318lerp_tensor_kernelERNS_18TensorIteratorBaseEENKUlvE0_clEvENKUlvE1_clEvEUlN3c104HalfES8_S8_E_St5arrayIPcLm4EEEEviT0_T1_:
.text._ZN2at6native29vectorized_elementwise_kernelILi8EZZZNS0_44_GLOBAL__N__40a83637_7_Lerp_cu_1520ed90_301318lerp_tensor_kernelERNS_18TensorIteratorBaseEENKUlvE0_clEvENKUlvE1_clEvEUlN3c104HalfES8_S8_E_St5arrayIPcLm4EEEEviT0_T1_:
[----:B------:R-:W-:Y:S02]  /*0000*/  MOV R1, c[0x0][0x28] ;  /* 0x00000a0000017a02 */ /* 0x000fe40000000f00 */
[----:B------:R-:W-:Y:S05]  /*0010*/  EXIT ;  /* 0x000000000000794d */ /* 0x000fea0003800000 */
.L_x_5556:
        /* <DEDUP_REMOVED lines=14> */
.L_x_7631:


//--------------------- .text._ZN2at6native18elementwise_kernelILi128ELi4EZNS0_15gpu_kernel_implIZZZNS0_44_GLOBAL__N__40a83637_7_Lerp_cu_1520ed90_301318lerp_tensor_kernelERNS_18TensorIteratorBaseEENKUlvE0_clEvENKUlvE0_clEvEUlfffE_EEvS5_RKT_EUliE_EEviT1_ --------------------------
	.section	.text._ZN2at6native18elementwise_kernelILi128ELi4EZNS0_15gpu_kernel_implIZZZNS0_44_GLOBAL__N__40a83637_7_Lerp_cu_1520ed90_301318lerp_tensor_kernelERNS_18TensorIteratorBaseEENKUlvE0_clEvENKUlvE0_clEvEUlfffE_EEvS5_RKT_EUliE_EEviT1_,"ax",@progbits
	.sectioninfo	@"SHI_REGISTERS=28"
	.align	128
        .global         _ZN2at6native18elementwise_kernelILi128ELi4EZNS0_15gpu_kernel_implIZZZNS0_44_GLOBAL__N__40a83637_7_Lerp_cu_1520ed90_301318lerp_tensor_kernelERNS_18TensorIteratorBaseEENKUlvE0_clEvENKUlvE0_clEvEUlfffE_EEvS5_RKT_EUliE_EEviT1_
        .type           _ZN2at6native18elementwise_kernelILi128ELi4EZNS0_15gpu_kernel_implIZZZNS0_44_GLOBAL__N__40a83637_7_Lerp_cu_1520ed90_301318lerp_tensor_kernelERNS_18TensorIteratorBaseEENKUlvE0_clEvENKUlvE0_clEvEUlfffE_EEvS5_RKT_EUliE_EEviT1_,@function
        .size           _ZN2at6native18elementwise_kernelILi128ELi4EZNS0_15gpu_kernel_implIZZZNS0_44_GLOBAL__N__40a83637_7_Lerp_cu_1520ed90_301318lerp_tensor_kernelERNS_18TensorIteratorBaseEENKUlvE0_clEvENKUlvE0_clEvEUlfffE_EEvS5_RKT_EUliE_EEviT1_,(.L_x_7632 - _ZN2at6native18elementwise_kernelILi128ELi4EZNS0_15gpu_kernel_implIZZZNS0_44_GLOBAL__N__40a83637_7_Lerp_cu_1520ed90_301318lerp_tensor_kernelERNS_18TensorIteratorBaseEENKUlvE0_clEvENKUlvE0_clEvEUlfffE_EEvS5_RKT_EUliE_EEviT1_)
        .other          _ZN2at6native18elementwise_kernelILi128ELi4EZNS0_15gpu_kernel_implIZZZNS0_44_GLOBAL__N__40a83637_7_Lerp_cu_1520ed90_301318lerp_tensor_kernelERNS_18TensorIteratorBaseEENKUlvE0_clEvENKUlvE0_clEvEUlfffE_EEvS5_RKT_EUliE_EEviT1_,@"STO_CUDA_ENTRY STV_DEFAULT"
_ZN2at6native18elementwise_kernelILi128ELi4EZNS0_15gpu_kernel_implIZZZNS0_44_GLOBAL__N__40a83637_7_Lerp_cu_1520ed90_301318lerp_tensor_kernelERNS_18TensorIteratorBaseEENKUlvE0_clEvENKUlvE0_clEvEUlfffE_EEvS5_RKT_EUliE_EEviT1_:
.text._ZN2at6native18elementwise_kernelILi128ELi4EZNS0_15gpu_kernel_implIZZZNS0_44_GLOBAL__N__40a83637_7_Lerp_cu_1520ed90_301318lerp_tensor_kernelERNS_18TensorIteratorBaseEENKUlvE0_clEvENKUlvE0_clEvEUlfffE_EEvS5_RKT_EUliE_EEviT1_:
        /* <DEDUP_REMOVED lines=289> */
.L_x_5559:
        /* <DEDUP_REMOVED lines=20> */
.L_x_5564:
[----:B------:R-:W2:Y:S02]  /*1350*/  LDG.E.U8 R2, [R2.64] ;  /* 0x0000002402027981 */ /* 0x000ea4000c1e1100 */
[----:B--2---:R0:W1:Y:S01]  /*1360*/  I2F.U16 R22, R2 ;  /* 0x0000000200167306 */ /* 0x0040620000101000 */
[----:B------:R-:W-:Y:S05]  /*1370*/  BRA `(.L_x_5566) ;  /* 0x00000ca000007947 */ /* 0x000fea0003800000 */
.L_x_5563:
        /* <DEDUP_REMOVED lines=9> */
.L_x_5568:
[----:B------:R-:W2:Y:S02]  /*1410*/  LDG.E R2, [R2.64] ;  /* 0x0000002402027981 */ /* 0x000ea4000c1e1900 */
[----:B--2---:R0:W1:Y:S01]  /*1420*/  I2F R22, R2 ;  /* 0x0000000200167306 */ /* 0x0040620000201400 */
[----:B------:R-:W-:Y:S05]  /*1430*/  BRA `(.L_x_5566) ;  /* 0x00000be000007947 */ /* 0x000fea0003800000 */
.L_x_5567:
[----:B------:R-:W2:Y:S02]  /*1440*/  LDG.E.U16 R2, [R2.64] ;  /* 0x0000002402027981 */ /* 0x000ea4000c1e1500 */
[----:B--2---:R0:W1:Y:S01]  /*1450*/  I2F.S16 R22, R2 ;  /* 0x0000000200167306 */ /* 0x0040620000101400 */
[----:B------:R-:W-:Y:S05]  /*1460*/  BRA `(.L_x_5566) ;  /* 0x00000bb000007947 */ /* 0x000fea0003800000 */
.L_x_5562:
        /* <DEDUP_REMOVED lines=8> */
.L_x_5570:
[----:B------:R-:W2:Y:S02]  /*14f0*/  LDG.E.U16 R2, [R2.64] ;  /* 0x0000002402027981 */ /* 0x000ea4000c1e1500 */
[----:B--2---:R-:W-:Y:S01]  /*1500*/  HADD2.F32 R22, -RZ, R2.H0_H0 ;  /* 0x20000002ff167230 */ /* 0x004fe20000004100 */
[----:B------:R-:W-:Y:S05]  /*1510*/  BRA `(.L_x_5566) ;  /* 0x00000b0000007947 */ /* 0x000fea0003800000 */
.L_x_5569:
        /* <DEDUP_REMOVED lines=8> */
.L_x_5572:
[----:B------:R-:W2:Y:S02]  /*15a0*/  LDG.E.U16 R2, [R2.64] ;  /* 0x0000002402027981 */ /* 0x000ea4000c1e1500 */
[----:B--2---:R-:W-:Y:S01]  /*15b0*/  HADD2.F32 R22, -RZ, R2.H0_H0 ;  /* 0x20000002ff167230 */ /* 0x004fe20000004100 */
[----:B------:R-:W-:Y:S05]  /*15c0*/  BRA `(.L_x_5566) ;  /* 0x00000a5000007947 */ /* 0x000fea0003800000 */
.L_x_5571:
[----:B------:R-:W2:Y:S02]  /*15d0*/  LDG.E.64 R2, [R2.64] ;  /* 0x0000002402027981 */ /* 0x000ea4000c1e1b00 */
[----:B--2---:R-:W0:Y:S01]  /*15e0*/  F2F.F32.F64 R22, R2 ;  /* 0x0000000200167310 */ /* 0x004e220000301000 */
[----:B------:R-:W0:-:S14]  /*15f0*/  DSETP.GEU.AND P0, PT, |R2|, c[0x2][0x0], PT ;  /* 0x008000000200762a */ /* 0x000e1c0003f0e200 */
[----:B0-----:R-:W-:Y:S01]  /*1600*/  @!P0 FMUL R22, R22, 1.175494350822287508e-38 ;  /* 0x0080000016168820 */ /* 0x001fe20000400000 */
[----:B------:R-:W-:Y:S05]  /*1610*/  BRA `(.L_x_5566) ;  /* 0x00000a0000007947 */ /* 0x000fea0003800000 */
.L_x_5561:
        /* <DEDUP_REMOVED lines=12> */
.L_x_5575:
[----:B------:R-:W2:Y:S02]  /*16e0*/  LDG.E.64 R2, [R2.64] ;  /* 0x0000002402027981 */ /* 0x000ea4000c1e1b00 */
[----:B--2---:R-:W0:Y:S01]  /*16f0*/  F2F.F32.F64 R22, R2 ;  /* 0x0000000200167310 */ /* 0x004e220000301000 */
[----:B------:R-:W0:-:S14]  /*1700*/  DSETP.GEU.AND P0, PT, |R2|, c[0x2][0x0], PT ;  /* 0x008000000200762a */ /* 0x000e1c0003f0e200 */
[----:B0-----:R-:W-:Y:S01]  /*1710*/  @!P0 FMUL R22, R22, 1.175494350822287508e-38 ;  /* 0x0080000016168820 */ /* 0x001fe20000400000 */
[----:B------:R-:W-:Y:S05]  /*1720*/  BRA `(.L_x_5566) ;  /* 0x000008f000007947 */ /* 0x000fea0003800000 */
.L_x_5574:
        /* <DEDUP_REMOVED lines=26> */
.L_x_5577:
        /* <DEDUP_REMOVED lines=13> */
.L_x_5576:
[----:B------:R-:W2:Y:S02]  /*19a0*/  LDG.E.U16 R2, [R2.64] ;  /* 0x0000002402027981 */ /* 0x000ea4000c1e1500 */
[----:B--2---:R-:W-:Y:S01]  /*19b0*/  PRMT R22, RZ, 0x5410, R2 ;  /* 0x00005410ff167816 */ /* 0x004fe20000000002 */
[----:B------:R-:W-:Y:S05]  /*19c0*/  BRA `(.L_x_5566) ;  /* 0x0000065000007947 */ /* 0x000fea0003800000 */
.L_x_5573:
        /* <DEDUP_REMOVED lines=11> */
.L_x_5580:
        /* <DEDUP_REMOVED lines=20> */
.L_x_5582:
[----:B------:R-:W-:Y:S05]  /*1bc0*/  BSYNC B0 ;  /* 0x0000000000007941 */ /* 0x000fea0003800000 */
.L_x_5581:
[----:B------:R-:W-:Y:S01]  /*1bd0*/  IMAD.SHL.U32 R2, R2, 0x100000, RZ ;  /* 0x0010000002027824 */ /* 0x000fe200078e00ff */
[----:B------:R-:W-:-:S04]  /*1be0*/  LEA R3, R0, 0x3b800000, 0x17 ;  /* 0x3b80000000037811 */ /* 0x000fc800078eb8ff */
[----:B------:R-:W-:Y:S01]  /*1bf0*/  LOP3.LUT R22, R3, R2, R22, 0xfe, !PT ;  /* 0x0000000203167212 */ /* 0x000fe200078efe16 */
[----:B------:R-:W-:Y:S05]  /*1c00*/  BRA `(.L_x_5566) ;  /* 0x0000041000007947 */ /* 0x000fea0003800000 */
.L_x_5579:
        /* <DEDUP_REMOVED lines=20> */
.L_x_5584:
[----:B------:R-:W-:Y:S05]  /*1d50*/  BSYNC B0 ;  /* 0x0000000000007941 */ /* 0x000fea0003800000 */
.L_x_5583:
[----:B------:R-:W-:Y:S01]  /*1d60*/  IMAD.SHL.U32 R2, R2, 0x200000, RZ ;  /* 0x0020000002027824 */ /* 0x000fe200078e00ff */
[----:B------:R-:W-:-:S04]  /*1d70*/  LEA R3, R0, 0x37800000, 0x17 ;  /* 0x3780000000037811 */ /* 0x000fc800078eb8ff */
[----:B------:R-:W-:Y:S01]  /*1d80*/  LOP3.LUT R22, R3, R2, R22, 0xfe, !PT ;  /* 0x0000000203167212 */ /* 0x000fe200078efe16 */
[----:B------:R-:W-:Y:S05]  /*1d90*/  BRA `(.L_x_5566) ;  /* 0x0000028000007947 */ /* 0x000fea0003800000 */
.L_x_5578:
        /* <DEDUP_REMOVED lines=14> */
.L_x_5565:
        /* <DEDUP_REMOVED lines=21> */
.L_x_5586:
[----:B------:R-:W2:Y:S02]  /*1fd0*/  LDG.E.64 R2, [R2.64] ;  /* 0x0000002402027981 */ /* 0x000ea4000c1e1b00 */
[----:B--2---:R0:W1:Y:S01]  /*1fe0*/  I2F.U64 R22, R2 ;  /* 0x0000000200167312 */ /* 0x0040620000301000 */
[----:B------:R-:W-:Y:S05]  /*1ff0*/  BRA `(.L_x_5566) ;  /* 0x0000002000007947 */ /* 0x000fea0003800000 */
.L_x_5585:
[----:B------:R-:W2:Y:S02]  /*2000*/  LDG.E R2, [R2.64] ;  /* 0x0000002402027981 */ /* 0x000ea4000c1e1900 */
[----:B--2---:R0:W1:Y:S02]  /*2010*/  I2F.U32 R22, R2 ;  /* 0x0000000200167306 */ /* 0x0040640000201000 */
.L_x_5566:
[----:B------:R-:W-:Y:S05]  /*2020*/  BSYNC B6 ;  /* 0x0000000000067941 */ /* 0x000fea0003800000 */
.L_x_5560:
        /* <DEDUP_REMOVED lines=18> */
.L_x_5591:
[----:B------:R-:W2:Y:S02]  /*2150*/  LDG.E.U8 R2, [R2.64] ;  /* 0x0000002402027981 */ /* 0x000ea4000c1e1100 */
[----:B--2---:R0:W2:Y:S01]  /*2160*/  I2F.U16 R25, R2 ;  /* 0x0000000200197306 */ /* 0x0040a20000101000 */
[----:B------:R-:W-:Y:S05]  /*2170*/  BRA `(.L_x_5593) ;  /* 0x00000ca000007947 */ /* 0x000fea0003800000 */
.L_x_5590:
        /* <DEDUP_REMOVED lines=9> */
.L_x_5595:
[----:B------:R-:W2:Y:S02]  /*2210*/  LDG.E R2, [R2.64] ;  /* 0x0000002402027981 */ /* 0x000ea4000c1e1900 */
[----:B--2---:R0:W2:Y:S01]  /*2220*/  I2F R25, R2 ;  /* 0x0000000200197306 */ /* 0x0040a20000201400 */
[----:B------:R-:W-:Y:S05]  /*2230*/  BRA `(.L_x_5593) ;  /* 0x00000be000007947 */ /* 0x000fea0003800000 */
.L_x_5594:
[----:B------:R-:W2:Y:S02]  /*2240*/  LDG.E.U16 R2, [R2.64] ;  /* 0x0000002402027981 */ /* 0x000ea4000c1e1500 */
[----:B--2---:R0:W2:Y:S01]  /*2250*/  I2F.S16 R25, R2 ;  /* 0x0000000200197306 */ /* 0x0040a20000101400 */
[----:B------:R-:W-:Y:S05]  /*2260*/  BRA `(.L_x_5593) ;  /* 0x00000bb000007947 */ /* 0x000fea0003800000 */
.L_x_5589:
        /* <DEDUP_REMOVED lines=8> */
.L_x_5597:
[----:B------:R-:W2:Y:S02]  /*22f0*/  LDG.E.U16 R2, [R2.64] ;  /* 0x0000002402027981 */ /* 0x000ea4000c1e1500 */
[----:B--2---:R-:W-:Y:S01]  /*2300*/  HADD2.F32 R25, -RZ, R2.H0_H0 ;  /* 0x20000002ff197230 */ /* 0x004fe20000004100 */
[----:B------:R-:W-:Y:S05]  /*2310*/  BRA `(.L_x_5593) ;  /* 0x00000b0000007947 */ /* 0x000fea0003800000 */
.L_x_5596:
        /* <DEDUP_REMOVED lines=8> */
.L_x_5599:
[----:B------:R-:W2:Y:S02]  /*23a0*/  LDG.E.U16 R2, [R2.64] ;  /* 0x0000002402027981 */ /* 0x000ea4000c1e1500 */
[----:B--2---:R-:W-:Y:S01]  /*23b0*/  HADD2.F32 R25, -RZ, R2.H0_H0 ;  /* 0x20000002ff197230 */ /* 0x004fe20000004100 */
[----:B------:R-:W-:Y:S05]  /*23c0*/  BRA `(.L_x_5593) ;  /* 0x00000a5000007947 */ /* 0x000fea0003800000 */
.L_x_5598:
[----:B------:R-:W2:Y:S02]  /*23d0*/  LDG.E.64 R2, [R2.64] ;  /* 0x0000002402027981 */ /* 0x000ea4000c1e1b00 */
[----:B--2---:R-:W0:Y:S01]  /*23e0*/  F2F.F32.F64 R25, R2 ;  /* 0x0000000200197310 */ /* 0x004e220000301000 */
[----:B------:R-:W0:-:S14]  /*23f0*/  DSETP.GEU.AND P0, PT, |R2|, c[0x2][0x0], PT ;  /* 0x008000000200762a */ /* 0x000e1c0003f0e200 */
[----:B0-----:R-:W-:Y:S01]  /*2400*/  @!P0 FMUL R25, R25, 1.175494350822287508e-38 ;  /* 0x0080000019198820 */ /* 0x001fe20000400000 */
[----:B------:R-:W-:Y:S05]  /*2410*/  BRA `(.L_x_5593) ;  /* 0x00000a0000007947 */ /* 0x000fea0003800000 */
.L_x_5588:
        /* <DEDUP_REMOVED lines=12> */
.L_x_5602:
[----:B------:R-:W2:Y:S02]  /*24e0*/  LDG.E.64 R2, [R2.64] ;  /* 0x0000002402027981 */ /* 0x000ea4000c1e1b00 */
[----:B--2---:R-:W0:Y:S01]  /*24f0*/  F2F.F32.F64 R25, R2 ;  /* 0x0000000200197310 */ /* 0x004e220000301000 */
[----:B------:R-:W0:-:S14]  /*2500*/  DSETP.GEU.AND P0, PT, |R2|, c[0x2][0x0], PT ;  /* 0x008000000200762a */ /* 0x000e1c0003f0e200 */
[----:B0-----:R-:W-:Y:S01]  /*2510*/  @!P0 FMUL R25, R25, 1.175494350822287508e-38 ;  /* 0x0080000019198820 */ /* 0x001fe20000400000 */
[----:B------:R-:W-:Y:S05]  /*2520*/  BRA `(.L_x_5593) ;  /* 0x000008f000007947 */ /* 0x000fea0003800000 */
.L_x_5601:
        /* <DEDUP_REMOVED lines=26> */
.L_x_5604:
        /* <DEDUP_REMOVED lines=13> */
.L_x_5603:
[----:B------:R-:W2:Y:S02]  /*27a0*/  LDG.E.U16 R2, [R2.64] ;  /* 0x0000002402027981 */ /* 0x000ea4000c1e1500 */
[----:B--2---:R-:W-:Y:S01]  /*27b0*/  PRMT R25, RZ, 0x5410, R2 ;  /* 0x00005410ff197816 */ /* 0x004fe20000000002 */
[----:B------:R-:W-:Y:S05]  /*27c0*/  BRA `(.L_x_5593) ;  /* 0x0000065000007947 */ /* 0x000fea0003800000 */
.L_x_5600:
        /* <DEDUP_REMOVED lines=11> */
.L_x_5607:
        /* <DEDUP_REMOVED lines=20> */
.L_x_5609:
[----:B------:R-:W-:Y:S05]  /*29c0*/  BSYNC B0 ;  /* 0x0000000000007941 */ /* 0x000fea0003800000 */
.L_x_5608:
[----:B------:R-:W-:Y:S01]  /*29d0*/  IMAD.SHL.U32 R2, R2, 0x100000, RZ ;  /* 0x0010000002027824 */ /* 0x000fe200078e00ff */
[----:B------:R-:W-:-:S04]  /*29e0*/  LEA R0, R0, 0x3b800000, 0x17 ;  /* 0x3b80000000007811 */ /* 0x000fc800078eb8ff */
[----:B------:R-:W-:Y:S01]  /*29f0*/  LOP3.LUT R25, R0, R2, R25, 0xfe, !PT ;  /* 0x0000000200197212 */ /* 0x000fe200078efe19 */
[----:B------:R-:W-:Y:S05]  /*2a00*/  BRA `(.L_x_5593) ;  /* 0x0000041000007947 */ /* 0x000fea0003800000 */
.L_x_5606:
        /* <DEDUP_REMOVED lines=20> */
.L_x_5611:
[----:B------:R-:W-:Y:S05]  /*2b50*/  BSYNC B0 ;  /* 0x0000000000007941 */ /* 0x000fea0003800000 */
.L_x_5610:
[----:B------:R-:W-:Y:S01]  /*2b60*/  IMAD.SHL.U32 R2, R2, 0x200000, RZ ;  /* 0x0020000002027824 */ /* 0x000fe200078e00ff */
[----:B------:R-:W-:-:S04]  /*2b70*/  LEA R0, R0, 0x37800000, 0x17 ;  /* 0x3780000000007811 */ /* 0x000fc800078eb8ff */
[----:B------:R-:W-:Y:S01]  /*2b80*/  LOP3.LUT R25, R0, R2, R25, 0xfe, !PT ;  /* 0x0000000200197212 */ /* 0x000fe200078efe19 */
[----:B------:R-:W-:Y:S05]  /*2b90*/  BRA `(.L_x_5593) ;  /* 0x0000028000007947 */ /* 0x000fea0003800000 */
.L_x_5605:
        /* <DEDUP_REMOVED lines=14> */
.L_x_5592:
        /* <DEDUP_REMOVED lines=21> */
.L_x_5613:
[----:B------:R-:W2:Y:S02]  /*2dd0*/  LDG.E.64 R2, [R2.64] ;  /* 0x0000002402027981 */ /* 0x000ea4000c1e1b00 */
[----:B--2---:R0:W2:Y:S01]  /*2de0*/  I2F.U64 R25, R2 ;  /* 0x0000000200197312 */ /* 0x0040a20000301000 */
[----:B------:R-:W-:Y:S05]  /*2df0*/  BRA `(.L_x_5593) ;  /* 0x0000002000007947 */ /* 0x000fea0003800000 */
.L_x_5612:
[----:B------:R-:W2:Y:S02]  /*2e00*/  LDG.E R2, [R2.64] ;  /* 0x0000002402027981 */ /* 0x000ea4000c1e1900 */
[----:B--2---:R0:W2:Y:S02]  /*2e10*/  I2F.U32 R25, R2 ;  /* 0x0000000200197306 */ /* 0x0040a40000201000 */
.L_x_5593:
[----:B------:R-:W-:Y:S05]  /*2e20*/  BSYNC B6 ;  /* 0x0000000000067941 */ /* 0x000fea0003800000 */
.L_x_5587:
[----:B------:R-:W3:Y:S01]  /*2e30*/  LDC.U8 R4, c[0x0][0x44c] ;  /* 0x00011300ff047b82 */ /* 0x000ee20000000000 */
[----:B0-----:R-:W-:Y:S01]  /*2e40*/  IADD3 R2, P1, R23, c[0x0][0x440], RZ ;  /* 0x0001100017027a10 */ /* 0x001fe20007f3e0ff */
[----:B------:R-:W-:Y:S04]  /*2e50*/  BSSY B6, `(.L_x_5614) ;  /* 0x00000dd000067945 */ /* 0x000fe80003800000 */
[----:B------:R-:W-:Y:S01]  /*2e60*/  IMAD.X R3, RZ, RZ, c[0x0][0x444], P1 ;  /* 0x00011100ff037624 */ /* 0x000fe200008e06ff */
        /* <DEDUP_REMOVED lines=14> */
.L_x_5618:
[----:B------:R-:W3:Y:S02]  /*2f50*/  LDG.E.U8 R2, [R2.64] ;  /* 0x0000002402027981 */ /* 0x000ee4000c1e1100 */
[----:B---3--:R0:W3:Y:S01]  /*2f60*/  I2F.U16 R5, R2 ;  /* 0x0000000200057306 */ /* 0x0080e20000101000 */
[----:B------:R-:W-:Y:S05]  /*2f70*/  BRA `(.L_x_5620) ;  /* 0x00000ca000007947 */ /* 0x000fea0003800000 */
.L_x_5617:
        /* <DEDUP_REMOVED lines=9> */
.L_x_5622:
[----:B------:R-:W3:Y:S02]  /*3010*/  LDG.E R2, [R2.64] ;  /* 0x0000002402027981 */ /* 0x000ee4000c1e1900 */
[----:B---3--:R0:W3:Y:S01]  /*3020*/  I2F R5, R2 ;  /* 0x0000000200057306 */ /* 0x0080e20000201400 */
[----:B------:R-:W-:Y:S05]  /*3030*/  BRA `(.L_x_5620) ;  /* 0x00000be000007947 */ /* 0x000fea0003800000 */
.L_x_5621:
[----:B------:R-:W3:Y:S02]  /*3040*/  LDG.E.U16 R2, [R2.64] ;  /* 0x0000002402027981 */ /* 0x000ee4000c1e1500 */
[----:B---3--:R0:W3:Y:S01]  /*3050*/  I2F.S16 R5, R2 ;  /* 0x0000000200057306 */ /* 0x0080e20000101400 */
[----:B------:R-:W-:Y:S05]  /*3060*/  BRA `(.L_x_5620) ;  /* 0x00000bb000007947 */ /* 0x000fea0003800000 */
.L_x_5616:
        /* <DEDUP_REMOVED lines=8> */
.L_x_5624:
[----:B------:R-:W3:Y:S02]  /*30f0*/  LDG.E.U16 R2, [R2.64] ;  /* 0x0000002402027981 */ /* 0x000ee4000c1e1500 */
[----:B---3--:R-:W-:Y:S01]  /*3100*/  HADD2.F32 R5, -RZ, R2.H0_H0 ;  /* 0x20000002ff057230 */ /* 0x008fe20000004100 */
[----:B------:R-:W-:Y:S05]  /*3110*/  BRA `(.L_x_5620) ;  /* 0x00000b0000007947 */ /* 0x000fea0003800000 */
.L_x_5623:
        /* <DEDUP_REMOVED lines=8> */
.L_x_5626:
[----:B------:R-:W3:Y:S02]  /*31a0*/  LDG.E.U16 R2, [R2.64] ;  /* 0x0000002402027981 */ /* 0x000ee4000c1e1500 */
[----:B---3--:R-:W-:Y:S01]  /*31b0*/  HADD2.F32 R5, -RZ, R2.H0_H0 ;  /* 0x20000002ff057230 */ /* 0x008fe20000004100 */
[----:B------:R-:W-:Y:S05]  /*31c0*/  BRA `(.L_x_5620) ;  /* 0x00000a5000007947 */ /* 0x000fea0003800000 */
.L_x_5625:
[----:B------:R-:W3:Y:S02]  /*31d0*/  LDG.E.64 R2, [R2.64] ;  /* 0x0000002402027981 */ /* 0x000ee4000c1e1b00 */
[----:B---3--:R-:W0:Y:S01]  /*31e0*/  F2F.F32.F64 R5, R2 ;  /* 0x0000000200057310 */ /* 0x008e220000301000 */
[----:B------:R-:W0:-:S14]  /*31f0*/  DSETP.GEU.AND P0, PT, |R2|, c[0x2][0x0], PT ;  /* 0x008000000200762a */ /* 0x000e1c0003f0e200 */
[----:B0-----:R-:W-:Y:S01]  /*3200*/  @!P0 FMUL R5, R5, 1.175494350822287508e-38 ;  /* 0x0080000005058820 */ /* 0x001fe20000400000 */
[----:B------:R-:W-:Y:S05]  /*3210*/  BRA `(.L_x_5620) ;  /* 0x00000a0000007947 */ /* 0x000fea0003800000 */
.L_x_5615:
        /* <DEDUP_REMOVED lines=12> */
.L_x_5629:
[----:B------:R-:W3:Y:S02]  /*32e0*/  LDG.E.64 R2, [R2.64] ;  /* 0x0000002402027981 */ /* 0x000ee4000c1e1b00 */
[----:B---3--:R-:W0:Y:S01]  /*32f0*/  F2F.F32.F64 R5, R2 ;  /* 0x0000000200057310 */ /* 0x008e220000301000 */
[----:B------:R-:W0:-:S14]  /*3300*/  DSETP.GEU.AND P0, PT, |R2|, c[0x2][0x0], PT ;  /* 0x008000000200762a */ /* 0x000e1c0003f0e200 */
[----:B0-----:R-:W-:Y:S01]  /*3310*/  @!P0 FMUL R5, R5, 1.175494350822287508e-38 ;  /* 0x0080000005058820 */ /* 0x001fe20000400000 */
[----:B------:R-:W-:Y:S05]  /*3320*/  BRA `(.L_x_5620) ;  /* 0x000008f000007947 */ /* 0x000fea0003800000 */
.L_x_5628:
        /* <DEDUP_REMOVED lines=26> */
.L_x_5631:
        /* <DEDUP_REMOVED lines=13> */
.L_x_5630:
[----:B------:R-:W3:Y:S02]  /*35a0*/  LDG.E.U16 R2, [R2.64] ;  /* 0x0000002402027981 */ /* 0x000ee4000c1e1500 */
[----:B---3--:R-:W-:Y:S01]  /*35b0*/  PRMT R5, RZ, 0x5410, R2 ;  /* 0x00005410ff057816 */ /* 0x008fe20000000002 */
[----:B------:R-:W-:Y:S05]  /*35c0*/  BRA `(.L_x_5620) ;  /* 0x0000065000007947 */ /* 0x000fea0003800000 */
.L_x_5627:
        /* <DEDUP_REMOVED lines=11> */
.L_x_5634:
        /* <DEDUP_REMOVED lines=20> */
.L_x_5636:
[----:B------:R-:W-:Y:S05]  /*37c0*/  BSYNC B0 ;  /* 0x0000000000007941 */ /* 0x000fea0003800000 */
.L_x_5635:
[----:B------:R-:W-:Y:S01]  /*37d0*/  IMAD.SHL.U32 R2, R2, 0x100000, RZ ;  /* 0x0010000002027824 */ /* 0x000fe200078e00ff */
[----:B------:R-:W-:-:S04]  /*37e0*/  LEA R5, R0, 0x3b800000, 0x17 ;  /* 0x3b80000000057811 */ /* 0x000fc800078eb8ff */
[----:B------:R-:W-:Y:S01]  /*37f0*/  LOP3.LUT R5, R5, R2, R4, 0xfe, !PT ;  /* 0x0000000205057212 */ /* 0x000fe200078efe04 */
[----:B------:R-:W-:Y:S05]  /*3800*/  BRA `(.L_x_5620) ;  /* 0x0000041000007947 */ /* 0x000fea0003800000 */
.L_x_5633:
        /* <DEDUP_REMOVED lines=20> */
.L_x_5638:
[----:B------:R-:W-:Y:S05]  /*3950*/  BSYNC B0 ;  /* 0x0000000000007941 */ /* 0x000fea0003800000 */
.L_x_5637:
[----:B------:R-:W-:Y:S01]  /*3960*/  IMAD.SHL.U32 R2, R2, 0x200000, RZ ;  /* 0x0020000002027824 */ /* 0x000fe200078e00ff */
[----:B------:R-:W-:-:S04]  /*3970*/  LEA R5, R0, 0x37800000, 0x17 ;  /* 0x3780000000057811 */ /* 0x000fc800078eb8ff */
[----:B------:R-:W-:Y:S01]  /*3980*/  LOP3.LUT R5, R5, R2, R4, 0xfe, !PT ;  /* 0x0000000205057212 */ /* 0x000fe200078efe04 */
[----:B------:R-:W-:Y:S05]  /*3990*/  BRA `(.L_x_5620) ;  /* 0x0000028000007947 */ /* 0x000fea0003800000 */
.L_x_5632:
        /* <DEDUP_REMOVED lines=14> */
.L_x_5619:
        /* <DEDUP_REMOVED lines=21> */
.L_x_5640:
[----:B------:R-:W3:Y:S02]  /*3bd0*/  LDG.E.64 R2, [R2.64] ;  /* 0x0000002402027981 */ /* 0x000ee4000c1e1b00 */
[----:B---3--:R0:W3:Y:S01]  /*3be0*/  I2F.U64 R5, R2 ;  /* 0x0000000200057312 */ /* 0x0080e20000301000 */
[----:B------:R-:W-:Y:S05]  /*3bf0*/  BRA `(.L_x_5620) ;  /* 0x0000002000007947 */ /* 0x000fea0003800000 */
.L_x_5639:
[----:B------:R-:W3:Y:S02]  /*3c00*/  LDG.E R2, [R2.64] ;  /* 0x0000002402027981 */ /* 0x000ee4000c1e1900 */
[----:B---3--:R0:W3:Y:S02]  /*3c10*/  I2F.U32 R5, R2 ;  /* 0x0000000200057306 */ /* 0x0080e40000201000 */
.L_x_5620:
[----:B------:R-:W-:Y:S05]  /*3c20*/  BSYNC B6 ;  /* 0x0000000000067941 */ /* 0x000fea0003800000 */
.L_x_5614:
[----:B0-----:R-:W0:Y:S01]  /*3c30*/  LDC.U8 R3, c[0x0][0x449] ;  /* 0x00011240ff037b82 */ /* 0x001e220000000000 */
[----:B---3-5:R-:W-:Y:S01]  /*3c40*/  FSETP.GEU.FTZ.AND P0, PT, |R5|, 0.5, PT ;  /* 0x3f0000000500780b */ /* 0x028fe20003f1e200 */
[----:B-12---:R-:W-:-:S04]  /*3c50*/  FADD.FTZ R0, R25, -R22 ;  /* 0x8000001619007221 */ /* 0x006fc80000010000 */
[----:B------:R-:W-:Y:S02]  /*3c60*/  FFMA.FTZ R22, R0, R5, R22 ;  /* 0x0000000500167223 */ /* 0x000fe40000010016 */
[----:B------:R-:W-:-:S06]  /*3c70*/  FADD.FTZ R5, -R5, 1 ;  /* 0x3f80000005057421 */ /* 0x000fcc0000010100 */
[----:B------:R-:W-:Y:S01]  /*3c80*/  @P0 FFMA.FTZ R22, -R0, R5, R25 ;  /* 0x0000000500160223 */ /* 0x000fe20000010119 */
        /* <DEDUP_REMOVED lines=14> */
.L_x_5644:
[----:B------:R-:W0:Y:S02]  /*3d70*/  F2I.S64.TRUNC R22, R22 ;  /* 0x0000001600167311 */ /* 0x000e24000020d900 */
[----:B0-----:R-:W-:-:S05]  /*3d80*/  IMAD.MOV.U32 R3, RZ, RZ, R22 ;  /* 0x000000ffff037224 */ /* 0x001fca00078e0016 */
[----:B------:R0:W-:Y:S01]  /*3d90*/  STG.E.U8 [R16.64], R3 ;  /* 0x0000000310007986 */ /* 0x0001e2000c101124 */
[----:B------:R-:W-:Y:S05]  /*3da0*/  BRA `(.L_x_5646) ;  /* 0x00000d3000007947 */ /* 0x000fea0003800000 */
.L_x_5643:
        /* <DEDUP_REMOVED lines=9> */
.L_x_5648:
[----:B------:R-:W0:Y:S02]  /*3e40*/  F2I.FTZ.TRUNC.NTZ R3, R22 ;  /* 0x0000001600037305 */ /* 0x000e24000021f100 */
[----:B0-----:R0:W-:Y:S01]  /*3e50*/  STG.E [R16.64], R3 ;  /* 0x0000000310007986 */ /* 0x0011e2000c101924 */
[----:B------:R-:W-:Y:S05]  /*3e60*/  BRA `(.L_x_5646) ;  /* 0x00000c7000007947 */ /* 0x000fea0003800000 */
.L_x_5647:
[----:B------:R-:W0:Y:S02]  /*3e70*/  F2I.FTZ.TRUNC.NTZ R3, R22 ;  /* 0x0000001600037305 */ /* 0x000e24000021f100 */
[----:B0-----:R0:W-:Y:S01]  /*3e80*/  STG.E.U16 [R16.64], R3 ;  /* 0x0000000310007986 */ /* 0x0011e2000c101524 */
[----:B------:R-:W-:Y:S05]  /*3e90*/  BRA `(.L_x_5646) ;  /* 0x00000c4000007947 */ /* 0x000fea0003800000 */
.L_x_5642:
        /* <DEDUP_REMOVED lines=8> */
.L_x_5650:
[----:B------:R-:W-:-:S05]  /*3f20*/  F2FP.PACK_AB R22, RZ, R22 ;  /* 0x00000016ff16723e */ /* 0x000fca00000000ff */
[----:B------:R0:W-:Y:S01]  /*3f30*/  STG.E.U16 [R16.64], R22 ;  /* 0x0000001610007986 */ /* 0x0001e2000c101524 */
[----:B------:R-:W-:Y:S05]  /*3f40*/  BRA `(.L_x_5646) ;  /* 0x00000b9000007947 */ /* 0x000fea0003800000 */
.L_x_5649:
        /* <DEDUP_REMOVED lines=9> */
.L_x_5652:
[----:B------:R-:W-:-:S04]  /*3fe0*/  F2FP.PACK_AB R3, RZ, R22 ;  /* 0x00000016ff03723e */ /* 0x000fc800000000ff */
[----:B------:R-:W-:-:S05]  /*3ff0*/  PRMT R3, R3, 0x5410, RZ ;  /* 0x0000541003037816 */ /* 0x000fca00000000ff */
[----:B------:R0:W-:Y:S01]  /*4000*/  STG.E [R16.64], R3 ;  /* 0x0000000310007986 */ /* 0x0001e2000c101924 */
[----:B------:R-:W-:Y:S05]  /*4010*/  BRA `(.L_x_5646) ;  /* 0x00000ac000007947 */ /* 0x000fea0003800000 */
.L_x_5651:
[----:B------:R-:W-:-:S06]  /*4020*/  FMUL.FTZ R2, R22, 1 ;  /* 0x3f80000016027820 */ /* 0x000fcc0000410000 */
[----:B------:R-:W0:Y:S02]  /*4030*/  F2F.F64.F32 R2, R2 ;  /* 0x0000000200027310 */ /* 0x000e240000201800 */
[----:B0-----:R0:W-:Y:S01]  /*4040*/  STG.E.64 [R16.64], R2 ;  /* 0x0000000210007986 */ /* 0x0011e2000c101b24 */
[----:B------:R-:W-:Y:S05]  /*4050*/  BRA `(.L_x_5646) ;  /* 0x00000a8000007947 */ /* 0x000fea0003800000 */
.L_x_5641:
        /* <DEDUP_REMOVED lines=12> */
.L_x_5655:
[----:B------:R-:W-:Y:S01]  /*4120*/  FMUL.FTZ R4, R22, 1 ;  /* 0x3f80000016047820 */ /* 0x000fe20000410000 */
[----:B------:R-:W-:-:S05]  /*4130*/  CS2R R6, SRZ ;  /* 0x0000000000067805 */ /* 0x000fca000001ff00 */
[----:B------:R-:W0:Y:S02]  /*4140*/  F2F.F64.F32 R4, R4 ;  /* 0x0000000400047310 */ /* 0x000e240000201800 */
[----:B0-----:R0:W-:Y:S01]  /*4150*/  STG.E.128 [R16.64], R4 ;  /* 0x0000000410007986 */ /* 0x0011e2000c101d24 */
[----:B------:R-:W-:Y:S05]  /*4160*/  BRA `(.L_x_5646) ;  /* 0x0000097000007947 */ /* 0x000fea0003800000 */
.L_x_5654:
        /* <DEDUP_REMOVED lines=20> */
.L_x_5659:
[----:B------:R-:W-:Y:S05]  /*42b0*/  BSYNC B0 ;  /* 0x0000000000007941 */ /* 0x000fea0003800000 */
.L_x_5658:
[----:B------:R-:W-:-:S05]  /*42c0*/  LOP3.LUT R5, R0, R5, RZ, 0xfc, !PT ;  /* 0x0000000500057212 */ /* 0x000fca00078efcff */
[----:B------:R0:W-:Y:S01]  /*42d0*/  STG.E.U8 [R16.64], R5 ;  /* 0x0000000510007986 */ /* 0x0001e2000c101124 */
[----:B------:R-:W-:Y:S05]  /*42e0*/  BRA `(.L_x_5646) ;  /* 0x000007f000007947 */ /* 0x000fea0003800000 */
.L_x_5657:
        /* <DEDUP_REMOVED lines=12> */
.L_x_5661:
[----:B------:R-:W-:Y:S01]  /*43b0*/  IMAD.MOV.U32 R0, RZ, RZ, 0x7f ;  /* 0x0000007fff007424 */ /* 0x000fe200078e00ff */
[----:B------:R-:W-:-:S04]  /*43c0*/  ISETP.GT.U32.AND P0, PT, R2, 0x7f800000, PT ;  /* 0x7f8000000200780c */ /* 0x000fc80003f04070 */
[----:B------:R-:W-:-:S04]  /*43d0*/  SEL R0, R0, 0x7c, P0 ;  /* 0x0000007c00007807 */ /* 0x000fc80000000000 */
.L_x_5662:
[----:B------:R-:W-:Y:S05]  /*43e0*/  BSYNC B0 ;  /* 0x0000000000007941 */ /* 0x000fea0003800000 */
.L_x_5660:
[----:B------:R-:W-:-:S04]  /*43f0*/  LOP3.LUT R22, R22, 0x80000000, RZ, 0xc0, !PT ;  /* 0x8000000016167812 */ /* 0x000fc800078ec0ff */
[----:B------:R-:W-:-:S04]  /*4400*/  SHF.R.U32.HI R3, RZ, 0x18, R22 ;  /* 0x00000018ff037819 */ /* 0x000fc80000011616 */
[----:B------:R-:W-:-:S05]  /*4410*/  LOP3.LUT R3, R0, R3, RZ, 0xfc, !PT ;  /* 0x0000000300037212 */ /* 0x000fca00078efcff */
[----:B------:R0:W-:Y:S01]  /*4420*/  STG.E.U8 [R16.64], R3 ;  /* 0x0000000310007986 */ /* 0x0001e2000c101124 */
[----:B------:R-:W-:Y:S05]  /*4430*/  BRA `(.L_x_5646) ;  /* 0x000006a000007947 */ /* 0x000fea0003800000 */
.L_x_5656:
[----:B------:R-:W-:-:S05]  /*4440*/  F2FP.BF16.PACK_AB R22, RZ, R22 ;  /* 0x00000016ff16723e */ /* 0x000fca00000010ff */
[----:B------:R0:W-:Y:S01]  /*4450*/  STG.E.U16 [R16.64], R22 ;  /* 0x0000001610007986 */ /* 0x0001e2000c101524 */
[----:B------:R-:W-:Y:S05]  /*4460*/  BRA `(.L_x_5646) ;  /* 0x0000067000007947 */ /* 0x000fea0003800000 */
.L_x_5653:
        /* <DEDUP_REMOVED lines=11> */
.L_x_5665:
        /* <DEDUP_REMOVED lines=16> */
.L_x_5668:
[----:B------:R-:W-:-:S04]  /*4620*/  LOP3.LUT R22, R22, 0x80000000, RZ, 0xc0, !PT ;  /* 0x8000000016167812 */ /* 0x000fc800078ec0ff */
[----:B------:R-:W-:-:S04]  /*4630*/  SHF.R.U32.HI R3, RZ, 0x18, R22 ;  /* 0x00000018ff037819 */ /* 0x000fc80000011616 */
[----:B------:R-:W-:-:S04]  /*4640*/  LOP3.LUT R0, R0, R3, RZ, 0xfc, !PT ;  /* 0x0000000300007212 */ /* 0x000fc800078efcff */
[----:B------:R-:W-:Y:S02]  /*4650*/  PRMT R8, R0, 0x7610, R8 ;  /* 0x0000761000087816 */ /* 0x000fe40000000008 */
.L_x_5667:
[----:B------:R-:W-:Y:S05]  /*4660*/  BSYNC B0 ;  /* 0x0000000000007941 */ /* 0x000fea0003800000 */
.L_x_5666:
[----:B------:R0:W-:Y:S01]  /*4670*/  STG.E.U8 [R16.64], R8 ;  /* 0x0000000810007986 */ /* 0x0001e2000c101124 */
[----:B------:R-:W-:Y:S05]  /*4680*/  BRA `(.L_x_5646) ;  /* 0x0000045000007947 */ /* 0x000fea0003800000 */
.L_x_5664:
        /* <DEDUP_REMOVED lines=16> */
.L_x_5671:
[----:B------:R-:W-:-:S04]  /*4790*/  LOP3.LUT R22, R22, 0x80000000, RZ, 0xc0, !PT ;  /* 0x8000000016167812 */ /* 0x000fc800078ec0ff */
[----:B------:R-:W-:-:S04]  /*47a0*/  SHF.R.U32.HI R3, RZ, 0x18, R22 ;  /* 0x00000018ff037819 */ /* 0x000fc80000011616 */
[----:B------:R-:W-:-:S04]  /*47b0*/  LOP3.LUT R0, R0, R3, RZ, 0xfc, !PT ;  /* 0x0000000300007212 */ /* 0x000fc800078efcff */
[----:B------:R-:W-:Y:S02]  /*47c0*/  PRMT R8, R0, 0x7610, R8 ;  /* 0x0000761000087816 */ /* 0x000fe40000000008 */
.L_x_5670:
[----:B------:R-:W-:Y:S05]  /*47d0*/  BSYNC B0 ;  /* 0x0000000000007941 */ /* 0x000fea0003800000 */
.L_x_5669:
[----:B------:R0:W-:Y:S01]  /*47e0*/  STG.E.U8 [R16.64], R8 ;  /* 0x0000000810007986 */ /* 0x0001e2000c101124 */
[----:B------:R-:W-:Y:S05]  /*47f0*/  BRA `(.L_x_5646) ;  /* 0x000002e000007947 */ /* 0x000fea0003800000 */
.L_x_5663:
        /* <DEDUP_REMOVED lines=21> */
.L_x_5645:
        /* <DEDUP_REMOVED lines=20> */
.L_x_5673:
[----:B------:R-:W0:Y:S02]  /*4a90*/  F2I.U64.TRUNC R22, R22 ;  /* 0x0000001600167311 */ /* 0x000e24000020d800 */
[----:B0-----:R0:W-:Y:S01]  /*4aa0*/  STG.E.64 [R16.64], R22 ;  /* 0x0000001610007986 */ /* 0x0011e2000c101b24 */
[----:B------:R-:W-:Y:S05]  /*4ab0*/  BRA `(.L_x_5646) ;  /* 0x0000002000007947 */ /* 0x000fea0003800000 */
.L_x_5672:
[----:B------:R-:W0:Y:S02]  /*4ac0*/  F2I.FTZ.U32.TRUNC.NTZ R3, R22 ;  /* 0x0000001600037305 */ /* 0x000e24000021f000 */
[----:B0-----:R0:W-:Y:S02]  /*4ad0*/  STG.E [R16.64], R3 ;  /* 0x0000000310007986 */ /* 0x0011e4000c101924 */
.L_x_5646:
[----:B------:R-:W-:-:S05]  /*4ae0*/  IMAD R18, R19, 0x200, R18 ;  /* 0x0000020013127824 */ /* 0x000fca00078e0212 */
[----:B------:R-:W-:Y:S02]  /*4af0*/  IADD3 R25, R18, 0x80, RZ ;  /* 0x0000008012197810 */ /* 0x000fe40007ffe0ff */
.L_x_5558:
[----:B------:R-:W-:Y:S05]  /*4b00*/  BSYNC B7 ;  /* 0x0000000000077941 */ /* 0x000fea0003800000 */
.L_x_5557:
        /* <DEDUP_REMOVED lines=284> */
.L_x_5676:
        /* <DEDUP_REMOVED lines=20> */
.L_x_5681:
[----:B------:R-:W2:Y:S02]  /*5e10*/  LDG.E.U8 R2, [R2.64] ;  /* 0x0000002402027981 */ /* 0x000ea4000c1e1100 */
[----:B--2---:R0:W1:Y:S01]  /*5e20*/  I2F.U16 R19, R2 ;  /* 0x0000000200137306 */ /* 0x0040620000101000 */
[----:B------:R-:W-:Y:S05]  /*5e30*/  BRA `(.L_x_5683) ;  /* 0x00000ca000007947 */ /* 0x000fea0003800000 */
.L_x_5680:
        /* <DEDUP_REMOVED lines=9> */
.L_x_5685:
[----:B------:R-:W2:Y:S02]  /*5ed0*/  LDG.E R2, [R2.64] ;  /* 0x0000002402027981 */ /* 0x000ea4000c1e1900 */
[----:B--2---:R0:W1:Y:S01]  /*5ee0*/  I2F R19, R2 ;  /* 0x0000000200137306 */ /* 0x0040620000201400 */
[----:B------:R-:W-:Y:S05]  /*5ef0*/  BRA `(.L_x_5683) ;  /* 0x00000be000007947 */ /* 0x000fea0003800000 */
.L_x_5684:
[----:B------:R-:W2:Y:S02]  /*5f00*/  LDG.E.U16 R2, [R2.64] ;  /* 0x0000002402027981 */ /* 0x000ea4000c1e1500 */
[----:B--2---:R0:W1:Y:S01]  /*5f10*/  I2F.S16 R19, R2 ;  /* 0x0000000200137306 */ /* 0x0040620000101400 */
[----:B------:R-:W-:Y:S05]  /*5f20*/  BRA `(.L_x_5683) ;  /* 0x00000bb000007947 */ /* 0x000fea0003800000 */
.L_x_5679:
        /* <DEDUP_REMOVED lines=8> */
.L_x_5687:
[----:B------:R-:W2:Y:S02]  /*5fb0*/  LDG.E.U16 R2, [R2.64] ;  /* 0x0000002402027981 */ /* 0x000ea4000c1e1500 */
[----:B--2---:R-:W-:Y:S01]  /*5fc0*/  HADD2.F32 R19, -RZ, R2.H0_H0 ;  /* 0x20000002ff137230 */ /* 0x004fe20000004100 */
[----:B------:R-:W-:Y:S05]  /*5fd0*/  BRA `(.L_x_5683) ;  /* 0x00000b0000007947 */ /* 0x000fea0003800000 */
.L_x_5686:
        /* <DEDUP_REMOVED lines=8> */
.L_x_5689:
[----:B------:R-:W2:Y:S02]  /*6060*/  LDG.E.U16 R2, [R2.64] ;  /* 0x0000002402027981 */ /* 0x000ea4000c1e1500 */
[----:B--2---:R-:W-:Y:S01]  /*6070*/  HADD2.F32 R19, -RZ, R2.H0_H0 ;  /* 0x20000002ff137230 */ /* 0x004fe20000004100 */
[----:B------:R-:W-:Y:S05]  /*6080*/  BRA `(.L_x_5683) ;  /* 0x00000a5000007947 */ /* 0x000fea0003800000 */
.L_x_5688:
[----:B------:R-:W2:Y:S02]  /*6090*/  LDG.E.64 R2, [R2.64] ;  /* 0x0000002402027981 */ /* 0x000ea4000c1e1b00 */
[----:B--2---:R-:W0:Y:S01]  /*60a0*/  F2F.F32.F64 R19, R2 ;  /* 0x0000000200137310 */ /* 0x004e220000301000 */
[----:B------:R-:W0:-:S14]  /*60b0*/  DSETP.GEU.AND P0, PT, |R2|, c[0x2][0x0], PT ;  /* 0x008000000200762a */ /* 0x000e1c0003f0e200 */
[----:B0-----:R-:W-:Y:S01]  /*60c0*/  @!P0 FMUL R19, R19, 1.175494350822287508e-38 ;  /* 0x0080000013138820 */ /* 0x001fe20000400000 */
[----:B------:R-:W-:Y:S05]  /*60d0*/  BRA `(.L_x_5683) ;  /* 0x00000a0000007947 */ /* 0x000fea0003800000 */
.L_x_5678:
        /* <DEDUP_REMOVED lines=12> */
.L_x_5692:
[----:B------:R-:W2:Y:S02]  /*61a0*/  LDG.E.64 R2, [R2.64] ;  /* 0x0000002402027981 */ /* 0x000ea4000c1e1b00 */
[----:B--2---:R-:W0:Y:S01]  /*61b0*/  F2F.F32.F64 R19, R2 ;  /* 0x0000000200137310 */ /* 0x004e220000301000 */
[----:B------:R-:W0:-:S14]  /*61c0*/  DSETP.GEU.AND P0, PT, |R2|, c[0x2][0x0], PT ;  /* 0x008000000200762a */ /* 0x000e1c0003f0e200 */
[----:B0-----:R-:W-:Y:S01]  /*61d0*/  @!P0 FMUL R19, R19, 1.175494350822287508e-38 ;  /* 0x0080000013138820 */ /* 0x001fe20000400000 */
[----:B------:R-:W-:Y:S05]  /*61e0*/  BRA `(.L_x_5683) ;  /* 0x000008f000007947 */ /* 0x000fea0003800000 */
.L_x_5691:
        /* <DEDUP_REMOVED lines=26> */
.L_x_5694:
        /* <DEDUP_REMOVED lines=13> */
.L_x_5693:
[----:B------:R-:W2:Y:S02]  /*6460*/  LDG.E.U16 R2, [R2.64] ;  /* 0x0000002402027981 */ /* 0x000ea4000c1e1500 */
[----:B--2---:R-:W-:Y:S01]  /*6470*/  PRMT R19, RZ, 0x5410, R2 ;  /* 0x00005410ff137816 */ /* 0x004fe20000000002 */
[----:B------:R-:W-:Y:S05]  /*6480*/  BRA `(.L_x_5683) ;  /* 0x0000065000007947 */ /* 0x000fea0003800000 */
.L_x_5690:
        /* <DEDUP_REMOVED lines=11> */
.L_x_5697:
        /* <DEDUP_REMOVED lines=20> */
.L_x_5699:
[----:B------:R-:W-:Y:S05]  /*6680*/  BSYNC B0 ;  /* 0x0000000000007941 */ /* 0x000fea0003800000 */
.L_x_5698:
[----:B------:R-:W-:Y:S01]  /*6690*/  IMAD.SHL.U32 R2, R2, 0x100000, RZ ;  /* 0x0010000002027824 */ /* 0x000fe200078e00ff */
[----:B------:R-:W-:-:S04]  /*66a0*/  LEA R0, R0, 0x3b800000, 0x17 ;  /* 0x3b80000000007811 */ /* 0x000fc800078eb8ff */
[----:B------:R-:W-:Y:S01]  /*66b0*/  LOP3.LUT R19, R0, R2, R19, 0xfe, !PT ;  /* 0x0000000200137212 */ /* 0x000fe200078efe13 */
[----:B------:R-:W-:Y:S05]  /*66c0*/  BRA `(.L_x_5683) ;  /* 0x0000041000007947 */ /* 0x000fea0003800000 */
.L_x_5696:
        /* <DEDUP_REMOVED lines=20> */
.L_x_5701:
[----:B------:R-:W-:Y:S05]  /*6810*/  BSYNC B0 ;  /* 0x0000000000007941 */ /* 0x000fea0003800000 */
.L_x_5700:
[----:B------:R-:W-:Y:S01]  /*6820*/  IMAD.SHL.U32 R2, R2, 0x200000, RZ ;  /* 0x0020000002027824 */ /* 0x000fe200078e00ff */
[----:B------:R-:W-:-:S04]  /*6830*/  LEA R0, R0, 0x37800000, 0x17 ;  /* 0x3780000000007811 */ /* 0x000fc800078eb8ff */
[----:B------:R-:W-:Y:S01]  /*6840*/  LOP3.LUT R19, R0, R2, R19, 0xfe, !PT ;  /* 0x0000000200137212 */ /* 0x000fe200078efe13 */
[----:B------:R-:W-:Y:S05]  /*6850*/  BRA `(.L_x_5683) ;  /* 0x0000028000007947 */ /* 0x000fea0003800000 */
.L_x_5695:
        /* <DEDUP_REMOVED lines=14> */
.L_x_5682:
        /* <DEDUP_REMOVED lines=21> */
.L_x_5703:
[----:B------:R-:W2:Y:S02]  /*6a90*/  LDG.E.64 R2, [R2.64] ;  /* 0x0000002402027981 */ /* 0x000ea4000c1e1b00 */
[----:B--2---:R0:W1:Y:S01]  /*6aa0*/  I2F.U64 R19, R2 ;  /* 0x0000000200137312 */ /* 0x0040620000301000 */
[----:B------:R-:W-:Y:S05]  /*6ab0*/  BRA `(.L_x_5683) ;  /* 0x0000002000007947 */ /* 0x000fea0003800000 */
.L_x_5702:
[----:B------:R-:W2:Y:S02]  /*6ac0*/  LDG.E R2, [R2.64] ;  /* 0x0000002402027981 */ /* 0x000ea4000c1e1900 */
[----:B--2---:R0:W1:Y:S02]  /*6ad0*/  I2F.U32 R19, R2 ;  /* 0x0000000200137306 */ /* 0x0040640000201000 */
.L_x_5683:
[----:B------:R-:W-:Y:S05]  /*6ae0*/  BSYNC B6 ;  /* 0x0000000000067941 */ /* 0x000fea0003800000 */
.L_x_5677:
        /* <DEDUP_REMOVED lines=18> */
.L_x_5708:
[----:B------:R-:W2:Y:S02]  /*6c10*/  LDG.E.U8 R2, [R2.64] ;  /* 0x0000002402027981 */ /* 0x000ea4000c1e1100 */
[----:B--2---:R0:W2:Y:S01]  /*6c20*/  I2F.U16 R22, R2 ;  /* 0x0000000200167306 */ /* 0x0040a20000101000 */
[----:B------:R-:W-:Y:S05]  /*6c30*/  BRA `(.L_x_5710) ;  /* 0x00000ca000007947 */ /* 0x000fea0003800000 */
.L_x_5707:
        /* <DEDUP_REMOVED lines=9> */
.L_x_5712:
[----:B------:R-:W2:Y:S02]  /*6cd0*/  LDG.E R2, [R2.64] ;  /* 0x0000002402027981 */ /* 0x000ea4000c1e1900 */
[----:B--2---:R0:W2:Y:S01]  /*6ce0*/  I2F R22, R2 ;  /* 0x0000000200167306 */ /* 0x0040a20000201400 */
[----:B------:R-:W-:Y:S05]  /*6cf0*/  BRA `(.L_x_5710) ;  /* 0x00000be000007947 */ /* 0x000fea0003800000 */
.L_x_5711:
[----:B------:R-:W2:Y:S02]  /*6d00*/  LDG.E.U16 R2, [R2.64] ;  /* 0x0000002402027981 */ /* 0x000ea4000c1e1500 */
[----:B--2---:R0:W2:Y:S01]  /*6d10*/  I2F.S16 R22, R2 ;  /* 0x0000000200167306 */ /* 0x0040a20000101400 */
[----:B------:R-:W-:Y:S05]  /*6d20*/  BRA `(.L_x_5710) ;  /* 0x00000bb000007947 */ /* 0x000fea0003800000 */
.L_x_5706:
        /* <DEDUP_REMOVED lines=8> */
.L_x_5714:
[----:B------:R-:W2:Y:S02]  /*6db0*/  LDG.E.U16 R2, [R2.64] ;  /* 0x0000002402027981 */ /* 0x000ea4000c1e1500 */
[----:B--2---:R-:W-:Y:S01]  /*6dc0*/  HADD2.F32 R22, -RZ, R2.H0_H0 ;  /* 0x20000002ff167230 */ /* 0x004fe20000004100 */
[----:B------:R-:W-:Y:S05]  /*6dd0*/  BRA `(.L_x_5710) ;  /* 0x00000b0000007947 */ /* 0x000fea0003800000 */
.L_x_5713:
        /* <DEDUP_REMOVED lines=8> */
.L_x_5716:
[----:B------:R-:W2:Y:S02]  /*6e60*/  LDG.E.U16 R2, [R2.64] ;  /* 0x0000002402027981 */ /* 0x000ea4000c1e1500 */
[----:B--2---:R-:W-:Y:S01]  /*6e70*/  HADD2.F32 R22, -RZ, R2.H0_H0 ;  /* 0x20000002ff167230 */ /* 0x004fe20000004100 */
[----:B------:R-:W-:Y:S05]  /*6e80*/  BRA `(.L_x_5710) ;  /* 0x00000a5000007947 */ /* 0x000fea0003800000 */
.L_x_5715:
[----:B------:R-:W2:Y:S02]  /*6e90*/  LDG.E.64 R2, [R2.64] ;  /* 0x0000002402027981 */ /* 0x000ea4000c1e1b00 */
[----:B--2---:R-:W0:Y:S01]  /*6ea0*/  F2F.F32.F64 R22, R2 ;  /* 0x0000000200167310 */ /* 0x004e220000301000 */
[----:B------:R-:W0:-:S14]  /*6eb0*/  DSETP.GEU.AND P0, PT, |R2|, c[0x2][0x0], PT ;  /* 0x008000000200762a */ /* 0x000e1c0003f0e200 */
[----:B0-----:R-:W-:Y:S01]  /*6ec0*/  @!P0 FMUL R22, R22, 1.175494350822287508e-38 ;  /* 0x0080000016168820 */ /* 0x001fe20000400000 */
[----:B------:R-:W-:Y:S05]  /*6ed0*/  BRA `(.L_x_5710) ;  /* 0x00000a0000007947 */ /* 0x000fea0003800000 */
.L_x_5705:
        /* <DEDUP_REMOVED lines=12> */
.L_x_5719:
[----:B------:R-:W2:Y:S02]  /*6fa0*/  LDG.E.64 R2, [R2.64] ;  /* 0x0000002402027981 */ /* 0x000ea4000c1e1b00 */
[----:B--2---:R-:W0:Y:S01]  /*6fb0*/  F2F.F32.F64 R22, R2 ;  /* 0x0000000200167310 */ /* 0x004e220000301000 */
[----:B------:R-:W0:-:S14]  /*6fc0*/  DSETP.GEU.AND P0, PT, |R2|, c[0x2][0x0], PT ;  /* 0x008000000200762a */ /* 0x000e1c0003f0e200 */
[----:B0-----:R-:W-:Y:S01]  /*6fd0*/  @!P0 FMUL R22, R22, 1.175494350822287508e-38 ;  /* 0x0080000016168820 */ /* 0x001fe20000400000 */
[----:B------:R-:W-:Y:S05]  /*6fe0*/  BRA `(.L_x_5710) ;  /* 0x000008f000007947 */ /* 0x000fea0003800000 */
.L_x_5718:
        /* <DEDUP_REMOVED lines=26> */
.L_x_5721:
        /* <DEDUP_REMOVED lines=13> */
.L_x_5720:
[----:B------:R-:W2:Y:S02]  /*7260*/  LDG.E.U16 R2, [R2.64] ;  /* 0x0000002402027981 */ /* 0x000ea4000c1e1500 */
[----:B--2---:R-:W-:Y:S01]  /*7270*/  PRMT R22, RZ, 0x5410, R2 ;  /* 0x00005410ff167816 */ /* 0x004fe20000000002 */
[----:B------:R-:W-:Y:S05]  /*7280*/  BRA `(.L_x_5710) ;  /* 0x0000065000007947 */ /* 0x000fea0003800000 */
.L_x_5717:
        /* <DEDUP_REMOVED lines=11> */
.L_x_5724:
        /* <DEDUP_REMOVED lines=20> */
.L_x_5726:
[----:B------:R-:W-:Y:S05]  /*7480*/  BSYNC B0 ;  /* 0x0000000000007941 */ /* 0x000fea0003800000 */
.L_x_5725:
[----:B------:R-:W-:Y:S01]  /*7490*/  IMAD.SHL.U32 R2, R2, 0x100000, RZ ;  /* 0x0010000002027824 */ /* 0x000fe200078e00ff */
[----:B------:R-:W-:-:S04]  /*74a0*/  LEA R3, R0, 0x3b800000, 0x17 ;  /* 0x3b80000000037811 */ /* 0x000fc800078eb8ff */
[----:B------:R-:W-:Y:S01]  /*74b0*/  LOP3.LUT R22, R3, R2, R22, 0xfe, !PT ;  /* 0x0000000203167212 */ /* 0x000fe200078efe16 */
[----:B------:R-:W-:Y:S05]  /*74c0*/  BRA `(.L_x_5710) ;  /* 0x0000041000007947 */ /* 0x000fea0003800000 */
.L_x_5723:
        /* <DEDUP_REMOVED lines=20> */
.L_x_5728:
[----:B------:R-:W-:Y:S05]  /*7610*/  BSYNC B0 ;  /* 0x0000000000007941 */ /* 0x000fea0003800000 */
.L_x_5727:
[----:B------:R-:W-:Y:S01]  /*7620*/  IMAD.SHL.U32 R2, R2, 0x200000, RZ ;  /* 0x0020000002027824 */ /* 0x000fe200078e00ff */
[----:B------:R-:W-:-:S04]  /*7630*/  LEA R3, R0, 0x37800000, 0x17 ;  /* 0x3780000000037811 */ /* 0x000fc800078eb8ff */
[----:B------:R-:W-:Y:S01]  /*7640*/  LOP3.LUT R22, R3, R2, R22, 0xfe, !PT ;  /* 0x0000000203167212 */ /* 0x000fe200078efe16 */
[----:B------:R-:W-:Y:S05]  /*7650*/  BRA `(.L_x_5710) ;  /* 0x0000028000007947 */ /* 0x000fea0003800000 */
.L_x_5722:
        /* <DEDUP_REMOVED lines=14> */
.L_x_5709:
        /* <DEDUP_REMOVED lines=21> */
.L_x_5730:
[----:B------:R-:W2:Y:S02]  /*7890*/  LDG.E.64 R22, [R2.64] ;  /* 0x0000002402167981 */ /* 0x000ea4000c1e1b00 */
[----:B--2---:R0:W2:Y:S01]  /*78a0*/  I2F.U64 R22, R22 ;  /* 0x0000001600167312 */ /* 0x0040a20000301000 */
[----:B------:R-:W-:Y:S05]  /*78b0*/  BRA `(.L_x_5710) ;  /* 0x0000002000007947 */ /* 0x000fea0003800000 */
.L_x_5729:
[----:B------:R-:W2:Y:S02]  /*78c0*/  LDG.E R2, [R2.64] ;  /* 0x0000002402027981 */ /* 0x000ea4000c1e1900 */
[----:B--2---:R0:W2:Y:S02]  /*78d0*/  I2F.U32 R22, R2 ;  /* 0x0000000200167306 */ /* 0x0040a40000201000 */
.L_x_5710:
[----:B------:R-:W-:Y:S05]  /*78e0*/  BSYNC B6 ;  /* 0x0000000000067941 */ /* 0x000fea0003800000 */
.L_x_5704:
        /* <DEDUP_REMOVED lines=16> */
[----:B---3--:R-:W0:Y:S01]  /*79f0*/  I2F.S16 R0, R0 ;  /* 0x0000000000007306 */ /* 0x008e220000101400 */
[----:B------:R-:W-:Y:S05]  /*7a00*/  BRA `(.L_x_5737) ;  /* 0x00000cd000007947 */ /* 0x000fea0003800000 */
.L_x_5735:
[----:B------:R-:W3:Y:S02]  /*7a10*/  LDG.E.U8 R0, [R2.64] ;  /* 0x0000002402007981 */ /* 0x000ee4000c1e1100 */
[----:B---3--:R-:W0:Y:S01]  /*7a20*/  I2F.U16 R0, R0 ;  /* 0x0000000000007306 */ /* 0x008e220000101000 */
[----:B------:R-:W-:Y:S05]  /*7a30*/  BRA `(.L_x_5737) ;  /* 0x00000ca000007947 */ /* 0x000fea0003800000 */
.L_x_5734:
        /* <DEDUP_REMOVED lines=9> */
.L_x_5739:
[----:B------:R-:W3:Y:S02]  /*7ad0*/  LDG.E R0, [R2.64] ;  /* 0x0000002402007981 */ /* 0x000ee4000c1e1900 */
[----:B---3--:R-:W0:Y:S01]  /*7ae0*/  I2F R0, R0 ;  /* 0x0000000000007306 */ /* 0x008e220000201400 */
[----:B------:R-:W-:Y:S05]  /*7af0*/  BRA `(.L_x_5737) ;  /* 0x00000be000007947 */ /* 0x000fea0003800000 */
.L_x_5738:
[----:B------:R-:W3:Y:S02]  /*7b00*/  LDG.E.U16 R0, [R2.64] ;  /* 0x0000002402007981 */ /* 0x000ee4000c1e1500 */
[----:B---3--:R-:W0:Y:S01]  /*7b10*/  I2F.S16 R0, R0 ;  /* 0x0000000000007306 */ /* 0x008e220000101400 */
[----:B------:R-:W-:Y:S05]  /*7b20*/  BRA `(.L_x_5737) ;  /* 0x00000bb000007947 */ /* 0x000fea0003800000 */
.L_x_5733:
        /* <DEDUP_REMOVED lines=8> */
.L_x_5741:
[----:B------:R-:W3:Y:S02]  /*7bb0*/  LDG.E.U16 R0, [R2.64] ;  /* 0x0000002402007981 */ /* 0x000ee4000c1e1500 */
[----:B---3--:R-:W-:Y:S01]  /*7bc0*/  HADD2.F32 R0, -RZ, R0.H0_H0 ;  /* 0x20000000ff007230 */ /* 0x008fe20000004100 */
[----:B------:R-:W-:Y:S05]  /*7bd0*/  BRA `(.L_x_5737) ;  /* 0x00000b0000007947 */ /* 0x000fea0003800000 */
.L_x_5740:
        /* <DEDUP_REMOVED lines=8> */
.L_x_5743:
[----:B------:R-:W3:Y:S02]  /*7c60*/  LDG.E.U16 R0, [R2.64] ;  /* 0x0000002402007981 */ /* 0x000ee4000c1e1500 */
[----:B---3--:R-:W-:Y:S01]  /*7c70*/  HADD2.F32 R0, -RZ, R0.H0_H0 ;  /* 0x20000000ff007230 */ /* 0x008fe20000004100 */
[----:B------:R-:W-:Y:S05]  /*7c80*/  BRA `(.L_x_5737) ;  /* 0x00000a5000007947 */ /* 0x000fea0003800000 */
.L_x_5742:
[----:B------:R-:W3:Y:S02]  /*7c90*/  LDG.E.64 R2, [R2.64] ;  /* 0x0000002402027981 */ /* 0x000ee4000c1e1b00 */
[----:B---3--:R-:W0:Y:S01]  /*7ca0*/  F2F.F32.F64 R0, R2 ;  /* 0x0000000200007310 */ /* 0x008e220000301000 */
[----:B------:R-:W0:-:S14]  /*7cb0*/  DSETP.GEU.AND P0, PT, |R2|, c[0x2][0x0], PT ;  /* 0x008000000200762a */ /* 0x000e1c0003f0e200 */
[----:B0-----:R-:W-:Y:S01]  /*7cc0*/  @!P0 FMUL R0, R0, 1.175494350822287508e-38 ;  /* 0x0080000000008820 */ /* 0x001fe20000400000 */
[----:B------:R-:W-:Y:S05]  /*7cd0*/  BRA `(.L_x_5737) ;  /* 0x00000a0000007947 */ /* 0x000fea0003800000 */
.L_x_5732:
        /* <DEDUP_REMOVED lines=12> */
.L_x_5746:
[----:B------:R-:W3:Y:S02]  /*7da0*/  LDG.E.64 R2, [R2.64] ;  /* 0x0000002402027981 */ /* 0x000ee4000c1e1b00 */
[----:B---3--:R-:W0:Y:S01]  /*7db0*/  F2F.F32.F64 R0, R2 ;  /* 0x0000000200007310 */ /* 0x008e220000301000 */
[----:B------:R-:W0:-:S14]  /*7dc0*/  DSETP.GEU.AND P0, PT, |R2|, c[0x2][0x0], PT ;  /* 0x008000000200762a */ /* 0x000e1c0003f0e200 */
[----:B0-----:R-:W-:Y:S01]  /*7dd0*/  @!P0 FMUL R0, R0, 1.175494350822287508e-38 ;  /* 0x0080000000008820 */ /* 0x001fe20000400000 */
[----:B------:R-:W-:Y:S05]  /*7de0*/  BRA `(.L_x_5737) ;  /* 0x000008f000007947 */ /* 0x000fea0003800000 */
.L_x_5745:
        /* <DEDUP_REMOVED lines=26> */
.L_x_5748:
[----:B------:R-:W3:Y:S02]  /*7f90*/  LDG.E.U8 R2, [R2.64] ;  /* 0x0000002402027981 */ /* 0x000ee4000c1e1100 */
[C---:B---3--:R-:W-:Y:S02]  /*7fa0*/  IMAD.SHL.U32 R0, R2.reuse, 0x2000000, RZ ;  /* 0x0200000002007824 */ /* 0x048fe400078e00ff */
        /* <DEDUP_REMOVED lines=11> */
.L_x_5747:
[----:B------:R-:W3:Y:S02]  /*8060*/  LDG.E.U16 R0, [R2.64] ;  /* 0x0000002402007981 */ /* 0x000ee4000c1e1500 */
[----:B---3--:R-:W-:Y:S01]  /*8070*/  PRMT R0, RZ, 0x5410, R0 ;  /* 0x00005410ff007816 */ /* 0x008fe20000000000 */
[----:B------:R-:W-:Y:S05]  /*8080*/  BRA `(.L_x_5737) ;  /* 0x0000065000007947 */ /* 0x000fea0003800000 */
.L_x_5744:
        /* <DEDUP_REMOVED lines=9> */
[----:B---3--:R-:W0:Y:S01]  /*8120*/  I2F.U16 R0, R0 ;  /* 0x0000000000007306 */ /* 0x008e220000101000 */
[----:B------:R-:W-:Y:S05]  /*8130*/  BRA `(.L_x_5737) ;  /* 0x000005a000007947 */ /* 0x000fea0003800000 */
.L_x_5751:
        /* <DEDUP_REMOVED lines=20> */
.L_x_5753:
[----:B------:R-:W-:Y:S05]  /*8280*/  BSYNC B0 ;  /* 0x0000000000007941 */ /* 0x000fea0003800000 */
.L_x_5752:
[----:B------:R-:W-:Y:S01]  /*8290*/  LEA R3, R0, 0x3b800000, 0x17 ;  /* 0x3b80000000037811 */ /* 0x000fe200078eb8ff */
[----:B------:R-:W-:-:S05]  /*82a0*/  IMAD.SHL.U32 R0, R2, 0x100000, RZ ;  /* 0x0010000002007824 */ /* 0x000fca00078e00ff */
[----:B------:R-:W-:Y:S01]  /*82b0*/  LOP3.LUT R0, R3, R0, R4, 0xfe, !PT ;  /* 0x0000000003007212 */ /* 0x000fe200078efe04 */
[----:B------:R-:W-:Y:S05]  /*82c0*/  BRA `(.L_x_5737) ;  /* 0x0000041000007947 */ /* 0x000fea0003800000 */
.L_x_5750:
        /* <DEDUP_REMOVED lines=20> */
.L_x_5755:
[----:B------:R-:W-:Y:S05]  /*8410*/  BSYNC B0 ;  /* 0x0000000000007941 */ /* 0x000fea0003800000 */
.L_x_5754:
[----:B------:R-:W-:Y:S01]  /*8420*/  LEA R3, R0, 0x37800000, 0x17 ;  /* 0x3780000000037811 */ /* 0x000fe200078eb8ff */
[----:B------:R-:W-:-:S05]  /*8430*/  IMAD.SHL.U32 R0, R2, 0x200000, RZ ;  /* 0x0020000002007824 */ /* 0x000fca00078e00ff */
[----:B------:R-:W-:Y:S01]  /*8440*/  LOP3.LUT R0, R3, R0, R4, 0xfe, !PT ;  /* 0x0000000003007212 */ /* 0x000fe200078efe04 */
[----:B------:R-:W-:Y:S05]  /*8450*/  BRA `(.L_x_5737) ;  /* 0x0000028000007947 */ /* 0x000fea0003800000 */
.L_x_5749:
        /* <DEDUP_REMOVED lines=14> */
.L_x_5736:
        /* <DEDUP_REMOVED lines=21> */
.L_x_5757:
[----:B------:R-:W3:Y:S02]  /*8690*/  LDG.E.64 R2, [R2.64] ;  /* 0x0000002402027981 */ /* 0x000ee4000c1e1b00 */
[----:B---3--:R0:W3:Y:S01]  /*86a0*/  I2F.U64 R0, R2 ;  /* 0x0000000200007312 */ /* 0x0080e20000301000 */
[----:B------:R-:W-:Y:S05]  /*86b0*/  BRA `(.L_x_5737) ;  /* 0x0000002000007947 */ /* 0x000fea0003800000 */
.L_x_5756:
[----:B------:R-:W3:Y:S02]  /*86c0*/  LDG.E R0, [R2.64] ;  /* 0x0000002402007981 */ /* 0x000ee4000c1e1900 */
[----:B---3--:R-:W0:Y:S02]  /*86d0*/  I2F.U32 R0, R0 ;  /* 0x0000000000007306 */ /* 0x008e240000201000 */
.L_x_5737:
[----:B------:R-:W-:Y:S05]  /*86e0*/  BSYNC B6 ;  /* 0x0000000000067941 */ /* 0x000fea0003800000 */
.L_x_5731:
[----:B------:R-:W4:Y:S01]  /*86f0*/  LDC.U8 R5, c[0x0][0x449] ;  /* 0x00011240ff057b82 */ /* 0x000f220000000000 */
[----:B0--3-5:R-:W-:Y:S01]  /*8700*/  FSETP.GEU.FTZ.AND P0, PT, |R0|, 0.5, PT ;  /* 0x3f0000000000780b */ /* 0x029fe20003f1e200 */
[----:B-12---:R-:W-:-:S04]  /*8710*/  FADD.FTZ R3, R22, -R19 ;  /* 0x8000001316037221 */ /* 0x006fc80000010000 */
[----:B------:R-:W-:Y:S02]  /*8720*/  FFMA.FTZ R2, R3, R0, R19 ;  /* 0x0000000003027223 */ /* 0x000fe40000010013 */
[----:B------:R-:W-:-:S06]  /*8730*/  FADD.FTZ R0, -R0, 1 ;  /* 0x3f80000000007421 */ /* 0x000fcc0000010100 */
[----:B------:R-:W-:Y:S01]  /*8740*/  @P0 FFMA.FTZ R2, -R3, R0, R22 ;  /* 0x0000000003020223 */ /* 0x000fe20000010116 */
[----:B----4-:R-:W-:-:S04]  /*8750*/  PRMT R4, R5, 0x9910, RZ ;  /* 0x0000991005047816 */ /* 0x010fc800000000ff */
        /* <DEDUP_REMOVED lines=13> */
.L_x_5761:
[----:B------:R-:W0:Y:S02]  /*8830*/  F2I.S64.TRUNC R2, R2 ;  /* 0x0000000200027311 */ /* 0x000e24000020d900 */
[----:B0-----:R-:W-:-:S05]  /*8840*/  IMAD.MOV.U32 R5, RZ, RZ, R2 ;  /* 0x000000ffff057224 */ /* 0x001fca00078e0002 */
[----:B------:R0:W-:Y:S01]  /*8850*/  STG.E.U8 [R16.64], R5 ;  /* 0x0000000510007986 */ /* 0x0001e2000c101124 */
[----:B------:R-:W-:Y:S05]  /*8860*/  BRA `(.L_x_5763) ;  /* 0x00000d3000007947 */ /* 0x000fea0003800000 */
.L_x_5760:
        /* <DEDUP_REMOVED lines=9> */
.L_x_5765:
[----:B------:R-:W0:Y:S02]  /*8900*/  F2I.FTZ.TRUNC.NTZ R3, R2 ;  /* 0x0000000200037305 */ /* 0x000e24000021f100 */
[----:B0-----:R0:W-:Y:S01]  /*8910*/  STG.E [R16.64], R3 ;  /* 0x0000000310007986 */ /* 0x0011e2000c101924 */
[----:B------:R-:W-:Y:S05]  /*8920*/  BRA `(.L_x_5763) ;  /* 0x00000c7000007947 */ /* 0x000fea0003800000 */
.L_x_5764:
[----:B------:R-:W0:Y:S02]  /*8930*/  F2I.FTZ.TRUNC.NTZ R3, R2 ;  /* 0x0000000200037305 */ /* 0x000e24000021f100 */
[----:B0-----:R0:W-:Y:S01]  /*8940*/  STG.E.U16 [R16.64], R3 ;  /* 0x0000000310007986 */ /* 0x0011e2000c101524 */
[----:B------:R-:W-:Y:S05]  /*8950*/  BRA `(.L_x_5763) ;  /* 0x00000c4000007947 */ /* 0x000fea0003800000 */
.L_x_5759:
        /* <DEDUP_REMOVED lines=8> */
.L_x_5767:
[----:B------:R-:W-:-:S05]  /*89e0*/  F2FP.PACK_AB R2, RZ, R2 ;  /* 0x00000002ff02723e */ /* 0x000fca00000000ff */
[----:B------:R0:W-:Y:S01]  /*89f0*/  STG.E.U16 [R16.64], R2 ;  /* 0x0000000210007986 */ /* 0x0001e2000c101524 */
[----:B------:R-:W-:Y:S05]  /*8a00*/  BRA `(.L_x_5763) ;  /* 0x00000b9000007947 */ /* 0x000fea0003800000 */
.L_x_5766:
        /* <DEDUP_REMOVED lines=9> */
.L_x_5769:
[----:B------:R-:W-:-:S04]  /*8aa0*/  F2FP.PACK_AB R3, RZ, R2 ;  /* 0x00000002ff03723e */ /* 0x000fc800000000ff */
[----:B------:R-:W-:-:S05]  /*8ab0*/  PRMT R3, R3, 0x5410, RZ ;  /* 0x0000541003037816 */ /* 0x000fca00000000ff */
[----:B------:R0:W-:Y:S01]  /*8ac0*/  STG.E [R16.64], R3 ;  /* 0x0000000310007986 */ /* 0x0001e2000c101924 */
[----:B------:R-:W-:Y:S05]  /*8ad0*/  BRA `(.L_x_5763) ;  /* 0x00000ac000007947 */ /* 0x000fea0003800000 */
.L_x_5768:
[----:B------:R-:W-:-:S06]  /*8ae0*/  FMUL.FTZ R2, R2, 1 ;  /* 0x3f80000002027820 */ /* 0x000fcc0000410000 */
[----:B------:R-:W0:Y:S02]  /*8af0*/  F2F.F64.F32 R2, R2 ;  /* 0x0000000200027310 */ /* 0x000e240000201800 */
[----:B0-----:R0:W-:Y:S01]  /*8b00*/  STG.E.64 [R16.64], R2 ;  /* 0x0000000210007986 */ /* 0x0011e2000c101b24 */
[----:B------:R-:W-:Y:S05]  /*8b10*/  BRA `(.L_x_5763) ;  /* 0x00000a8000007947 */ /* 0x000fea0003800000 */
.L_x_5758:
        /* <DEDUP_REMOVED lines=12> */
.L_x_5772:
[----:B------:R-:W-:Y:S01]  /*8be0*/  FMUL.FTZ R4, R2, 1 ;  /* 0x3f80000002047820 */ /* 0x000fe20000410000 */
[----:B------:R-:W-:-:S05]  /*8bf0*/  CS2R R6, SRZ ;  /* 0x0000000000067805 */ /* 0x000fca000001ff00 */
[----:B------:R-:W0:Y:S02]  /*8c00*/  F2F.F64.F32 R4, R4 ;  /* 0x0000000400047310 */ /* 0x000e240000201800 */
[----:B0-----:R0:W-:Y:S01]  /*8c10*/  STG.E.128 [R16.64], R4 ;  /* 0x0000000410007986 */ /* 0x0011e2000c101d24 */
[----:B------:R-:W-:Y:S05]  /*8c20*/  BRA `(.L_x_5763) ;  /* 0x0000097000007947 */ /* 0x000fea0003800000 */
.L_x_5771:
        /* <DEDUP_REMOVED lines=20> */
.L_x_5776:
[----:B------:R-:W-:Y:S05]  /*8d70*/  BSYNC B0 ;  /* 0x0000000000007941 */ /* 0x000fea0003800000 */
.L_x_5775:
[----:B------:R-:W-:-:S05]  /*8d80*/  LOP3.LUT R5, R0, R5, RZ, 0xfc, !PT ;  /* 0x0000000500057212 */ /* 0x000fca00078efcff */
[----:B------:R0:W-:Y:S01]  /*8d90*/  STG.E.U8 [R16.64], R5 ;  /* 0x0000000510007986 */ /* 0x0001e2000c101124 */
[----:B------:R-:W-:Y:S05]  /*8da0*/  BRA `(.L_x_5763) ;  /* 0x000007f000007947 */ /* 0x000fea0003800000 */
.L_x_5774:
        /* <DEDUP_REMOVED lines=12> */
.L_x_5778:
[----:B------:R-:W-:Y:S01]  /*8e70*/  IMAD.MOV.U32 R0, RZ, RZ, 0x7f ;  /* 0x0000007fff007424 */ /* 0x000fe200078e00ff */
[----:B------:R-:W-:-:S04]  /*8e80*/  ISETP.GT.U32.AND P0, PT, R4, 0x7f800000, PT ;  /* 0x7f8000000400780c */ /* 0x000fc80003f04070 */
[----:B------:R-:W-:-:S04]  /*8e90*/  SEL R0, R0, 0x7c, P0 ;  /* 0x0000007c00007807 */ /* 0x000fc80000000000 */
.L_x_5779:
[----:B------:R-:W-:Y:S05]  /*8ea0*/  BSYNC B0 ;  /* 0x0000000000007941 */ /* 0x000fea0003800000 */
.L_x_5777:
[----:B------:R-:W-:-:S04]  /*8eb0*/  LOP3.LUT R2, R2, 0x80000000, RZ, 0xc0, !PT ;  /* 0x8000000002027812 */ /* 0x000fc800078ec0ff */
[----:B------:R-:W-:-:S04]  /*8ec0*/  SHF.R.U32.HI R3, RZ, 0x18, R2 ;  /* 0x00000018ff037819 */ /* 0x000fc80000011602 */
[----:B------:R-:W-:-:S05]  /*8ed0*/  LOP3.LUT R3, R0, R3, RZ, 0xfc, !PT ;  /* 0x0000000300037212 */ /* 0x000fca00078efcff */
[----:B------:R0:W-:Y:S01]  /*8ee0*/  STG.E.U8 [R16.64], R3 ;  /* 0x0000000310007986 */ /* 0x0001e2000c101124 */
[----:B------:R-:W-:Y:S05]  /*8ef0*/  BRA `(.L_x_5763) ;  /* 0x000006a000007947 */ /* 0x000fea0003800000 */
.L_x_5773:
[----:B------:R-:W-:-:S05]  /*8f00*/  F2FP.BF16.PACK_AB R2, RZ, R2 ;  /* 0x00000002ff02723e */ /* 0x000fca00000010ff */
[----:B------:R0:W-:Y:S01]  /*8f10*/  STG.E.U16 [R16.64], R2 ;  /* 0x0000000210007986 */ /* 0x0001e2000c101524 */
[----:B------:R-:W-:Y:S05]  /*8f20*/  BRA `(.L_x_5763) ;  /* 0x0000067000007947 */ /* 0x000fea0003800000 */
.L_x_5770:
        /* <DEDUP_REMOVED lines=11> */
.L_x_5782:
        /* <DEDUP_REMOVED lines=16> */
.L_x_5785:
[----:B------:R-:W-:-:S04]  /*90e0*/  LOP3.LUT R2, R2, 0x80000000, RZ, 0xc0, !PT ;  /* 0x8000000002027812 */ /* 0x000fc800078ec0ff */
[----:B------:R-:W-:-:S04]  /*90f0*/  SHF.R.U32.HI R3, RZ, 0x18, R2 ;  /* 0x00000018ff037819 */ /* 0x000fc80000011602 */
[----:B------:R-:W-:-:S04]  /*9100*/  LOP3.LUT R0, R0, R3, RZ, 0xfc, !PT ;  /* 0x0000000300007212 */ /* 0x000fc800078efcff */
[----:B------:R-:W-:Y:S02]  /*9110*/  PRMT R8, R0, 0x7610, R8 ;  /* 0x0000761000087816 */ /* 0x000fe40000000008 */
.L_x_5784:
[----:B------:R-:W-:Y:S05]  /*9120*/  BSYNC B0 ;  /* 0x0000000000007941 */ /* 0x000fea0003800000 */
.L_x_5783:
[----:B------:R0:W-:Y:S01]  /*9130*/  STG.E.U8 [R16.64], R8 ;  /* 0x0000000810007986 */ /* 0x0001e2000c101124 */
[----:B------:R-:W-:Y:S05]  /*9140*/  BRA `(.L_x_5763) ;  /* 0x0000045000007947 */ /* 0x000fea0003800000 */
.L_x_5781:
        /* <DEDUP_REMOVED lines=16> */
.L_x_5788:
[----:B------:R-:W-:-:S04]  /*9250*/  LOP3.LUT R2, R2, 0x80000000, RZ, 0xc0, !PT ;  /* 0x8000000002027812 */ /* 0x000fc800078ec0ff */
[----:B------:R-:W-:-:S04]  /*9260*/  SHF.R.U32.HI R3, RZ, 0x18, R2 ;  /* 0x00000018ff037819 */ /* 0x000fc80000011602 */
[----:B------:R-:W-:-:S04]  /*9270*/  LOP3.LUT R0, R0, R3, RZ, 0xfc, !PT ;  /* 0x0000000300007212 */ /* 0x000fc800078efcff */
[----:B------:R-:W-:Y:S02]  /*9280*/  PRMT R8, R0, 0x7610, R8 ;  /* 0x0000761000087816 */ /* 0x000fe40000000008 */
.L_x_5787:
[----:B------:R-:W-:Y:S05]  /*9290*/  BSYNC B0 ;  /* 0x0000000000007941 */ /* 0x000fea0003800000 */
.L_x_5786:
[----:B------:R0:W-:Y:S01]  /*92a0*/  STG.E.U8 [R16.64], R8 ;  /* 0x0000000810007986 */ /* 0x0001e2000c101124 */
[----:B------:R-:W-:Y:S05]  /*92b0*/  BRA `(.L_x_5763) ;  /* 0x000002e000007947 */ /* 0x000fea0003800000 */
.L_x_5780:
        /* <DEDUP_REMOVED lines=21> */
.L_x_5762:
        /* <DEDUP_REMOVED lines=20> */
.L_x_5790:
[----:B------:R-:W0:Y:S02]  /*9550*/  F2I.U64.TRUNC R2, R2 ;  /* 0x0000000200027311 */ /* 0x000e24000020d800 */
[----:B0-----:R0:W-:Y:S01]  /*9560*/  STG.E.64 [R16.64], R2 ;  /* 0x0000000210007986 */ /* 0x0011e2000c101b24 */
[----:B------:R-:W-:Y:S05]  /*9570*/  BRA `(.L_x_5763) ;  /* 0x0000002000007947 */ /* 0x000fea0003800000 */
.L_x_5789:
[----:B------:R-:W0:Y:S02]  /*9580*/  F2I.FTZ.U32.TRUNC.NTZ R3, R2 ;  /* 0x0000000200037305 */ /* 0x000e24000021f000 */
[----:B0-----:R0:W-:Y:S02]  /*9590*/  STG.E [R16.64], R3 ;  /* 0x0000000310007986 */ /* 0x0011e4000c101924 */
.L_x_5763:
[----:B------:R-:W-:-:S04]  /*95a0*/  IADD3 R25, R25, 0x80, RZ ;  /* 0x0000008019197810 */ /* 0x000fc80007ffe0ff */
[----:B------:R-:W-:-:S13]  /*95b0*/  ISETP.GE.AND P0, PT, R25, c[0x0][0x160], PT ;  /* 0x0000580019007a0c */ /* 0x000fda0003f06270 */
[----:B------:R-:W-:Y:S05]  /*95c0*/  @P0 BRA `(.L_x_5675) ;  /* 0x00004a7000000947 */ /* 0x000fea0003800000 */
[----:B------:R-:W-:Y:S01]  /*95d0*/  ISETP.NE.AND P0, PT, RZ, c[0x0][0x168], PT ;  /* 0x00005a00ff007a0c */ /* 0x000fe20003f05270 */
[----:B------:R-:W-:Y:S02]  /*95e0*/  IMAD.MOV.U32 R18, RZ, RZ, RZ ;  /* 0x000000ffff127224 */ /* 0x000fe400078e00ff */
[----:B------:R-:W-:Y:S02]  /*95f0*/  IMAD.MOV.U32 R22, RZ, RZ, RZ ;  /* 0x000000ffff167224 */ /* 0x000fe400078e00ff */
[----:B------:R-:W-:Y:S02]  /*9600*/  IMAD.MOV.U32 R0, RZ, RZ, RZ ;  /* 0x000000ffff007224 */ /* 0x000fe400078e00ff */
[----:B0-----:R-:W-:-:S06]  /*9610*/  IMAD.MOV.U32 R16, RZ, RZ, RZ ;  /* 0x000000ffff107224 */ /* 0x001fcc00078e00ff */
        /* <DEDUP_REMOVED lines=276> */
.L_x_5791:
        /* <DEDUP_REMOVED lines=20> */
.L_x_5796:
[----:B------:R-:W2:Y:S02]  /*a8a0*/  LDG.E.U8 R2, [R2.64] ;  /* 0x0000002402027981 */ /* 0x000ea4000c1e1100 */
[----:B--2---:R0:W1:Y:S01]  /*a8b0*/  I2F.U16 R19, R2 ;  /* 0x0000000200137306 */ /* 0x0040620000101000 */
[----:B------:R-:W-:Y:S05]  /*a8c0*/  BRA `(.L_x_5798) ;  /* 0x00000ca000007947 */ /* 0x000fea0003800000 */
.L_x_5795:
        /* <DEDUP_REMOVED lines=9> */
.L_x_5800:
[----:B------:R-:W2:Y:S02]  /*a960*/  LDG.E R2, [R2.64] ;  /* 0x0000002402027981 */ /* 0x000ea4000c1e1900 */
[----:B--2---:R0:W1:Y:S01]  /*a970*/  I2F R19, R2 ;  /* 0x0000000200137306 */ /* 0x0040620000201400 */
[----:B------:R-:W-:Y:S05]  /*a980*/  BRA `(.L_x_5798) ;  /* 0x00000be000007947 */ /* 0x000fea0003800000 */
.L_x_5799:
[----:B------:R-:W2:Y:S02]  /*a990*/  LDG.E.U16 R2, [R2.64] ;  /* 0x0000002402027981 */ /* 0x000ea4000c1e1500 */
[----:B--2---:R0:W1:Y:S01]  /*a9a0*/  I2F.S16 R19, R2 ;  /* 0x0000000200137306 */ /* 0x0040620000101400 */
[----:B------:R-:W-:Y:S05]  /*a9b0*/  BRA `(.L_x_5798) ;  /* 0x00000bb000007947 */ /* 0x000fea0003800000 */
.L_x_5794:
        /* <DEDUP_REMOVED lines=8> */
.L_x_5802:
[----:B------:R-:W2:Y:S02]  /*aa40*/  LDG.E.U16 R2, [R2.64] ;  /* 0x0000002402027981 */ /* 0x000ea4000c1e1500 */
[----:B--2---:R-:W-:Y:S01]  /*aa50*/  HADD2.F32 R19, -RZ, R2.H0_H0 ;  /* 0x20000002ff137230 */ /* 0x004fe20000004100 */
[----:B------:R-:W-:Y:S05]  /*aa60*/  BRA `(.L_x_5798) ;  /* 0x00000b0000007947 */ /* 0x000fea0003800000 */
.L_x_5801:
        /* <DEDUP_REMOVED lines=8> */
.L_x_5804:
[----:B------:R-:W2:Y:S02]  /*aaf0*/  LDG.E.U16 R2, [R2.64] ;  /* 0x0000002402027981 */ /* 0x000ea4000c1e1500 */
[----:B--2---:R-:W-:Y:S01]  /*ab00*/  HADD2.F32 R19, -RZ, R2.H0_H0 ;  /* 0x20000002ff137230 */ /* 0x004fe20000004100 */
[----:B------:R-:W-:Y:S05]  /*ab10*/  BRA `(.L_x_5798) ;  /* 0x00000a5000007947 */ /* 0x000fea0003800000 */
.L_x_5803:
[----:B------:R-:W2:Y:S02]  /*ab20*/  LDG.E.64 R2, [R2.64] ;  /* 0x0000002402027981 */ /* 0x000ea4000c1e1b00 */
[----:B--2---:R-:W0:Y:S01]  /*ab30*/  F2F.F32.F64 R19, R2 ;  /* 0x0000000200137310 */ /* 0x004e220000301000 */
[----:B------:R-:W0:-:S14]  /*ab40*/  DSETP.GEU.AND P0, PT, |R2|, c[0x2][0x0], PT ;  /* 0x008000000200762a */ /* 0x000e1c0003f0e200 */
[----:B0-----:R-:W-:Y:S01]  /*ab50*/  @!P0 FMUL R19, R19, 1.175494350822287508e-38 ;  /* 0x0080000013138820 */ /* 0x001fe20000400000 */
[----:B------:R-:W-:Y:S05]  /*ab60*/  BRA `(.L_x_5798) ;  /* 0x00000a0000007947 */ /* 0x000fea0003800000 */
.L_x_5793:
        /* <DEDUP_REMOVED lines=12> */
.L_x_5807:
[----:B------:R-:W2:Y:S02]  /*ac30*/  LDG.E.64 R2, [R2.64] ;  /* 0x0000002402027981 */ /* 0x000ea4000c1e1b00 */
[----:B--2---:R-:W0:Y:S01]  /*ac40*/  F2F.F32.F64 R19, R2 ;  /* 0x0000000200137310 */ /* 0x004e220000301000 */
[----:B------:R-:W0:-:S14]  /*ac50*/  DSETP.GEU.AND P0, PT, |R2|, c[0x2][0x0], PT ;  /* 0x008000000200762a */ /* 0x000e1c0003f0e200 */
[----:B0-----:R-:W-:Y:S01]  /*ac60*/  @!P0 FMUL R19, R19, 1.175494350822287508e-38 ;  /* 0x0080000013138820 */ /* 0x001fe20000400000 */
[----:B------:R-:W-:Y:S05]  /*ac70*/  BRA `(.L_x_5798) ;  /* 0x000008f000007947 */ /* 0x000fea0003800000 */
.L_x_5806:
        /* <DEDUP_REMOVED lines=26> */
.L_x_5809:
        /* <DEDUP_REMOVED lines=13> */
.L_x_5808:
[----:B------:R-:W2:Y:S02]  /*aef0*/  LDG.E.U16 R2, [R2.64] ;  /* 0x0000002402027981 */ /* 0x000ea4000c1e1500 */
[----:B--2---:R-:W-:Y:S01]  /*af00*/  PRMT R19, RZ, 0x5410, R2 ;  /* 0x00005410ff137816 */ /* 0x004fe20000000002 */
[----:B------:R-:W-:Y:S05]  /*af10*/  BRA `(.L_x_5798) ;  /* 0x0000065000007947 */ /* 0x000fea0003800000 */
.L_x_5805:
        /* <DEDUP_REMOVED lines=11> */
.L_x_5812:
        /* <DEDUP_REMOVED lines=20> */
.L_x_5814:
[----:B------:R-:W-:Y:S05]  /*b110*/  BSYNC B0 ;  /* 0x0000000000007941 */ /* 0x000fea0003800000 */
.L_x_5813:
[----:B------:R-:W-:Y:S01]  /*b120*/  IMAD.SHL.U32 R2, R2, 0x100000, RZ ;  /* 0x0010000002027824 */ /* 0x000fe200078e00ff */
[----:B------:R-:W-:-:S04]  /*b130*/  LEA R0, R0, 0x3b800000, 0x17 ;  /* 0x3b80000000007811 */ /* 0x000fc800078eb8ff */
[----:B------:R-:W-:Y:S01]  /*b140*/  LOP3.LUT R19, R0, R2, R19, 0xfe, !PT ;  /* 0x0000000200137212 */ /* 0x000fe200078efe13 */
[----:B------:R-:W-:Y:S05]  /*b150*/  BRA `(.L_x_5798) ;  /* 0x0000041000007947 */ /* 0x000fea0003800000 */
.L_x_5811:
        /* <DEDUP_REMOVED lines=20> */
.L_x_5816:
[----:B------:R-:W-:Y:S05]  /*b2a0*/  BSYNC B0 ;  /* 0x0000000000007941 */ /* 0x000fea0003800000 */
.L_x_5815:
[----:B------:R-:W-:Y:S01]  /*b2b0*/  IMAD.SHL.U32 R2, R2, 0x200000, RZ ;  /* 0x0020000002027824 */ /* 0x000fe200078e00ff */
[----:B------:R-:W-:-:S04]  /*b2c0*/  LEA R0, R0, 0x37800000, 0x17 ;  /* 0x3780000000007811 */ /* 0x000fc800078eb8ff */
[----:B------:R-:W-:Y:S01]  /*b2d0*/  LOP3.LUT R19, R0, R2, R19, 0xfe, !PT ;  /* 0x0000000200137212 */ /* 0x000fe200078efe13 */
[----:B------:R-:W-:Y:S05]  /*b2e0*/  BRA `(.L_x_5798) ;  /* 0x0000028000007947 */ /* 0x000fea0003800000 */
.L_x_5810:
        /* <DEDUP_REMOVED lines=14> */
.L_x_5797:
        /* <DEDUP_REMOVED lines=21> */
.L_x_5818:
[----:B------:R-:W2:Y:S02]  /*b520*/  LDG.E.64 R2, [R2.64] ;  /* 0x0000002402027981 */ /* 0x000ea4000c1e1b00 */
[----:B--2---:R0:W1:Y:S01]  /*b530*/  I2F.U64 R19, R2 ;  /* 0x0000000200137312 */ /* 0x0040620000301000 */
[----:B------:R-:W-:Y:S05]  /*b540*/  BRA `(.L_x_5798) ;  /* 0x0000002000007947 */ /* 0x000fea0003800000 */
.L_x_5817:
[----:B------:R-:W2:Y:S02]  /*b550*/  LDG.E R2, [R2.64] ;  /* 0x0000002402027981 */ /* 0x000ea4000c1e1900 */
[----:B--2---:R0:W1:Y:S02]  /*b560*/  I2F.U32 R19, R2 ;  /* 0x0000000200137306 */ /* 0x0040640000201000 */
.L_x_5798:
[----:B------:R-:W-:Y:S05]  /*b570*/  BSYNC B6 ;  /* 0x0000000000067941 */ /* 0x000fea0003800000 */
.L_x_5792:
        /* <DEDUP_REMOVED lines=18> */
.L_x_5823:
[----:B------:R-:W2:Y:S02]  /*b6a0*/  LDG.E.U8 R2, [R2.64] ;  /* 0x0000002402027981 */ /* 0x000ea4000c1e1100 */
[----:B--2---:R0:W2:Y:S01]  /*b6b0*/  I2F.U16 R22, R2 ;  /* 0x0000000200167306 */ /* 0x0040a20000101000 */
[----:B------:R-:W-:Y:S05]  /*b6c0*/  BRA `(.L_x_5825) ;  /* 0x00000ca000007947 */ /* 0x000fea0003800000 */
.L_x_5822:
        /* <DEDUP_REMOVED lines=9> */
.L_x_5827:
[----:B------:R-:W2:Y:S02]  /*b760*/  LDG.E R2, [R2.64] ;  /* 0x0000002402027981 */ /* 0x000ea4000c1e1900 */
[----:B--2---:R0:W2:Y:S01]  /*b770*/  I2F R22, R2 ;  /* 0x0000000200167306 */ /* 0x0040a20000201400 */
[----:B------:R-:W-:Y:S05]  /*b780*/  BRA `(.L_x_5825) ;  /* 0x00000be000007947 */ /* 0x000fea0003800000 */
.L_x_5826:
[----:B------:R-:W2:Y:S02]  /*b790*/  LDG.E.U16 R2, [R2.64] ;  /* 0x0000002402027981 */ /* 0x000ea4000c1e1500 */
[----:B--2---:R0:W2:Y:S01]  /*b7a0*/  I2F.S16 R22, R2 ;  /* 0x0000000200167306 */ /* 0x0040a20000101400 */
[----:B------:R-:W-:Y:S05]  /*b7b0*/  BRA `(.L_x_5825) ;  /* 0x00000bb000007947 */ /* 0x000fea0003800000 */
.L_x_5821:
        /* <DEDUP_REMOVED lines=8> */
.L_x_5829:
[----:B------:R-:W2:Y:S02]  /*b840*/  LDG.E.U16 R2, [R2.64] ;  /* 0x0000002402027981 */ /* 0x000ea4000c1e1500 */
[----:B--2---:R-:W-:Y:S01]  /*b850*/  HADD2.F32 R22, -RZ, R2.H0_H0 ;  /* 0x20000002ff167230 */ /* 0x004fe20000004100 */
[----:B------:R-:W-:Y:S05]  /*b860*/  BRA `(.L_x_5825) ;  /* 0x00000b0000007947 */ /* 0x000fea0003800000 */
.L_x_5828:
        /* <DEDUP_REMOVED lines=8> */
.L_x_5831:
[----:B------:R-:W2:Y:S02]  /*b8f0*/  LDG.E.U16 R2, [R2.64] ;  /* 0x0000002402027981 */ /* 0x000ea4000c1e1500 */
[----:B--2---:R-:W-:Y:S01]  /*b900*/  HADD2.F32 R22, -RZ, R2.H0_H0 ;  /* 0x20000002ff167230 */ /* 0x004fe20000004100 */
[----:B------:R-:W-:Y:S05]  /*b910*/  BRA `(.L_x_5825) ;  /* 0x00000a5000007947 */ /* 0x000fea0003800000 */
.L_x_5830:
[----:B------:R-:W2:Y:S02]  /*b920*/  LDG.E.64 R2, [R2.64] ;  /* 0x0000002402027981 */ /* 0x000ea4000c1e1b00 */
[----:B--2---:R-:W0:Y:S01]  /*b930*/  F2F.F32.F64 R22, R2 ;  /* 0x0000000200167310 */ /* 0x004e220000301000 */
[----:B------:R-:W0:-:S14]  /*b940*/  DSETP.GEU.AND P0, PT, |R2|, c[0x2][0x0], PT ;  /* 0x008000000200762a */ /* 0x000e1c0003f0e200 */
[----:B0-----:R-:W-:Y:S01]  /*b950*/  @!P0 FMUL R22, R22, 1.175494350822287508e-38 ;  /* 0x0080000016168820 */ /* 0x001fe20000400000 */
[----:B------:R-:W-:Y:S05]  /*b960*/  BRA `(.L_x_5825) ;  /* 0x00000a0000007947 */ /* 0x000fea0003800000 */
.L_x_5820:
        /* <DEDUP_REMOVED lines=12> */
.L_x_5834:
[----:B------:R-:W2:Y:S02]  /*ba30*/  LDG.E.64 R2, [R2.64] ;  /* 0x0000002402027981 */ /* 0x000ea4000c1e1b00 */
[----:B--2---:R-:W0:Y:S01]  /*ba40*/  F2F.F32.F64 R22, R2 ;  /* 0x0000000200167310 */ /* 0x004e220000301000 */
[----:B------:R-:W0:-:S14]  /*ba50*/  DSETP.GEU.AND P0, PT, |R2|, c[0x2][0x0], PT ;  /* 0x008000000200762a */ /* 0x000e1c0003f0e200 */
[----:B0-----:R-:W-:Y:S01]  /*ba60*/  @!P0 FMUL R22, R22, 1.175494350822287508e-38 ;  /* 0x0080000016168820 */ /* 0x001fe20000400000 */
[----:B------:R-:W-:Y:S05]  /*ba70*/  BRA `(.L_x_5825) ;  /* 0x000008f000007947 */ /* 0x000fea0003800000 */
.L_x_5833:
        /* <DEDUP_REMOVED lines=26> */
.L_x_5836:
        /* <DEDUP_REMOVED lines=13> */
.L_x_5835:
[----:B------:R-:W2:Y:S02]  /*bcf0*/  LDG.E.U16 R2, [R2.64] ;  /* 0x0000002402027981 */ /* 0x000ea4000c1e1500 */
[----:B--2---:R-:W-:Y:S01]  /*bd00*/  PRMT R22, RZ, 0x5410, R2 ;  /* 0x00005410ff167816 */ /* 0x004fe20000000002 */
[----:B------:R-:W-:Y:S05]  /*bd10*/  BRA `(.L_x_5825) ;  /* 0x0000065000007947 */ /* 0x000fea0003800000 */
.L_x_5832:
        /* <DEDUP_REMOVED lines=11> */
.L_x_5839:
        /* <DEDUP_REMOVED lines=20> */
.L_x_5841:
[----:B------:R-:W-:Y:S05]  /*bf10*/  BSYNC B0 ;  /* 0x0000000000007941 */ /* 0x000fea0003800000 */
.L_x_5840:
[----:B------:R-:W-:Y:S01]  /*bf20*/  IMAD.SHL.U32 R2, R2, 0x100000, RZ ;  /* 0x0010000002027824 */ /* 0x000fe200078e00ff */
[----:B------:R-:W-:-:S04]  /*bf30*/  LEA R3, R0, 0x3b800000, 0x17 ;  /* 0x3b80000000037811 */ /* 0x000fc800078eb8ff */
[----:B------:R-:W-:Y:S01]  /*bf40*/  LOP3.LUT R22, R3, R2, R22, 0xfe, !PT ;  /* 0x0000000203167212 */ /* 0x000fe200078efe16 */
[----:B------:R-:W-:Y:S05]  /*bf50*/  BRA `(.L_x_5825) ;  /* 0x0000041000007947 */ /* 0x000fea0003800000 */
.L_x_5838:
        /* <DEDUP_REMOVED lines=20> */
.L_x_5843:
[----:B------:R-:W-:Y:S05]  /*c0a0*/  BSYNC B0 ;  /* 0x0000000000007941 */ /* 0x000fea0003800000 */
.L_x_5842:
[----:B------:R-:W-:Y:S01]  /*c0b0*/  IMAD.SHL.U32 R2, R2, 0x200000, RZ ;  /* 0x0020000002027824 */ /* 0x000fe200078e00ff */
[----:B------:R-:W-:-:S04]  /*c0c0*/  LEA R3, R0, 0x37800000, 0x17 ;  /* 0x3780000000037811 */ /* 0x000fc800078eb8ff */
[----:B------:R-:W-:Y:S01]  /*c0d0*/  LOP3.LUT R22, R3, R2, R22, 0xfe, !PT ;  /* 0x0000000203167212 */ /* 0x000fe200078efe16 */
[----:B------:R-:W-:Y:S05]  /*c0e0*/  BRA `(.L_x_5825) ;  /* 0x0000028000007947 */ /* 0x000fea0003800000 */
.L_x_5837:
        /* <DEDUP_REMOVED lines=14> */
.L_x_5824:
        /* <DEDUP_REMOVED lines=21> */
.L_x_5845:
[----:B------:R-:W2:Y:S02]  /*c320*/  LDG.E.64 R22, [R2.64] ;  /* 0x0000002402167981 */ /* 0x000ea4000c1e1b00 */
[----:B--2---:R0:W2:Y:S01]  /*c330*/  I2F.U64 R22, R22 ;  /* 0x0000001600167312 */ /* 0x0040a20000301000 */
[----:B------:R-:W-:Y:S05]  /*c340*/  BRA `(.L_x_5825) ;  /* 0x0000002000007947 */ /* 0x000fea0003800000 */
.L_x_5844:
[----:B------:R-:W2:Y:S02]  /*c350*/  LDG.E R2, [R2.64] ;  /* 0x0000002402027981 */ /* 0x000ea4000c1e1900 */
[----:B--2---:R0:W2:Y:S02]  /*c360*/  I2F.U32 R22, R2 ;  /* 0x0000000200167306 */ /* 0x0040a40000201000 */
.L_x_5825:
[----:B------:R-:W-:Y:S05]  /*c370*/  BSYNC B6 ;  /* 0x0000000000067941 */ /* 0x000fea0003800000 */
.L_x_5819:
        /* <DEDUP_REMOVED lines=18> */
.L_x_5850:
[----:B------:R-:W3:Y:S02]  /*c4a0*/  LDG.E.U8 R0, [R2.64] ;  /* 0x0000002402007981 */ /* 0x000ee4000c1e1100 */
[----:B---3--:R-:W0:Y:S01]  /*c4b0*/  I2F.U16 R0, R0 ;  /* 0x0000000000007306 */ /* 0x008e220000101000 */
[----:B------:R-:W-:Y:S05]  /*c4c0*/  BRA `(.L_x_5852) ;  /* 0x00000ca000007947 */ /* 0x000fea0003800000 */
.L_x_5849:
        /* <DEDUP_REMOVED lines=9> */
.L_x_5854:
[----:B------:R-:W3:Y:S02]  /*c560*/  LDG.E R0, [R2.64] ;  /* 0x0000002402007981 */ /* 0x000ee4000c1e1900 */
[----:B---3--:R-:W0:Y:S01]  /*c570*/  I2F R0, R0 ;  /* 0x0000000000007306 */ /* 0x008e220000201400 */
[----:B------:R-:W-:Y:S05]  /*c580*/  BRA `(.L_x_5852) ;  /* 0x00000be000007947 */ /* 0x000fea0003800000 */
.L_x_5853:
[----:B------:R-:W3:Y:S02]  /*c590*/  LDG.E.U16 R0, [R2.64] ;  /* 0x0000002402007981 */ /* 0x000ee4000c1e1500 */
[----:B---3--:R-:W0:Y:S01]  /*c5a0*/  I2F.S16 R0, R0 ;  /* 0x0000000000007306 */ /* 0x008e220000101400 */
[----:B------:R-:W-:Y:S05]  /*c5b0*/  BRA `(.L_x_5852) ;  /* 0x00000bb000007947 */ /* 0x000fea0003800000 */
.L_x_5848:
        /* <DEDUP_REMOVED lines=8> */
.L_x_5856:
[----:B------:R-:W3:Y:S02]  /*c640*/  LDG.E.U16 R0, [R2.64] ;  /* 0x0000002402007981 */ /* 0x000ee4000c1e1500 */
[----:B---3--:R-:W-:Y:S01]  /*c650*/  HADD2.F32 R0, -RZ, R0.H0_H0 ;  /* 0x20000000ff007230 */ /* 0x008fe20000004100 */
[----:B------:R-:W-:Y:S05]  /*c660*/  BRA `(.L_x_5852) ;  /* 0x00000b0000007947 */ /* 0x000fea0003800000 */
.L_x_5855:
        /* <DEDUP_REMOVED lines=8> */
.L_x_5858:
[----:B------:R-:W3:Y:S02]  /*c6f0*/  LDG.E.U16 R0, [R2.64] ;  /* 0x0000002402007981 */ /* 0x000ee4000c1e1500 */
[----:B---3--:R-:W-:Y:S01]  /*c700*/  HADD2.F32 R0, -RZ, R0.H0_H0 ;  /* 0x20000000ff007230 */ /* 0x008fe20000004100 */
[----:B------:R-:W-:Y:S05]  /*c710*/  BRA `(.L_x_5852) ;  /* 0x00000a5000007947 */ /* 0x000fea0003800000 */
.L_x_5857:
[----:B------:R-:W3:Y:S02]  /*c720*/  LDG.E.64 R2, [R2.64] ;  /* 0x0000002402027981 */ /* 0x000ee4000c1e1b00 */
[----:B---3--:R-:W0:Y:S01]  /*c730*/  F2F.F32.F64 R0, R2 ;  /* 0x0000000200007310 */ /* 0x008e220000301000 */
[----:B------:R-:W0:-:S14]  /*c740*/  DSETP.GEU.AND P0, PT, |R2|, c[0x2][0x0], PT ;  /* 0x008000000200762a */ /* 0x000e1c0003f0e200 */
[----:B0-----:R-:W-:Y:S01]  /*c750*/  @!P0 FMUL R0, R0, 1.175494350822287508e-38 ;  /* 0x0080000000008820 */ /* 0x001fe20000400000 */
[----:B------:R-:W-:Y:S05]  /*c760*/  BRA `(.L_x_5852) ;  /* 0x00000a0000007947 */ /* 0x000fea0003800000 */
.L_x_5847:
        /* <DEDUP_REMOVED lines=12> */
.L_x_5861:
[----:B------:R-:W3:Y:S02]  /*c830*/  LDG.E.64 R2, [R2.64] ;  /* 0x0000002402027981 */ /* 0x000ee4000c1e1b00 */
[----:B---3--:R-:W0:Y:S01]  /*c840*/  F2F.F32.F64 R0, R2 ;  /* 0x0000000200007310 */ /* 0x008e220000301000 */
[----:B------:R-:W0:-:S14]  /*c850*/  DSETP.GEU.AND P0, PT, |R2|, c[0x2][0x0], PT ;  /* 0x008000000200762a */ /* 0x000e1c0003f0e200 */
[----:B0-----:R-:W-:Y:S01]  /*c860*/  @!P0 FMUL R0, R0, 1.175494350822287508e-38 ;  /* 0x0080000000008820 */ /* 0x001fe20000400000 */
[----:B------:R-:W-:Y:S05]  /*c870*/  BRA `(.L_x_5852) ;  /* 0x000008f000007947 */ /* 0x000fea0003800000 */
.L_x_5860:
        /* <DEDUP_REMOVED lines=26> */
.L_x_5863:
        /* <DEDUP_REMOVED lines=13> */
.L_x_5862:
[----:B------:R-:W3:Y:S02]  /*caf0*/  LDG.E.U16 R0, [R2.64] ;  /* 0x0000002402007981 */ /* 0x000ee4000c1e1500 */
[----:B---3--:R-:W-:Y:S01]  /*cb00*/  PRMT R0, RZ, 0x5410, R0 ;  /* 0x00005410ff007816 */ /* 0x008fe20000000000 */
[----:B------:R-:W-:Y:S05]  /*cb10*/  BRA `(.L_x_5852) ;  /* 0x0000065000007947 */ /* 0x000fea0003800000 */
.L_x_5859:
        /* <DEDUP_REMOVED lines=11> */
.L_x_5866:
        /* <DEDUP_REMOVED lines=20> */
.L_x_5868:
[----:B------:R-:W-:Y:S05]  /*cd10*/  BSYNC B0 ;  /* 0x0000000000007941 */ /* 0x000fea0003800000 */
.L_x_5867:
[----:B------:R-:W-:Y:S01]  /*cd20*/  LEA R3, R0, 0x3b800000, 0x17 ;  /* 0x3b80000000037811 */ /* 0x000fe200078eb8ff */
[----:B------:R-:W-:-:S05]  /*cd30*/  IMAD.SHL.U32 R0, R2, 0x100000, RZ ;  /* 0x0010000002007824 */ /* 0x000fca00078e00ff */
[----:B------:R-:W-:Y:S01]  /*cd40*/  LOP3.LUT R0, R3, R0, R4, 0xfe, !PT ;  /* 0x0000000003007212 */ /* 0x000fe200078efe04 */
[----:B------:R-:W-:Y:S05]  /*cd50*/  BRA `(.L_x_5852) ;  /* 0x0000041000007947 */ /* 0x000fea0003800000 */
.L_x_5865:
        /* <DEDUP_REMOVED lines=20> */
.L_x_5870:
[----:B------:R-:W-:Y:S05]  /*cea0*/  BSYNC B0 ;  /* 0x0000000000007941 */ /* 0x000fea0003800000 */
.L_x_5869:
[----:B------:R-:W-:Y:S01]  /*ceb0*/  LEA R3, R0, 0x37800000, 0x17 ;  /* 0x3780000000037811 */ /* 0x000fe200078eb8ff */
[----:B------:R-:W-:-:S05]  /*cec0*/  IMAD.SHL.U32 R0, R2, 0x200000, RZ ;  /* 0x0020000002007824 */ /* 0x000fca00078e00ff */
[----:B------:R-:W-:Y:S01]  /*ced0*/  LOP3.LUT R0, R3, R0, R4, 0xfe, !PT ;  /* 0x0000000003007212 */ /* 0x000fe200078efe04 */
[----:B------:R-:W-:Y:S05]  /*cee0*/  BRA `(.L_x_5852) ;  /* 0x0000028000007947 */ /* 0x000fea0003800000 */
.L_x_5864:
        /* <DEDUP_REMOVED lines=14> */
.L_x_5851:
        /* <DEDUP_REMOVED lines=21> */
.L_x_5872:
[----:B------:R-:W3:Y:S02]  /*d120*/  LDG.E.64 R2, [R2.64] ;  /* 0x0000002402027981 */ /* 0x000ee4000c1e1b00 */
[----:B---3--:R0:W3:Y:S01]  /*d130*/  I2F.U64 R0, R2 ;  /* 0x0000000200007312 */ /* 0x0080e20000301000 */
[----:B------:R-:W-:Y:S05]  /*d140*/  BRA `(.L_x_5852) ;  /* 0x0000002000007947 */ /* 0x000fea0003800000 */
.L_x_5871:
[----:B------:R-:W3:Y:S02]  /*d150*/  LDG.E R0, [R2.64] ;  /* 0x0000002402007981 */ /* 0x000ee4000c1e1900 */
[----:B---3--:R-:W0:Y:S02]  /*d160*/  I2F.U32 R0, R0 ;  /* 0x0000000000007306 */ /* 0x008e240000201000 */
.L_x_5852:
[----:B------:R-:W-:Y:S05]  /*d170*/  BSYNC B6 ;  /* 0x0000000000067941 */ /* 0x000fea0003800000 */
.L_x_5846:
        /* <DEDUP_REMOVED lines=20> */
.L_x_5876:
[----:B------:R-:W0:Y:S02]  /*d2c0*/  F2I.S64.TRUNC R2, R2 ;  /* 0x0000000200027311 */ /* 0x000e24000020d900 */
[----:B0-----:R-:W-:-:S05]  /*d2d0*/  IMAD.MOV.U32 R5, RZ, RZ, R2 ;  /* 0x000000ffff057224 */ /* 0x001fca00078e0002 */
[----:B------:R0:W-:Y:S01]  /*d2e0*/  STG.E.U8 [R16.64], R5 ;  /* 0x0000000510007986 */ /* 0x0001e2000c101124 */
[----:B------:R-:W-:Y:S05]  /*d2f0*/  BRA `(.L_x_5878) ;  /* 0x00000d3000007947 */ /* 0x000fea0003800000 */
.L_x_5875:
        /* <DEDUP_REMOVED lines=9> */
.L_x_5880:
[----:B------:R-:W0:Y:S02]  /*d390*/  F2I.FTZ.TRUNC.NTZ R3, R2 ;  /* 0x0000000200037305 */ /* 0x000e24000021f100 */
[----:B0-----:R0:W-:Y:S01]  /*d3a0*/  STG.E [R16.64], R3 ;  /* 0x0000000310007986 */ /* 0x0011e2000c101924 */
[----:B------:R-:W-:Y:S05]  /*d3b0*/  BRA `(.L_x_5878) ;  /* 0x00000c7000007947 */ /* 0x000fea0003800000 */
.L_x_5879:
[----:B------:R-:W0:Y:S02]  /*d3c0*/  F2I.FTZ.TRUNC.NTZ R3, R2 ;  /* 0x0000000200037305 */ /* 0x000e24000021f100 */
[----:B0-----:R0:W-:Y:S01]  /*d3d0*/  STG.E.U16 [R16.64], R3 ;  /* 0x0000000310007986 */ /* 0x0011e2000c101524 */
[----:B------:R-:W-:Y:S05]  /*d3e0*/  BRA `(.L_x_5878) ;  /* 0x00000c4000007947 */ /* 0x000fea0003800000 */
.L_x_5874:
        /* <DEDUP_REMOVED lines=8> */
.L_x_5882:
[----:B------:R-:W-:-:S05]  /*d470*/  F2FP.PACK_AB R2, RZ, R2 ;  /* 0x00000002ff02723e */ /* 0x000fca00000000ff */
[----:B------:R0:W-:Y:S01]  /*d480*/  STG.E.U16 [R16.64], R2 ;  /* 0x0000000210007986 */ /* 0x0001e2000c101524 */
[----:B------:R-:W-:Y:S05]  /*d490*/  BRA `(.L_x_5878) ;  /* 0x00000b9000007947 */ /* 0x000fea0003800000 */
.L_x_5881:
        /* <DEDUP_REMOVED lines=9> */
.L_x_5884:
[----:B------:R-:W-:-:S04]  /*d530*/  F2FP.PACK_AB R3, RZ, R2 ;  /* 0x00000002ff03723e */ /* 0x000fc800000000ff */
[----:B------:R-:W-:-:S05]  /*d540*/  PRMT R3, R3, 0x5410, RZ ;  /* 0x0000541003037816 */ /* 0x000fca00000000ff */
[----:B------:R0:W-:Y:S01]  /*d550*/  STG.E [R16.64], R3 ;  /* 0x0000000310007986 */ /* 0x0001e2000c101924 */
[----:B------:R-:W-:Y:S05]  /*d560*/  BRA `(.L_x_5878) ;  /* 0x00000ac000007947 */ /* 0x000fea0003800000 */
.L_x_5883:
[----:B------:R-:W-:-:S06]  /*d570*/  FMUL.FTZ R2, R2, 1 ;  /* 0x3f80000002027820 */ /* 0x000fcc0000410000 */
[----:B------:R-:W0:Y:S02]  /*d580*/  F2F.F64.F32 R2, R2 ;  /* 0x0000000200027310 */ /* 0x000e240000201800 */
[----:B0-----:R0:W-:Y:S01]  /*d590*/  STG.E.64 [R16.64], R2 ;  /* 0x0000000210007986 */ /* 0x0011e2000c101b24 */
[----:B------:R-:W-:Y:S05]  /*d5a0*/  BRA `(.L_x_5878) ;  /* 0x00000a8000007947 */ /* 0x000fea0003800000 */
.L_x_5873:
        /* <DEDUP_REMOVED lines=12> */
.L_x_5887:
[----:B------:R-:W-:Y:S01]  /*d670*/  FMUL.FTZ R4, R2, 1 ;  /* 0x3f80000002047820 */ /* 0x000fe20000410000 */
[----:B------:R-:W-:-:S05]  /*d680*/  CS2R R6, SRZ ;  /* 0x0000000000067805 */ /* 0x000fca000001ff00 */
[----:B------:R-:W0:Y:S02]  /*d690*/  F2F.F64.F32 R4, R4 ;  /* 0x0000000400047310 */ /* 0x000e240000201800 */
[----:B0-----:R0:W-:Y:S01]  /*d6a0*/  STG.E.128 [R16.64], R4 ;  /* 0x0000000410007986 */ /* 0x0011e2000c101d24 */
[----:B------:R-:W-:Y:S05]  /*d6b0*/  BRA `(.L_x_5878) ;  /* 0x0000097000007947 */ /* 0x000fea0003800000 */
.L_x_5886:
        /* <DEDUP_REMOVED lines=20> */
.L_x_5891:
[----:B------:R-:W-:Y:S05]  /*d800*/  BSYNC B0 ;  /* 0x0000000000007941 */ /* 0x000fea0003800000 */
.L_x_5890:
[----:B------:R-:W-:-:S05]  /*d810*/  LOP3.LUT R5, R0, R5, RZ, 0xfc, !PT ;  /* 0x0000000500057212 */ /* 0x000fca00078efcff */
[----:B------:R0:W-:Y:S01]  /*d820*/  STG.E.U8 [R16.64], R5 ;  /* 0x0000000510007986 */ /* 0x0001e2000c101124 */
[----:B------:R-:W-:Y:S05]  /*d830*/  BRA `(.L_x_5878) ;  /* 0x000007f000007947 */ /* 0x000fea0003800000 */
.L_x_5889:
        /* <DEDUP_REMOVED lines=12> */
.L_x_5893:
[----:B------:R-:W-:Y:S01]  /*d900*/  IMAD.MOV.U32 R0, RZ, RZ, 0x7f ;  /* 0x0000007fff007424 */ /* 0x000fe200078e00ff */
[----:B------:R-:W-:-:S04]  /*d910*/  ISETP.GT.U32.AND P0, PT, R4, 0x7f800000, PT ;  /* 0x7f8000000400780c */ /* 0x000fc80003f04070 */
[----:B------:R-:W-:-:S04]  /*d920*/  SEL R0, R0, 0x7c, P0 ;  /* 0x0000007c00007807 */ /* 0x000fc80000000000 */
.L_x_5894:
[----:B------:R-:W-:Y:S05]  /*d930*/  BSYNC B0 ;  /* 0x0000000000007941 */ /* 0x000fea0003800000 */
.L_x_5892:
[----:B------:R-:W-:-:S04]  /*d940*/  LOP3.LUT R2, R2, 0x80000000, RZ, 0xc0, !PT ;  /* 0x8000000002027812 */ /* 0x000fc800078ec0ff */
[----:B------:R-:W-:-:S04]  /*d950*/  SHF.R.U32.HI R3, RZ, 0x18, R2 ;  /* 0x00000018ff037819 */ /* 0x000fc80000011602 */
[----:B------:R-:W-:-:S05]  /*d960*/  LOP3.LUT R3, R0, R3, RZ, 0xfc, !PT ;  /* 0x0000000300037212 */ /* 0x000fca00078efcff */
[----:B------:R0:W-:Y:S01]  /*d970*/  STG.E.U8 [R16.64], R3 ;  /* 0x0000000310007986 */ /* 0x0001e2000c101124 */
[----:B------:R-:W-:Y:S05]  /*d980*/  BRA `(.L_x_5878) ;  /* 0x000006a000007947 */ /* 0x000fea0003800000 */
.L_x_5888:
[----:B------:R-:W-:-:S05]  /*d990*/  F2FP.BF16.PACK_AB R2, RZ, R2 ;  /* 0x00000002ff02723e */ /* 0x000fca00000010ff */
[----:B------:R0:W-:Y:S01]  /*d9a0*/  STG.E.U16 [R16.64], R2 ;  /* 0x0000000210007986 */ /* 0x0001e2000c101524 */
[----:B------:R-:W-:Y:S05]  /*d9b0*/  BRA `(.L_x_5878) ;  /* 0x0000067000007947 */ /* 0x000fea0003800000 */
.L_x_5885:
        /* <DEDUP_REMOVED lines=11> */
.L_x_5897:
        /* <DEDUP_REMOVED lines=16> */
.L_x_5900:
[----:B------:R-:W-:-:S04]  /*db70*/  LOP3.LUT R2, R2, 0x80000000, RZ, 0xc0, !PT ;  /* 0x8000000002027812 */ /* 0x000fc800078ec0ff */
[----:B------:R-:W-:-:S04]  /*db80*/  SHF.R.U32.HI R3, RZ, 0x18, R2 ;  /* 0x00000018ff037819 */ /* 0x000fc80000011602 */
[----:B------:R-:W-:-:S04]  /*db90*/  LOP3.LUT R0, R0, R3, RZ, 0xfc, !PT ;  /* 0x0000000300007212 */ /* 0x000fc800078efcff */
[----:B------:R-:W-:Y:S02]  /*dba0*/  PRMT R8, R0, 0x7610, R8 ;  /* 0x0000761000087816 */ /* 0x000fe40000000008 */
.L_x_5899:
[----:B------:R-:W-:Y:S05]  /*dbb0*/  BSYNC B0 ;  /* 0x0000000000007941 */ /* 0x000fea0003800000 */
.L_x_5898:
[----:B------:R0:W-:Y:S01]  /*dbc0*/  STG.E.U8 [R16.64], R8 ;  /* 0x0000000810007986 */ /* 0x0001e2000c101124 */
[----:B------:R-:W-:Y:S05]  /*dbd0*/  BRA `(.L_x_5878) ;  /* 0x0000045000007947 */ /* 0x000fea0003800000 */
.L_x_5896:
        /* <DEDUP_REMOVED lines=16> */
.L_x_5903:
[----:B------:R-:W-:-:S04]  /*dce0*/  LOP3.LUT R2, R2, 0x80000000, RZ, 0xc0, !PT ;  /* 0x8000000002027812 */ /* 0x000fc800078ec0ff */
[----:B------:R-:W-:-:S04]  /*dcf0*/  SHF.R.U32.HI R3, RZ, 0x18, R2 ;  /* 0x00000018ff037819 */ /* 0x000fc80000011602 */
[----:B------:R-:W-:-:S04]  /*dd00*/  LOP3.LUT R0, R0, R3, RZ, 0xfc, !PT ;  /* 0x0000000300007212 */ /* 0x000fc800078efcff */
[----:B------:R-:W-:Y:S02]  /*dd10*/  PRMT R8, R0, 0x7610, R8 ;  /* 0x0000761000087816 */ /* 0x000fe40000000008 */
.L_x_5902:
[----:B------:R-:W-:Y:S05]  /*dd20*/  BSYNC B0 ;  /* 0x0000000000007941 */ /* 0x000fea0003800000 */
.L_x_5901:
[----:B------:R0:W-:Y:S01]  /*dd30*/  STG.E.U8 [R16.64], R8 ;  /* 0x0000000810007986 */ /* 0x0001e2000c101124 */
[----:B------:R-:W-:Y:S05]  /*dd40*/  BRA `(.L_x_5878) ;  /* 0x000002e000007947 */ /* 0x000fea0003800000 */
.L_x_5895:
        /* <DEDUP_REMOVED lines=21> */
.L_x_5877:
        /* <DEDUP_REMOVED lines=20> */
.L_x_5905:
[----:B------:R-:W0:Y:S02]  /*dfe0*/  F2I.U64.TRUNC R2, R2 ;  /* 0x0000000200027311 */ /* 0x000e24000020d800 */
[----:B0-----:R0:W-:Y:S01]  /*dff0*/  STG.E.64 [R16.64], R2 ;  /* 0x0000000210007986 */ /* 0x0011e2000c101b24 */
[----:B------:R-:W-:Y:S05]  /*e000*/  BRA `(.L_x_5878) ;  /* 0x0000002000007947 */ /* 0x000fea0003800000 */
.L_x_5904:
[----:B------:R-:W0:Y:S02]  /*e010*/  F2I.FTZ.U32.TRUNC.NTZ R3, R2 ;  /* 0x0000000200037305 */ /* 0x000e24000021f000 */
[----:B0-----:R0:W-:Y:S02]  /*e020*/  STG.E [R16.64], R3 ;  /* 0x0000000310007986 */ /* 0x0011e4000c101924 */
.L_x_5878:
[----:B------:R-:W-:Y:S02]  /*e030*/  IADD3 R25, R25, 0x80, RZ ;  /* 0x0000008019197810 */ /* 0x000fe40007ffe0ff */
.L_x_5675:
[----:B------:R-:W-:Y:S05]  /*e040*/  BSYNC B7 ;  /* 0x0000000000077941 */ /* 0x000fea0003800000 */
.L_x_5674:
        /* <DEDUP_REMOVED lines=283> */
.L_x_5906:
        /* <DEDUP_REMOVED lines=20> */
.L_x_5911:
[----:B------:R-:W2:Y:S02]  /*f340*/  LDG.E.U8 R2, [R2.64] ;  /* 0x0000002402027981 */ /* 0x000ea4000c1e1100 */
[----:B--2---:R0:W1:Y:S01]  /*f350*/  I2F.U16 R19, R2 ;  /* 0x0000000200137306 */ /* 0x0040620000101000 */
[----:B------:R-:W-:Y:S05]  /*f360*/  BRA `(.L_x_5913) ;  /* 0x00000ca000007947 */ /* 0x000fea0003800000 */
.L_x_5910:
        /* <DEDUP_REMOVED lines=9> */
.L_x_5915:
[----:B------:R-:W2:Y:S02]  /*f400*/  LDG.E R2, [R2.64] ;  /* 0x0000002402027981 */ /* 0x000ea4000c1e1900 */
[----:B--2---:R0:W1:Y:S01]  /*f410*/  I2F R19, R2 ;  /* 0x0000000200137306 */ /* 0x0040620000201400 */
[----:B------:R-:W-:Y:S05]  /*f420*/  BRA `(.L_x_5913) ;  /* 0x00000be000007947 */ /* 0x000fea0003800000 */
.L_x_5914:
[----:B------:R-:W2:Y:S02]  /*f430*/  LDG.E.U16 R2, [R2.64] ;  /* 0x0000002402027981 */ /* 0x000ea4000c1e1500 */
[----:B--2---:R0:W1:Y:S01]  /*f440*/  I2F.S16 R19, R2 ;  /* 0x0000000200137306 */ /* 0x0040620000101400 */
[----:B------:R-:W-:Y:S05]  /*f450*/  BRA `(.L_x_5913) ;  /* 0x00000bb000007947 */ /* 0x000fea0003800000 */
.L_x_5909:
        /* <DEDUP_REMOVED lines=8> */
.L_x_5917:
[----:B------:R-:W2:Y:S02]  /*f4e0*/  LDG.E.U16 R2, [R2.64] ;  /* 0x0000002402027981 */ /* 0x000ea4000c1e1500 */
[----:B--2---:R-:W-:Y:S01]  /*f4f0*/  HADD2.F32 R19, -RZ, R2.H0_H0 ;  /* 0x20000002ff137230 */ /* 0x004fe20000004100 */
[----:B------:R-:W-:Y:S05]  /*f500*/  BRA `(.L_x_5913) ;  /* 0x00000b0000007947 */ /* 0x000fea0003800000 */
.L_x_5916:
        /* <DEDUP_REMOVED lines=8> */
.L_x_5919:
[----:B------:R-:W2:Y:S02]  /*f590*/  LDG.E.U16 R2, [R2.64] ;  /* 0x0000002402027981 */ /* 0x000ea4000c1e1500 */
[----:B--2---:R-:W-:Y:S01]  /*f5a0*/  HADD2.F32 R19, -RZ, R2.H0_H0 ;  /* 0x20000002ff137230 */ /* 0x004fe20000004100 */
[----:B------:R-:W-:Y:S05]  /*f5b0*/  BRA `(.L_x_5913) ;  /* 0x00000a5000007947 */ /* 0x000fea0003800000 */
.L_x_5918:
[----:B------:R-:W2:Y:S02]  /*f5c0*/  LDG.E.64 R2, [R2.64] ;  /* 0x0000002402027981 */ /* 0x000ea4000c1e1b00 */
[----:B--2---:R-:W0:Y:S01]  /*f5d0*/  F2F.F32.F64 R19, R2 ;  /* 0x0000000200137310 */ /* 0x004e220000301000 */
[----:B------:R-:W0:-:S14]  /*f5e0*/  DSETP.GEU.AND P0, PT, |R2|, c[0x2][0x0], PT ;  /* 0x008000000200762a */ /* 0x000e1c0003f0e200 */
[----:B0-----:R-:W-:Y:S01]  /*f5f0*/  @!P0 FMUL R19, R19, 1.175494350822287508e-38 ;  /* 0x0080000013138820 */ /* 0x001fe20000400000 */
[----:B------:R-:W-:Y:S05]  /*f600*/  BRA `(.L_x_5913) ;  /* 0x00000a0000007947 */ /* 0x000fea0003800000 */
.L_x_5908:
        /* <DEDUP_REMOVED lines=12> */
.L_x_5922:
[----:B------:R-:W2:Y:S02]  /*f6d0*/  LDG.E.64 R2, [R2.64] ;  /* 0x0000002402027981 */ /* 0x000ea4000c1e1b00 */
[----:B--2---:R-:W0:Y:S01]  /*f6e0*/  F2F.F32.F64 R19, R2 ;  /* 0x0000000200137310 */ /* 0x004e220000301000 */
[----:B------:R-:W0:-:S14]  /*f6f0*/  DSETP.GEU.AND P0, PT, |R2|, c[0x2][0x0], PT ;  /* 0x008000000200762a */ /* 0x000e1c0003f0e200 */
[----:B0-----:R-:W-:Y:S01]  /*f700*/  @!P0 FMUL R19, R19, 1.175494350822287508e-38 ;  /* 0x0080000013138820 */ /* 0x001fe20000400000 */
[----:B------:R-:W-:Y:S05]  /*f710*/  BRA `(.L_x_5913) ;  /* 0x000008f000007947 */ /* 0x000fea0003800000 */
.L_x_5921:
        /* <DEDUP_REMOVED lines=26> */
.L_x_5924:
        /* <DEDUP_REMOVED lines=13> */
.L_x_5923:
[----:B------:R-:W2:Y:S02]  /*f990*/  LDG.E.U16 R2, [R2.64] ;  /* 0x0000002402027981 */ /* 0x000ea4000c1e1500 */
[----:B--2---:R-:W-:Y:S01]  /*f9a0*/  PRMT R19, RZ, 0x5410, R2 ;  /* 0x00005410ff137816 */ /* 0x004fe20000000002 */
[----:B------:R-:W-:Y:S05]  /*f9b0*/  BRA `(.L_x_5913) ;  /* 0x0000065000007947 */ /* 0x000fea0003800000 */
.L_x_5920:
        /* <DEDUP_REMOVED lines=11> */
.L_x_5927:
        /* <DEDUP_REMOVED lines=20> */
.L_x_5929:
[----:B------:R-:W-:Y:S05]  /*fbb0*/  BSYNC B0 ;  /* 0x0000000000007941 */ /* 0x000fea0003800000 */
.L_x_5928:
[----:B------:R-:W-:Y:S01]  /*fbc0*/  IMAD.SHL.U32 R2, R2, 0x100000, RZ ;  /* 0x0010000002027824 */ /* 0x000fe200078e00ff */
[----:B------:R-:W-:-:S04]  /*fbd0*/  LEA R0, R0, 0x3b800000, 0x17 ;  /* 0x3b80000000007811 */ /* 0x000fc800078eb8ff */
[----:B------:R-:W-:Y:S01]  /*fbe0*/  LOP3.LUT R19, R0, R2, R19, 0xfe, !PT ;  /* 0x0000000200137212 */ /* 0x000fe200078efe13 */
[----:B------:R-:W-:Y:S05]  /*fbf0*/  BRA `(.L_x_5913) ;  /* 0x0000041000007947 */ /* 0x000fea0003800000 */
.L_x_5926:
        /* <DEDUP_REMOVED lines=20> */
.L_x_5931:
[----:B------:R-:W-:Y:S05]  /*fd40*/  BSYNC B0 ;  /* 0x0000000000007941 */ /* 0x000fea0003800000 */
.L_x_5930:
[----:B------:R-:W-:Y:S01]  /*fd50*/  IMAD.SHL.U32 R2, R2, 0x200000, RZ ;  /* 0x0020000002027824 */ /* 0x000fe200078e00ff */
[----:B------:R-:W-:-:S04]  /*fd60*/  LEA R0, R0, 0x37800000, 0x17 ;  /* 0x3780000000007811 */ /* 0x000fc800078eb8ff */
[----:B------:R-:W-:Y:S01]  /*fd70*/  LOP3.LUT R19, R0, R2, R19, 0xfe, !PT ;  /* 0x0000000200137212 */ /* 0x000fe200078efe13 */
[----:B------:R-:W-:Y:S05]  /*fd80*/  BRA `(.L_x_5913) ;  /* 0x0000028000007947 */ /* 0x000fea0003800000 */
.L_x_5925:
        /* <DEDUP_REMOVED lines=14> */
.L_x_5912:
        /* <DEDUP_REMOVED lines=21> */
.L_x_5933:
[----:B------:R-:W2:Y:S02]  /*ffc0*/  LDG.E.64 R2, [R2.64] ;  /* 0x0000002402027981 */ /* 0x000ea4000c1e1b00 */
[----:B--2---:R0:W1:Y:S01]  /*ffd0*/  I2F.U64 R19, R2 ;  /* 0x0000000200137312 */ /* 0x0040620000301000 */
[----:B------:R-:W-:Y:S05]  /*ffe0*/  BRA `(.L_x_5913) ;  /* 0x0000002000007947 */ /* 0x000fea0003800000 */
.L_x_5932:
[----:B------:R-:W2:Y:S02]  /*fff0*/  LDG.E R2, [R2.64] ;  /* 0x0000002402027981 */ /* 0x000ea4000c1e1900 */
[----:B--2---:R0:W1:Y:S02]  /*10000*/  I2F.U32 R19, R2 ;  /* 0x0000000200137306 */ /* 0x0040640000201000 */
.L_x_5913:
[----:B------:R-:W-:Y:S05]  /*10010*/  BSYNC B6 ;  /* 0x0000000000067941 */ /* 0x000fea0003800000 */
.L_x_5907:
        /* <DEDUP_REMOVED lines=18> */
.L_x_5938:
[----:B------:R-:W2:Y:S02]  /*10140*/  LDG.E.U8 R2, [R2.64] ;  /* 0x0000002402027981 */ /* 0x000ea4000c1e1100 */
[----:B--2---:R0:W2:Y:S01]  /*10150*/  I2F.U16 R22, R2 ;  /* 0x0000000200167306 */ /* 0x0040a20000101000 */
[----:B------:R-:W-:Y:S05]  /*10160*/  BRA `(.L_x_5940) ;  /* 0x00000ca000007947 */ /* 0x000fea0003800000 */
.L_x_5937:
        /* <DEDUP_REMOVED lines=9> */
.L_x_5942:
[----:B------:R-:W2:Y:S02]  /*10200*/  LDG.E R2, [R2.64] ;  /* 0x0000002402027981 */ /* 0x000ea4000c1e1900 */
[----:B--2---:R0:W2:Y:S01]  /*10210*/  I2F R22, R2 ;  /* 0x0000000200167306 */ /* 0x0040a20000201400 */
[----:B------:R-:W-:Y:S05]  /*10220*/  BRA `(.L_x_5940) ;  /* 0x00000be000007947 */ /* 0x000fea0003800000 */
.L_x_5941:
[----:B------:R-:W2:Y:S02]  /*10230*/  LDG.E.U16 R2, [R2.64] ;  /* 0x0000002402027981 */ /* 0x000ea4000c1e1500 */
[----:B--2---:R0:W2:Y:S01]  /*10240*/  I2F.S16 R22, R2 ;  /* 0x0000000200167306 */ /* 0x0040a20000101400 */
[----:B------:R-:W-:Y:S05]  /*10250*/  BRA `(.L_x_5940) ;  /* 0x00000bb000007947 */ /* 0x000fea0003800000 */
.L_x_5936:
        /* <DEDUP_REMOVED lines=8> */
.L_x_5944:
[----:B------:R-:W2:Y:S02]  /*102e0*/  LDG.E.U16 R2, [R2.64] ;  /* 0x0000002402027981 */ /* 0x000ea4000c1e1500 */
[----:B--2---:R-:W-:Y:S01]  /*102f0*/  HADD2.F32 R22, -RZ, R2.H0_H0 ;  /* 0x20000002ff167230 */ /* 0x004fe20000004100 */
[----:B------:R-:W-:Y:S05]  /*10300*/  BRA `(.L_x_5940) ;  /* 0x00000b0000007947 */ /* 0x000fea0003800000 */
.L_x_5943:
        /* <DEDUP_REMOVED lines=8> */
.L_x_5946:
[----:B------:R-:W2:Y:S02]  /*10390*/  LDG.E.U16 R2, [R2.64] ;  /* 0x0000002402027981 */ /* 0x000ea4000c1e1500 */
[----:B--2---:R-:W-:Y:S01]  /*103a0*/  HADD2.F32 R22, -RZ, R2.H0_H0 ;  /* 0x20000002ff167230 */ /* 0x004fe20000004100 */
[----:B------:R-:W-:Y:S05]  /*103b0*/  BRA `(.L_x_5940) ;  /* 0x00000a5000007947 */ /* 0x000fea0003800000 */
.L_x_5945:
[----:B------:R-:W2:Y:S02]  /*103c0*/  LDG.E.64 R2, [R2.64] ;  /* 0x0000002402027981 */ /* 0x000ea4000c1e1b00 */
[----:B--2---:R-:W0:Y:S01]  /*103d0*/  F2F.F32.F64 R22, R2 ;  /* 0x0000000200167310 */ /* 0x004e220000301000 */
[----:B------:R-:W0:-:S14]  /*103e0*/  DSETP.GEU.AND P0, PT, |R2|, c[0x2][0x0], PT ;  /* 0x008000000200762a */ /* 0x000e1c0003f0e200 */
[----:B0-----:R-:W-:Y:S01]  /*103f0*/  @!P0 FMUL R22, R22, 1.175494350822287508e-38 ;  /* 0x0080000016168820 */ /* 0x001fe20000400000 */
[----:B------:R-:W-:Y:S05]  /*10400*/  BRA `(.L_x_5940) ;  /* 0x00000a0000007947 */ /* 0x000fea0003800000 */
.L_x_5935:
        /* <DEDUP_REMOVED lines=12> */
.L_x_5949:
[----:B------:R-:W2:Y:S02]  /*104d0*/  LDG.E.64 R2, [R2.64] ;  /* 0x0000002402027981 */ /* 0x000ea4000c1e1b00 */
[----:B--2---:R-:W0:Y:S01]  /*104e0*/  F2F.F32.F64 R22, R2 ;  /* 0x0000000200167310 */ /* 0x004e220000301000 */
[----:B------:R-:W0:-:S14]  /*104f0*/  DSETP.GEU.AND P0, PT, |R2|, c[0x2][0x0], PT ;  /* 0x008000000200762a */ /* 0x000e1c0003f0e200 */
[----:B0-----:R-:W-:Y:S01]  /*10500*/  @!P0 FMUL R22, R22, 1.175494350822287508e-38 ;  /* 0x0080000016168820 */ /* 0x001fe20000400000 */
[----:B------:R-:W-:Y:S05]  /*10510*/  BRA `(.L_x_5940) ;  /* 0x000008f000007947 */ /* 0x000fea0003800000 */
.L_x_5948:
        /* <DEDUP_REMOVED lines=26> */
.L_x_5951:
        /* <DEDUP_REMOVED lines=13> */
.L_x_5950:
[----:B------:R-:W2:Y:S02]  /*10790*/  LDG.E.U16 R2, [R2.64] ;  /* 0x0000002402027981 */ /* 0x000ea4000c1e1500 */
[----:B--2---:R-:W-:Y:S01]  /*107a0*/  PRMT R22, RZ, 0x5410, R2 ;  /* 0x00005410ff167816 */ /* 0x004fe20000000002 */
[----:B------:R-:W-:Y:S05]  /*107b0*/  BRA `(.L_x_5940) ;  /* 0x0000065000007947 */ /* 0x000fea0003800000 */
.L_x_5947:
        /* <DEDUP_REMOVED lines=11> */
.L_x_5954:
        /* <DEDUP_REMOVED lines=20> */
.L_x_5956:
[----:B------:R-:W-:Y:S05]  /*109b0*/  BSYNC B0 ;  /* 0x0000000000007941 */ /* 0x000fea0003800000 */
.L_x_5955:
[----:B------:R-:W-:Y:S01]  /*109c0*/  IMAD.SHL.U32 R2, R2, 0x100000, RZ ;  /* 0x0010000002027824 */ /* 0x000fe200078e00ff */
[----:B------:R-:W-:-:S04]  /*109d0*/  LEA R3, R0, 0x3b800000, 0x17 ;  /* 0x3b80000000037811 */ /* 0x000fc800078eb8ff */
[----:B------:R-:W-:Y:S01]  /*109e0*/  LOP3.LUT R22, R3, R2, R22, 0xfe, !PT ;  /* 0x0000000203167212 */ /* 0x000fe200078efe16 */
[----:B------:R-:W-:Y:S05]  /*109f0*/  BRA `(.L_x_5940) ;  /* 0x0000041000007947 */ /* 0x000fea0003800000 */
.L_x_5953:
        /* <DEDUP_REMOVED lines=20> */
.L_x_5958:
[----:B------:R-:W-:Y:S05]  /*10b40*/  BSYNC B0 ;  /* 0x0000000000007941 */ /* 0x000fea0003800000 */
.L_x_5957:
[----:B------:R-:W-:Y:S01]  /*10b50*/  IMAD.SHL.U32 R2, R2, 0x200000, RZ ;  /* 0x0020000002027824 */ /* 0x000fe200078e00ff */
[----:B------:R-:W-:-:S04]  /*10b60*/  LEA R3, R0, 0x37800000, 0x17 ;  /* 0x3780000000037811 */ /* 0x000fc800078eb8ff */
[----:B------:R-:W-:Y:S01]  /*10b70*/  LOP3.LUT R22, R3, R2, R22, 0xfe, !PT ;  /* 0x0000000203167212 */ /* 0x000fe200078efe16 */
[----:B------:R-:W-:Y:S05]  /*10b80*/  BRA `(.L_x_5940) ;  /* 0x0000028000007947 */ /* 0x000fea0003800000 */
.L_x_5952:
        /* <DEDUP_REMOVED lines=14> */
.L_x_5939:
        /* <DEDUP_REMOVED lines=21> */
.L_x_5960:
[----:B------:R-:W2:Y:S02]  /*10dc0*/  LDG.E.64 R22, [R2.64] ;  /* 0x0000002402167981 */ /* 0x000ea4000c1e1b00 */
[----:B--2---:R0:W2:Y:S01]  /*10dd0*/  I2F.U64 R22, R22 ;  /* 0x0000001600167312 */ /* 0x0040a20000301000 */
[----:B------:R-:W-:Y:S05]  /*10de0*/  BRA `(.L_x_5940) ;  /* 0x0000002000007947 */ /* 0x000fea0003800000 */
.L_x_5959:
[----:B------:R-:W2:Y:S02]  /*10df0*/  LDG.E R2, [R2.64] ;  /* 0x0000002402027981 */ /* 0x000ea4000c1e1900 */
[----:B--2---:R0:W2:Y:S02]  /*10e00*/  I2F.U32 R22, R2 ;  /* 0x0000000200167306 */ /* 0x0040a40000201000 */
.L_x_5940:
[----:B------:R-:W-:Y:S05]  /*10e10*/  BSYNC B6 ;  /* 0x0000000000067941 */ /* 0x000fea0003800000 */
.L_x_5934:
        /* <DEDUP_REMOVED lines=18> */
.L_x_5965:
[----:B------:R-:W3:Y:S02]  /*10f40*/  LDG.E.U8 R0, [R2.64] ;  /* 0x0000002402007981 */ /* 0x000ee4000c1e1100 */
[----:B---3--:R-:W0:Y:S01]  /*10f50*/  I2F.U16 R0, R0 ;  /* 0x0000000000007306 */ /* 0x008e220000101000 */
[----:B------:R-:W-:Y:S05]  /*10f60*/  BRA `(.L_x_5967) ;  /* 0x00000ca000007947 */ /* 0x000fea0003800000 */
.L_x_5964:
        /* <DEDUP_REMOVED lines=9> */
.L_x_5969:
[----:B------:R-:W3:Y:S02]  /*11000*/  LDG.E R0, [R2.64] ;  /* 0x0000002402007981 */ /* 0x000ee4000c1e1900 */
[----:B---3--:R-:W0:Y:S01]  /*11010*/  I2F R0, R0 ;  /* 0x0000000000007306 */ /* 0x008e220000201400 */
[----:B------:R-:W-:Y:S05]  /*11020*/  BRA `(.L_x_5967) ;  /* 0x00000be000007947 */ /* 0x000fea0003800000 */
.L_x_5968:
[----:B------:R-:W3:Y:S02]  /*11030*/  LDG.E.U16 R0, [R2.64] ;  /* 0x0000002402007981 */ /* 0x000ee4000c1e1500 */
[----:B---3--:R-:W0:Y:S01]  /*11040*/  I2F.S16 R0, R0 ;  /* 0x0000000000007306 */ /* 0x008e220000101400 */
[----:B------:R-:W-:Y:S05]  /*11050*/  BRA `(.L_x_5967) ;  /* 0x00000bb000007947 */ /* 0x000fea0003800000 */
.L_x_5963:
        /* <DEDUP_REMOVED lines=8> */
.L_x_5971:
[----:B------:R-:W3:Y:S02]  /*110e0*/  LDG.E.U16 R0, [R2.64] ;  /* 0x0000002402007981 */ /* 0x000ee4000c1e1500 */
[----:B---3--:R-:W-:Y:S01]  /*110f0*/  HADD2.F32 R0, -RZ, R0.H0_H0 ;  /* 0x20000000ff007230 */ /* 0x008fe20000004100 */
[----:B------:R-:W-:Y:S05]  /*11100*/  BRA `(.L_x_5967) ;  /* 0x00000b0000007947 */ /* 0x000fea0003800000 */
.L_x_5970:
        /* <DEDUP_REMOVED lines=8> */
.L_x_5973:
[----:B------:R-:W3:Y:S02]  /*11190*/  LDG.E.U16 R0, [R2.64] ;  /* 0x0000002402007981 */ /* 0x000ee4000c1e1500 */
[----:B---3--:R-:W-:Y:S01]  /*111a0*/  HADD2.F32 R0, -RZ, R0.H0_H0 ;  /* 0x20000000ff007230 */ /* 0x008fe20000004100 */
[----:B------:R-:W-:Y:S05]  /*111b0*/  BRA `(.L_x_5967) ;  /* 0x00000a5000007947 */ /* 0x000fea0003800000 */
.L_x_5972:
[----:B------:R-:W3:Y:S02]  /*111c0*/  LDG.E.64 R2, [R2.64] ;  /* 0x0000002402027981 */ /* 0x000ee4000c1e1b00 */
[----:B---3--:R-:W0:Y:S01]  /*111d0*/  F2F.F32.F64 R0, R2 ;  /* 0x0000000200007310 */ /* 0x008e220000301000 */
[----:B------:R-:W0:-:S14]  /*111e0*/  DSETP.GEU.AND P0, PT, |R2|, c[0x2][0x0], PT ;  /* 0x008000000200762a */ /* 0x000e1c0003f0e200 */
[----:B0-----:R-:W-:Y:S01]  /*111f0*/  @!P0 FMUL R0, R0, 1.175494350822287508e-38 ;  /* 0x0080000000008820 */ /* 0x001fe20000400000 */
[----:B------:R-:W-:Y:S05]  /*11200*/  BRA `(.L_x_5967) ;  /* 0x00000a0000007947 */ /* 0x000fea0003800000 */
.L_x_5962:
        /* <DEDUP_REMOVED lines=12> */
.L_x_5976:
[----:B------:R-:W3:Y:S02]  /*112d0*/  LDG.E.64 R2, [R2.64] ;  /* 0x0000002402027981 */ /* 0x000ee4000c1e1b00 */
[----:B---3--:R-:W0:Y:S01]  /*112e0*/  F2F.F32.F64 R0, R2 ;  /* 0x0000000200007310 */ /* 0x008e220000301000 */
[----:B------:R-:W0:-:S14]  /*112f0*/  DSETP.GEU.AND P0, PT, |R2|, c[0x2][0x0], PT ;  /* 0x008000000200762a */ /* 0x000e1c0003f0e200 */
[----:B0-----:R-:W-:Y:S01]  /*11300*/  @!P0 FMUL R0, R0, 1.175494350822287508e-38 ;  /* 0x0080000000008820 */ /* 0x001fe20000400000 */
[----:B------:R-:W-:Y:S05]  /*11310*/  BRA `(.L_x_5967) ;  /* 0x000008f000007947 */ /* 0x000fea0003800000 */
.L_x_5975:
        /* <DEDUP_REMOVED lines=26> */
.L_x_5978:
        /* <DEDUP_REMOVED lines=13> */
.L_x_5977:
[----:B------:R-:W3:Y:S02]  /*11590*/  LDG.E.U16 R0, [R2.64] ;  /* 0x0000002402007981 */ /* 0x000ee4000c1e1500 */
[----:B---3--:R-:W-:Y:S01]  /*115a0*/  PRMT R0, RZ, 0x5410, R0 ;  /* 0x00005410ff007816 */ /* 0x008fe20000000000 */
[----:B------:R-:W-:Y:S05]  /*115b0*/  BRA `(.L_x_5967) ;  /* 0x0000065000007947 */ /* 0x000fea0003800000 */
.L_x_5974:
        /* <DEDUP_REMOVED lines=11> */
.L_x_5981:
        /* <DEDUP_REMOVED lines=20> */
.L_x_5983:
[----:B------:R-:W-:Y:S05]  /*117b0*/  BSYNC B0 ;  /* 0x0000000000007941 */ /* 0x000fea0003800000 */
.L_x_5982:
[----:B------:R-:W-:Y:S01]  /*117c0*/  LEA R3, R0, 0x3b800000, 0x17 ;  /* 0x3b80000000037811 */ /* 0x000fe200078eb8ff */
[----:B------:R-:W-:-:S05]  /*117d0*/  IMAD.SHL.U32 R0, R2, 0x100000, RZ ;  /* 0x0010000002007824 */ /* 0x000fca00078e00ff */
[----:B------:R-:W-:Y:S01]  /*117e0*/  LOP3.LUT R0, R3, R0, R4, 0xfe, !PT ;  /* 0x0000000003007212 */ /* 0x000fe200078efe04 */
[----:B------:R-:W-:Y:S05]  /*117f0*/  BRA `(.L_x_5967) ;  /* 0x0000041000007947 */ /* 0x000fea0003800000 */
.L_x_5980:
        /* <DEDUP_REMOVED lines=20> */
.L_x_5985:
[----:B------:R-:W-:Y:S05]  /*11940*/  BSYNC B0 ;  /* 0x0000000000007941 */ /* 0x000fea0003800000 */
.L_x_5984:
[----:B------:R-:W-:Y:S01]  /*11950*/  LEA R3, R0, 0x37800000, 0x17 ;  /* 0x3780000000037811 */ /* 0x000fe200078eb8ff */
[----:B------:R-:W-:-:S05]  /*11960*/  IMAD.SHL.U32 R0, R2, 0x200000, RZ ;  /* 0x0020000002007824 */ /* 0x000fca00078e00ff */
[----:B------:R-:W-:Y:S01]  /*11970*/  LOP3.LUT R0, R3, R0, R4, 0xfe, !PT ;  /* 0x0000000003007212 */ /* 0x000fe200078efe04 */
[----:B------:R-:W-:Y:S05]  /*11980*/  BRA `(.L_x_5967) ;  /* 0x0000028000007947 */ /* 0x000fea0003800000 */
.L_x_5979:
        /* <DEDUP_REMOVED lines=14> */
.L_x_5966:
        /* <DEDUP_REMOVED lines=21> */
.L_x_5987:
[----:B------:R-:W3:Y:S02]  /*11bc0*/  LDG.E.64 R2, [R2.64] ;  /* 0x0000002402027981 */ /* 0x000ee4000c1e1b00 */
[----:B---3--:R0:W3:Y:S01]  /*11bd0*/  I2F.U64 R0, R2 ;  /* 0x0000000200007312 */ /* 0x0080e20000301000 */
[----:B------:R-:W-:Y:S05]  /*11be0*/  BRA `(.L_x_5967) ;  /* 0x0000002000007947 */ /* 0x000fea0003800000 */
.L_x_5986:
[----:B------:R-:W3:Y:S02]  /*11bf0*/  LDG.E R0, [R2.64] ;  /* 0x0000002402007981 */ /* 0x000ee4000c1e1900 */
[----:B---3--:R-:W0:Y:S02]  /*11c00*/  I2F.U32 R0, R0 ;  /* 0x0000000000007306 */ /* 0x008e240000201000 */
.L_x_5967:
[----:B------:R-:W-:Y:S05]  /*11c10*/  BSYNC B6 ;  /* 0x0000000000067941 */ /* 0x000fea0003800000 */
.L_x_5961:
        /* <DEDUP_REMOVED lines=20> */
.L_x_5991:
[----:B------:R-:W0:Y:S02]  /*11d60*/  F2I.S64.TRUNC R2, R2 ;  /* 0x0000000200027311 */ /* 0x000e24000020d900 */
[----:B0-----:R-:W-:-:S05]  /*11d70*/  IMAD.MOV.U32 R5, RZ, RZ, R2 ;  /* 0x000000ffff057224 */ /* 0x001fca00078e0002 */
[----:B------:R-:W-:Y:S01]  /*11d80*/  STG.E.U8 [R16.64], R5 ;  /* 0x0000000510007986 */ /* 0x000fe2000c101124 */
[----:B------:R-:W-:Y:S05]  /*11d90*/  EXIT ;  /* 0x000000000000794d */ /* 0x000fea0003800000 */
.L_x_5990:
        /* <DEDUP_REMOVED lines=9> */
.L_x_5994:
[----:B------:R-:W0:Y:S02]  /*11e30*/  F2I.FTZ.TRUNC.NTZ R3, R2 ;  /* 0x0000000200037305 */ /* 0x000e24000021f100 */
[----:B0-----:R-:W-:Y:S01]  /*11e40*/  STG.E [R16.64], R3 ;  /* 0x0000000310007986 */ /* 0x001fe2000c101924 */
[----:B------:R-:W-:Y:S05]  /*11e50*/  EXIT ;  /* 0x000000000000794d */ /* 0x000fea0003800000 */
.L_x_5993:
[----:B------:R-:W0:Y:S02]  /*11e60*/  F2I.FTZ.TRUNC.NTZ R3, R2 ;  /* 0x0000000200037305 */ /* 0x000e24000021f100 */
[----:B0-----:R-:W-:Y:S01]  /*11e70*/  STG.E.U16 [R16.64], R3 ;  /* 0x0000000310007986 */ /* 0x001fe2000c101524 */
[----:B------:R-:W-:Y:S05]  /*11e80*/  EXIT ;  /* 0x000000000000794d */ /* 0x000fea0003800000 */
.L_x_5989:
        /* <DEDUP_REMOVED lines=8> */
.L_x_5996:
[----:B------:R-:W-:-:S05]  /*11f10*/  F2FP.PACK_AB R2, RZ, R2 ;  /* 0x00000002ff02723e */ /* 0x000fca00000000ff */
[----:B------:R-:W-:Y:S01]  /*11f20*/  STG.E.U16 [R16.64], R2 ;  /* 0x0000000210007986 */ /* 0x000fe2000c101524 */
[----:B------:R-:W-:Y:S05]  /*11f30*/  EXIT ;  /* 0x000000000000794d */ /* 0x000fea0003800000 */
.L_x_5995:
        /* <DEDUP_REMOVED lines=9> */
.L_x_5998:
[----:B------:R-:W-:-:S04]  /*11fd0*/  F2FP.PACK_AB R3, RZ, R2 ;  /* 0x00000002ff03723e */ /* 0x000fc800000000ff */
[----:B------:R-:W-:-:S05]  /*11fe0*/  PRMT R3, R3, 0x5410, RZ ;  /* 0x0000541003037816 */ /* 0x000fca00000000ff */
[----:B------:R-:W-:Y:S01]  /*11ff0*/  STG.E [R16.64], R3 ;  /* 0x0000000310007986 */ /* 0x000fe2000c101924 */
[----:B------:R-:W-:Y:S05]  /*12000*/  EXIT ;  /* 0x000000000000794d */ /* 0x000fea0003800000 */
.L_x_5997:
[----:B------:R-:W-:-:S06]  /*12010*/  FMUL.FTZ R2, R2, 1 ;  /* 0x3f80000002027820 */ /* 0x000fcc0000410000 */
[----:B------:R-:W0:Y:S02]  /*12020*/  F2F.F64.F32 R2, R2 ;  /* 0x0000000200027310 */ /* 0x000e240000201800 */
[----:B0-----:R-:W-:Y:S01]  /*12030*/  STG.E.64 [R16.64], R2 ;  /* 0x0000000210007986 */ /* 0x001fe2000c101b24 */
[----:B------:R-:W-:Y:S05]  /*12040*/  EXIT ;  /* 0x000000000000794d */ /* 0x000fea0003800000 */
.L_x_5988:
        /* <DEDUP_REMOVED lines=12> */
.L_x_6001:
[----:B------:R-:W-:Y:S01]  /*12110*/  FMUL.FTZ R4, R2, 1 ;  /* 0x3f80000002047820 */ /* 0x000fe20000410000 */
[----:B------:R-:W-:-:S05]  /*12120*/  CS2R R6, SRZ ;  /* 0x0000000000067805 */ /* 0x000fca000001ff00 */
[----:B------:R-:W0:Y:S02]  /*12130*/  F2F.F64.F32 R4, R4 ;  /* 0x0000000400047310 */ /* 0x000e240000201800 */
[----:B0-----:R-:W-:Y:S01]  /*12140*/  STG.E.128 [R16.64], R4 ;  /* 0x0000000410007986 */ /* 0x001fe2000c101d24 */
[----:B------:R-:W-:Y:S05]  /*12150*/  EXIT ;  /* 0x000000000000794d */ /* 0x000fea0003800000 */
.L_x_6000:
        /* <DEDUP_REMOVED lines=20> */
.L_x_6005:
[----:B------:R-:W-:Y:S05]  /*122a0*/  BSYNC B0 ;  /* 0x0000000000007941 */ /* 0x000fea0003800000 */
.L_x_6004:
[----:B------:R-:W-:-:S05]  /*122b0*/  LOP3.LUT R5, R0, R5, RZ, 0xfc, !PT ;  /* 0x0000000500057212 */ /* 0x000fca00078efcff */
[----:B------:R-:W-:Y:S01]  /*122c0*/  STG.E.U8 [R16.64], R5 ;  /* 0x0000000510007986 */ /* 0x000fe2000c101124 */
[----:B------:R-:W-:Y:S05]  /*122d0*/  EXIT ;  /* 0x000000000000794d */ /* 0x000fea0003800000 */
.L_x_6003:
        /* <DEDUP_REMOVED lines=12> */
.L_x_6007:
[----:B------:R-:W-:Y:S01]  /*123a0*/  IMAD.MOV.U32 R0, RZ, RZ, 0x7f ;  /* 0x0000007fff007424 */ /* 0x000fe200078e00ff */
[----:B------:R-:W-:-:S04]  /*123b0*/  ISETP.GT.U32.AND P0, PT, R4, 0x7f800000, PT ;  /* 0x7f8000000400780c */ /* 0x000fc80003f04070 */
[----:B------:R-:W-:-:S04]  /*123c0*/  SEL R0, R0, 0x7c, P0 ;  /* 0x0000007c00007807 */ /* 0x000fc80000000000 */
.L_x_6008:
[----:B------:R-:W-:Y:S05]  /*123d0*/  BSYNC B0 ;  /* 0x0000000000007941 */ /* 0x000fea0003800000 */
.L_x_6006:
[----:B------:R-:W-:-:S04]  /*123e0*/  LOP3.LUT R2, R2, 0x80000000, RZ, 0xc0, !PT ;  /* 0x8000000002027812 */ /* 0x000fc800078ec0ff */
[----:B------:R-:W-:-:S04]  /*123f0*/  SHF.R.U32.HI R3, RZ, 0x18, R2 ;  /* 0x00000018ff037819 */ /* 0x000fc80000011602 */
[----:B------:R-:W-:-:S05]  /*12400*/  LOP3.LUT R3, R0, R3, RZ, 0xfc, !PT ;  /* 0x0000000300037212 */ /* 0x000fca00078efcff */
[----:B------:R-:W-:Y:S01]  /*12410*/  STG.E.U8 [R16.64], R3 ;  /* 0x0000000310007986 */ /* 0x000fe2000c101124 */
[----:B------:R-:W-:Y:S05]  /*12420*/  EXIT ;  /* 0x000000000000794d */ /* 0x000fea0003800000 */
.L_x_6002:
[----:B------:R-:W-:-:S05]  /*12430*/  F2FP.BF16.PACK_AB R2, RZ, R2 ;  /* 0x00000002ff02723e */ /* 0x000fca00000010ff */
[----:B------:R-:W-:Y:S01]  /*12440*/  STG.E.U16 [R16.64], R2 ;  /* 0x0000000210007986 */ /* 0x000fe2000c101524 */
[----:B------:R-:W-:Y:S05]  /*12450*/  EXIT ;  /* 0x000000000000794d */ /* 0x000fea0003800000 */
.L_x_5999:
        /* <DEDUP_REMOVED lines=11> */
.L_x_6011:
        /* <DEDUP_REMOVED lines=16> */
.L_x_6014:
[----:B------:R-:W-:-:S04]  /*12610*/  LOP3.LUT R2, R2, 0x80000000, RZ, 0xc0, !PT ;  /* 0x8000000002027812 */ /* 0x000fc800078ec0ff */
[----:B------:R-:W-:-:S04]  /*12620*/  SHF.R.U32.HI R3, RZ, 0x18, R2 ;  /* 0x00000018ff037819 */ /* 0x000fc80000011602 */
[----:B------:R-:W-:-:S04]  /*12630*/  LOP3.LUT R0, R0, R3, RZ, 0xfc, !PT ;  /* 0x0000000300007212 */ /* 0x000fc800078efcff */
[----:B------:R-:W-:Y:S02]  /*12640*/  PRMT R8, R0, 0x7610, R8 ;  /* 0x0000761000087816 */ /* 0x000fe40000000008 */
.L_x_6013:
[----:B------:R-:W-:Y:S05]  /*12650*/  BSYNC B0 ;  /* 0x0000000000007941 */ /* 0x000fea0003800000 */
.L_x_6012:
[----:B------:R-:W-:Y:S01]  /*12660*/  STG.E.U8 [R16.64], R8 ;  /* 0x0000000810007986 */ /* 0x000fe2000c101124 */
[----:B------:R-:W-:Y:S05]  /*12670*/  EXIT ;  /* 0x000000000000794d */ /* 0x000fea0003800000 */
.L_x_6010:
        /* <DEDUP_REMOVED lines=16> */
.L_x_6017:
[----:B------:R-:W-:-:S04]  /*12780*/  LOP3.LUT R2, R2, 0x80000000, RZ, 0xc0, !PT ;  /* 0x8000000002027812 */ /* 0x000fc800078ec0ff */
[----:B------:R-:W-:-:S04]  /*12790*/  SHF.R.U32.HI R3, RZ, 0x18, R2 ;  /* 0x00000018ff037819 */ /* 0x000fc80000011602 */
[----:B------:R-:W-:-:S04]  /*127a0*/  LOP3.LUT R0, R0, R3, RZ, 0xfc, !PT ;  /* 0x0000000300007212 */ /* 0x000fc800078efcff */
[----:B------:R-:W-:Y:S02]  /*127b0*/  PRMT R8, R0, 0x7610, R8 ;  /* 0x0000761000087816 */ /* 0x000fe40000000008 */
.L_x_6016:
[----:B------:R-:W-:Y:S05]  /*127c0*/  BSYNC B0 ;  /* 0x0000000000007941 */ /* 0x000fea0003800000 */
.L_x_6015:
[----:B------:R-:W-:Y:S01]  /*127d0*/  STG.E.U8 [R16.64], R8 ;  /* 0x0000000810007986 */ /* 0x000fe2000c101124 */
[----:B------:R-:W-:Y:S05]  /*127e0*/  EXIT ;  /* 0x000000000000794d */ /* 0x000fea0003800000 */
.L_x_6009:
        /* <DEDUP_REMOVED lines=21> */
.L_x_5992:
        /* <DEDUP_REMOVED lines=20> */
.L_x_6019:
[----:B------:R-:W0:Y:S02]  /*12a80*/  F2I.U64.TRUNC R2, R2 ;  /* 0x0000000200027311 */ /* 0x000e24000020d800 */
[----:B0-----:R-:W-:Y:S01]  /*12a90*/  STG.E.64 [R16.64], R2 ;  /* 0x0000000210007986 */ /* 0x001fe2000c101b24 */
[----:B------:R-:W-:Y:S05]  /*12aa0*/  EXIT ;  /* 0x000000000000794d */ /* 0x000fea0003800000 */
.L_x_6018:
[----:B------:R-:W0:Y:S02]  /*12ab0*/  F2I.FTZ.U32.TRUNC.NTZ R3, R2 ;  /* 0x0000000200037305 */ /* 0x000e24000021f000 */
[----:B0-----:R-:W-:Y:S01]  /*12ac0*/  STG.E [R16.64], R3 ;  /* 0x0000000310007986 */ /* 0x001fe2000c101924 */
[----:B------:R-:W-:Y:S05]  /*12ad0*/  EXIT ;  /* 0x000000000000794d */ /* 0x000fea0003800000 */
.L_x_6020:
        /* <DEDUP_REMOVED lines=10> */
.L_x_7632:


//--------------------- .text._ZN2at6native27unrolled_elementwise_kernelIZZZNS0_44_GLOBAL__N__40a83637_7_Lerp_cu_1520ed90_301318lerp_tensor_kernelERNS_18TensorIteratorBaseEENKUlvE0_clEvENKUlvE0_clEvEUlfffE_St5arrayIPcLm4EELi4E23TrivialOffsetCalculatorILi3EjESB_ILi1EjENS0_6memory12LoadWithCastILi3EEENSE_13StoreWithCastILi1EEEEEviT_T0_T2_T3_T4_T5_ --------------------------
	.section	.text._ZN2at6native27unrolled_elementwise_kernelIZZZNS0_44_GLOBAL__N__40a83637_7_Lerp_cu_1520ed90_301318lerp_tensor_kernelERNS_18TensorIteratorBaseEENKUlvE0_clEvENKUlvE0_clEvEUlfffE_St5arrayIPcLm4EELi4E23TrivialOffsetCalculatorILi3EjESB_ILi1EjENS0_6memory12LoadWithCastILi3EEENSE_13StoreWithCastILi1EEEEEviT_T0_T2_T3_T4_T5_,"ax",@progbits
	.sectioninfo	@"SHI_REGISTERS=40"
	.align	128
        .global         _ZN2at6native27unrolled_elementwise_kernelIZZZNS0_44_GLOBAL__N__40a83637_7_Lerp_cu_1520ed90_301318lerp_tensor_kernelERNS_18TensorIteratorBaseEENKUlvE0_clEvENKUlvE0_clEvEUlfffE_St5arrayIPcLm4EELi4E23TrivialOffsetCalculatorILi3EjESB_ILi1EjENS0_6memory12LoadWithCastILi3EEENSE_13StoreWithCastILi1EEEEEviT_T0_T2_T3_T4_T5_
        .type           _ZN2at6native27unrolled_elementwise_kernelIZZZNS0_44_GLOBAL__N__40a83637_7_Lerp_cu_1520ed90_301318lerp_tensor_kernelERNS_18TensorIteratorBaseEENKUlvE0_clEvENKUlvE0_clEvEUlfffE_St5arrayIPcLm4EELi4E23TrivialOffsetCalculatorILi3EjESB_ILi1EjENS0_6memory12LoadWithCastILi3EEENSE_13StoreWithCastILi1EEEEEviT_T0_T2_T3_T4_T5_,@function
        .size           _ZN2at6native27unrolled_elementwise_kernelIZZZNS0_44_GLOBAL__N__40a83637_7_Lerp_cu_1520ed90_301318lerp_tensor_kernelERNS_18TensorIteratorBaseEENKUlvE0_clEvENKUlvE0_clEvEUlfffE_St5arrayIPcLm4EELi4E23TrivialOffsetCalculatorILi3EjESB_ILi1EjENS0_6memory12LoadWithCastILi3EEENSE_13StoreWithCastILi1EEEEEviT_T0_T2_T3_T4_T5_,(.L_x_7633 - _ZN2at6native27unrolled_elementwise_kernelIZZZNS0_44_GLOBAL__N__40a83637_7_Lerp_cu_1520ed90_301318lerp_tensor_kernelERNS_18TensorIteratorBaseEENKUlvE0_clEvENKUlvE0_clEvEUlfffE_St5arrayIPcLm4EELi4E23TrivialOffsetCalculatorILi3EjESB_ILi1EjENS0_6memory12LoadWithCastILi3EEENSE_13StoreWithCastILi1EEEEEviT_T0_T2_T3_T4_T5_)
        .other          _ZN2at6native27unrolled_elementwise_kernelIZZZNS0_44_GLOBAL__N__40a83637_7_Lerp_cu_1520ed90_301318lerp_tensor_kernelERNS_18TensorIteratorBaseEENKUlvE0_clEvENKUlvE0_clEvEUlfffE_St5arrayIPcLm4EELi4E23TrivialOffsetCalculatorILi3EjESB_ILi1EjENS0_6memory12LoadWithCastILi3EEENSE_13StoreWithCastILi1EEEEEviT_T0_T2_T3_T4_T5_,@"STO_CUDA_ENTRY STV_DEFAULT"
_ZN2at6native27unrolled_elementwise_kernelIZZZNS0_44_GLOBAL__N__40a83637_7_Lerp_cu_1520ed90_301318lerp_tensor_kernelERNS_18TensorIteratorBaseEENKUlvE0_clEvENKUlvE0_clEvEUlfffE_St5arrayIPcLm4EELi4E23TrivialOffsetCalculatorILi3EjESB_ILi1EjENS0_6memory12LoadWithCastILi3EEENSE_13StoreWithCastILi1EEEEEviT_T0_T2_T3_T4_T5_:
.text._ZN2at6native27unrolled_elementwise_kernelIZZZNS0_44_GLOBAL__N__40a83637_7_Lerp_cu_1520ed90_301318lerp_tensor_kernelERNS_18TensorIteratorBaseEENKUlvE0_clEvENKUlvE0_clEvEUlfffE_St5arrayIPcLm4EELi4E23TrivialOffsetCalculatorILi3EjESB_ILi1EjENS0_6memory12LoadWithCastILi3EEENSE_13StoreWithCastILi1EEEEEviT_T0_T2_T3_T4_T5_:
[----:B------:R-:W-:Y:S02]  /*0000*/  IMAD.MOV.U32 R1, RZ, RZ, c[0x0][0x28] ;  /* 0x00000a00ff017624 */ /* 0x000fe400078e00ff */
[----:B------:R-:W0:Y:S01]  /*0010*/  S2R R16, SR_CTAID.X ;  /* 0x0000000000107919 */ /* 0x000e220000002500 */
[----:B------:R-:W-:Y:S01]  /*0020*/  IMAD.MOV.U32 R3, RZ, RZ, -0x200 ;  /* 0xfffffe00ff037424 */ /* 0x000fe200078e00ff */
[----:B------:R-:W1:Y:S01]  /*0030*/  LDC.U8 R34, c[0x0][0x18c] ;  /* 0x00006300ff227b82 */ /* 0x000e620000000000 */
[----:B------:R-:W-:Y:S01]  /*0040*/  ULDC.64 UR36, c[0x0][0x118] ;  /* 0x0000460000247ab9 */ /* 0x000fe20000000a00 */
[----:B------:R-:W2:Y:S01]  /*0050*/  S2R R35, SR_TID.X ;  /* 0x0000000000237919 */ /* 0x000ea20000002100 */
[----:B------:R-:W-:Y:S01]  /*0060*/  BSSY B7, `(.L_x_6021) ;  /* 0x00002ab000077945 */ /* 0x000fe20003800000 */
[----:B------:R-:W-:Y:S01]  /*0070*/  IMAD.MOV.U32 R19, RZ, RZ, RZ ;  /* 0x000000ffff137224 */ /* 0x000fe200078e00ff */
[----:B------:R-:W-:Y:S01]  /*0080*/  CS2R R22, SRZ ;  /* 0x0000000000167805 */ /* 0x000fe2000001ff00 */
[----:B------:R-:W-:Y:S02]  /*0090*/  IMAD.MOV.U32 R25, RZ, RZ, RZ ;  /* 0x000000ffff197224 */ /* 0x000fe400078e00ff */
[----:B------:R-:W3:Y:S08]  /*00a0*/  LDC.U8 R33, c[0x0][0x18d] ;  /* 0x00006340ff217b82 */ /* 0x000ef00000000000 */
[----:B------:R-:W4:Y:S01]  /*00b0*/  LDC.U8 R17, c[0x0][0x18e] ;  /* 0x00006380ff117b82 */ /* 0x000f220000000000 */
[----:B0-----:R-:W-:-:S05]  /*00c0*/  IMAD R18, R16, R3, c[0x0][0x160] ;  /* 0x0000580010127624 */ /* 0x001fca00078e0203 */
[----:B--2---:R-:W-:-:S13]  /*00d0*/  ISETP.GE.AND P0, PT, R35, R18, PT ;  /* 0x000000122300720c */ /* 0x004fda0003f06270 */
[----:B------:R-:W-:Y:S05]  /*00e0*/  @P0 BRA `(.L_x_6022) ;  /* 0x00002a2000000947 */ /* 0x000fea0003800000 */
[----:B-1-34-:R-:W-:Y:S01]  /*00f0*/  PRMT R0, R34, 0x9910, RZ ;  /* 0x0000991022007816 */ /* 0x01afe200000000ff */
        /* <DEDUP_REMOVED lines=18> */
.L_x_6027:
[----:B------:R-:W2:Y:S02]  /*0220*/  LDG.E.U8 R2, [R2.64] ;  /* 0x0000002402027981 */ /* 0x000ea4000c1e1100 */
[----:B--2---:R0:W1:Y:S01]  /*0230*/  I2F.U16 R22, R2 ;  /* 0x0000000200167306 */ /* 0x0040620000101000 */
[----:B------:R-:W-:Y:S05]  /*0240*/  BRA `(.L_x_6029) ;  /* 0x00000ca000007947 */ /* 0x000fea0003800000 */
.L_x_6026:
        /* <DEDUP_REMOVED lines=9> */
.L_x_6031:
[----:B------:R-:W2:Y:S02]  /*02e0*/  LDG.E R2, [R2.64] ;  /* 0x0000002402027981 */ /* 0x000ea4000c1e1900 */
[----:B--2---:R0:W1:Y:S01]  /*02f0*/  I2F R22, R2 ;  /* 0x0000000200167306 */ /* 0x0040620000201400 */
[----:B------:R-:W-:Y:S05]  /*0300*/  BRA `(.L_x_6029) ;  /* 0x00000be000007947 */ /* 0x000fea0003800000 */
.L_x_6030:
[----:B------:R-:W2:Y:S02]  /*0310*/  LDG.E.U16 R2, [R2.64] ;  /* 0x0000002402027981 */ /* 0x000ea4000c1e1500 */
[----:B--2---:R0:W1:Y:S01]  /*0320*/  I2F.S16 R22, R2 ;  /* 0x0000000200167306 */ /* 0x0040620000101400 */
[----:B------:R-:W-:Y:S05]  /*0330*/  BRA `(.L_x_6029) ;  /* 0x00000bb000007947 */ /* 0x000fea0003800000 */
.L_x_6025:
        /* <DEDUP_REMOVED lines=8> */
.L_x_6033:
[----:B------:R-:W2:Y:S02]  /*03c0*/  LDG.E.U16 R2, [R2.64] ;  /* 0x0000002402027981 */ /* 0x000ea4000c1e1500 */
[----:B--2---:R-:W-:Y:S01]  /*03d0*/  HADD2.F32 R22, -RZ, R2.H0_H0 ;  /* 0x20000002ff167230 */ /* 0x004fe20000004100 */
[----:B------:R-:W-:Y:S05]  /*03e0*/  BRA `(.L_x_6029) ;  /* 0x00000b0000007947 */ /* 0x000fea0003800000 */
.L_x_6032:
        /* <DEDUP_REMOVED lines=8> */
.L_x_6035:
[----:B------:R-:W2:Y:S02]  /*0470*/  LDG.E.U16 R2, [R2.64] ;  /* 0x0000002402027981 */ /* 0x000ea4000c1e1500 */
[----:B--2---:R-:W-:Y:S01]  /*0480*/  HADD2.F32 R22, -RZ, R2.H0_H0 ;  /* 0x20000002ff167230 */ /* 0x004fe20000004100 */
[----:B------:R-:W-:Y:S05]  /*0490*/  BRA `(.L_x_6029) ;  /* 0x00000a5000007947 */ /* 0x000fea0003800000 */
.L_x_6034:
[----:B------:R-:W2:Y:S02]  /*04a0*/  LDG.E.64 R2, [R2.64] ;  /* 0x0000002402027981 */ /* 0x000ea4000c1e1b00 */
[----:B--2---:R-:W0:Y:S01]  /*04b0*/  F2F.F32.F64 R22, R2 ;  /* 0x0000000200167310 */ /* 0x004e220000301000 */
[----:B------:R-:W0:-:S14]  /*04c0*/  DSETP.GEU.AND P0, PT, |R2|, c[0x2][0x0], PT ;  /* 0x008000000200762a */ /* 0x000e1c0003f0e200 */
[----:B0-----:R-:W-:Y:S01]  /*04d0*/  @!P0 FMUL R22, R22, 1.175494350822287508e-38 ;  /* 0x0080000016168820 */ /* 0x001fe20000400000 */
[----:B------:R-:W-:Y:S05]  /*04e0*/  BRA `(.L_x_6029) ;  /* 0x00000a0000007947 */ /* 0x000fea0003800000 */
.L_x_6024:
        /* <DEDUP_REMOVED lines=12> */
.L_x_6038:
[----:B------:R-:W2:Y:S02]  /*05b0*/  LDG.E.64 R2, [R2.64] ;  /* 0x0000002402027981 */ /* 0x000ea4000c1e1b00 */
[----:B--2---:R-:W0:Y:S01]  /*05c0*/  F2F.F32.F64 R22, R2 ;  /* 0x0000000200167310 */ /* 0x004e220000301000 */
[----:B------:R-:W0:-:S14]  /*05d0*/  DSETP.GEU.AND P0, PT, |R2|, c[0x2][0x0], PT ;  /* 0x008000000200762a */ /* 0x000e1c0003f0e200 */
[----:B0-----:R-:W-:Y:S01]  /*05e0*/  @!P0 FMUL R22, R22, 1.175494350822287508e-38 ;  /* 0x0080000016168820 */ /* 0x001fe20000400000 */
[----:B------:R-:W-:Y:S05]  /*05f0*/  BRA `(.L_x_6029) ;  /* 0x000008f000007947 */ /* 0x000fea0003800000 */
.L_x_6037:
        /* <DEDUP_REMOVED lines=26> */
.L_x_6040:
        /* <DEDUP_REMOVED lines=13> */
.L_x_6039:
[----:B------:R-:W2:Y:S02]  /*0870*/  LDG.E.U16 R2, [R2.64] ;  /* 0x0000002402027981 */ /* 0x000ea4000c1e1500 */
[----:B--2---:R-:W-:Y:S01]  /*0880*/  PRMT R22, RZ, 0x5410, R2 ;  /* 0x00005410ff167816 */ /* 0x004fe20000000002 */
[----:B------:R-:W-:Y:S05]  /*0890*/  BRA `(.L_x_6029) ;  /* 0x0000065000007947 */ /* 0x000fea0003800000 */
.L_x_6036:
        /* <DEDUP_REMOVED lines=11> */
.L_x_6043:
        /* <DEDUP_REMOVED lines=20> */
.L_x_6045:
[----:B------:R-:W-:Y:S05]  /*0a90*/  BSYNC B0 ;  /* 0x0000000000007941 */ /* 0x000fea0003800000 */
.L_x_6044:
[----:B------:R-:W-:Y:S01]  /*0aa0*/  IMAD.SHL.U32 R2, R2, 0x100000, RZ ;  /* 0x0010000002027824 */ /* 0x000fe200078e00ff */
[----:B------:R-:W-:-:S04]  /*0ab0*/  LEA R3, R0, 0x3b800000, 0x17 ;  /* 0x3b80000000037811 */ /* 0x000fc800078eb8ff */
[----:B------:R-:W-:Y:S01]  /*0ac0*/  LOP3.LUT R22, R3, R2, R22, 0xfe, !PT ;  /* 0x0000000203167212 */ /* 0x000fe200078efe16 */
[----:B------:R-:W-:Y:S05]  /*0ad0*/  BRA `(.L_x_6029) ;  /* 0x0000041000007947 */ /* 0x000fea0003800000 */
.L_x_6042:
        /* <DEDUP_REMOVED lines=20> */
.L_x_6047:
[----:B------:R-:W-:Y:S05]  /*0c20*/  BSYNC B0 ;  /* 0x0000000000007941 */ /* 0x000fea0003800000 */
.L_x_6046:
[----:B------:R-:W-:Y:S01]  /*0c30*/  IMAD.SHL.U32 R2, R2, 0x200000, RZ ;  /* 0x0020000002027824 */ /* 0x000fe200078e00ff */
[----:B------:R-:W-:-:S04]  /*0c40*/  LEA R3, R0, 0x37800000, 0x17 ;  /* 0x3780000000037811 */ /* 0x000fc800078eb8ff */
[----:B------:R-:W-:Y:S01]  /*0c50*/  LOP3.LUT R22, R3, R2, R22, 0xfe, !PT ;  /* 0x0000000203167212 */ /* 0x000fe200078efe16 */
[----:B------:R-:W-:Y:S05]  /*0c60*/  BRA `(.L_x_6029) ;  /* 0x0000028000007947 */ /* 0x000fea0003800000 */
.L_x_6041:
        /* <DEDUP_REMOVED lines=14> */
.L_x_6028:
        /* <DEDUP_REMOVED lines=21> */
.L_x_6049:
[----:B------:R-:W2:Y:S02]  /*0ea0*/  LDG.E.64 R22, [R2.64] ;  /* 0x0000002402167981 */ /* 0x000ea4000c1e1b00 */
[----:B--2---:R0:W1:Y:S01]  /*0eb0*/  I2F.U64 R22, R22 ;  /* 0x0000001600167312 */ /* 0x0040620000301000 */
[----:B------:R-:W-:Y:S05]  /*0ec0*/  BRA `(.L_x_6029) ;  /* 0x0000002000007947 */ /* 0x000fea0003800000 */
.L_x_6048:
[----:B------:R-:W2:Y:S02]  /*0ed0*/  LDG.E R2, [R2.64] ;  /* 0x0000002402027981 */ /* 0x000ea4000c1e1900 */
[----:B--2---:R0:W1:Y:S02]  /*0ee0*/  I2F.U32 R22, R2 ;  /* 0x0000000200167306 */ /* 0x0040640000201000 */
.L_x_6029:
[----:B------:R-:W-:Y:S05]  /*0ef0*/  BSYNC B6 ;  /* 0x0000000000067941 */ /* 0x000fea0003800000 */
.L_x_6023:
        /* <DEDUP_REMOVED lines=18> */
.L_x_6054:
[----:B------:R-:W2:Y:S02]  /*1020*/  LDG.E.U8 R2, [R2.64] ;  /* 0x0000002402027981 */ /* 0x000ea4000c1e1100 */
[----:B--2---:R0:W2:Y:S01]  /*1030*/  I2F.U16 R23, R2 ;  /* 0x0000000200177306 */ /* 0x0040a20000101000 */
[----:B------:R-:W-:Y:S05]  /*1040*/  BRA `(.L_x_6056) ;  /* 0x00000ca000007947 */ /* 0x000fea0003800000 */
.L_x_6053:
        /* <DEDUP_REMOVED lines=9> */
.L_x_6058:
[----:B------:R-:W2:Y:S02]  /*10e0*/  LDG.E R2, [R2.64] ;  /* 0x0000002402027981 */ /* 0x000ea4000c1e1900 */
[----:B--2---:R0:W2:Y:S01]  /*10f0*/  I2F R23, R2 ;  /* 0x0000000200177306 */ /* 0x0040a20000201400 */
[----:B------:R-:W-:Y:S05]  /*1100*/  BRA `(.L_x_6056) ;  /* 0x00000be000007947 */ /* 0x000fea0003800000 */
.L_x_6057:
[----:B------:R-:W2:Y:S02]  /*1110*/  LDG.E.U16 R2, [R2.64] ;  /* 0x0000002402027981 */ /* 0x000ea4000c1e1500 */
[----:B--2---:R0:W2:Y:S01]  /*1120*/  I2F.S16 R23, R2 ;  /* 0x0000000200177306 */ /* 0x0040a20000101400 */
[----:B------:R-:W-:Y:S05]  /*1130*/  BRA `(.L_x_6056) ;  /* 0x00000bb000007947 */ /* 0x000fea0003800000 */
.L_x_6052:
        /* <DEDUP_REMOVED lines=8> */
.L_x_6060:
[----:B------:R-:W2:Y:S02]  /*11c0*/  LDG.E.U16 R2, [R2.64] ;  /* 0x0000002402027981 */ /* 0x000ea4000c1e1500 */
[----:B--2---:R-:W-:Y:S01]  /*11d0*/  HADD2.F32 R23, -RZ, R2.H0_H0 ;  /* 0x20000002ff177230 */ /* 0x004fe20000004100 */
[----:B------:R-:W-:Y:S05]  /*11e0*/  BRA `(.L_x_6056) ;  /* 0x00000b0000007947 */ /* 0x000fea0003800000 */
.L_x_6059:
        /* <DEDUP_REMOVED lines=8> */
.L_x_6062:
[----:B------:R-:W2:Y:S02]  /*1270*/  LDG.E.U16 R2, [R2.64] ;  /* 0x0000002402027981 */ /* 0x000ea4000c1e1500 */
[----:B--2---:R-:W-:Y:S01]  /*1280*/  HADD2.F32 R23, -RZ, R2.H0_H0 ;  /* 0x20000002ff177230 */ /* 0x004fe20000004100 */
[----:B------:R-:W-:Y:S05]  /*1290*/  BRA `(.L_x_6056) ;  /* 0x00000a5000007947 */ /* 0x000fea0003800000 */
.L_x_6061:
[----:B------:R-:W2:Y:S02]  /*12a0*/  LDG.E.64 R2, [R2.64] ;  /* 0x0000002402027981 */ /* 0x000ea4000c1e1b00 */
[----:B--2---:R-:W0:Y:S01]  /*12b0*/  F2F.F32.F64 R23, R2 ;  /* 0x0000000200177310 */ /* 0x004e220000301000 */
[----:B------:R-:W0:-:S14]  /*12c0*/  DSETP.GEU.AND P0, PT, |R2|, c[0x2][0x0], PT ;  /* 0x008000000200762a */ /* 0x000e1c0003f0e200 */
[----:B0-----:R-:W-:Y:S01]  /*12d0*/  @!P0 FMUL R23, R23, 1.175494350822287508e-38 ;  /* 0x0080000017178820 */ /* 0x001fe20000400000 */
[----:B------:R-:W-:Y:S05]  /*12e0*/  BRA `(.L_x_6056) ;  /* 0x00000a0000007947 */ /* 0x000fea0003800000 */
.L_x_6051:
        /* <DEDUP_REMOVED lines=12> */
.L_x_6065:
[----:B------:R-:W2:Y:S02]  /*13b0*/  LDG.E.64 R2, [R2.64] ;  /* 0x0000002402027981 */ /* 0x000ea4000c1e1b00 */
[----:B--2---:R-:W0:Y:S01]  /*13c0*/  F2F.F32.F64 R23, R2 ;  /* 0x0000000200177310 */ /* 0x004e220000301000 */
[----:B------:R-:W0:-:S14]  /*13d0*/  DSETP.GEU.AND P0, PT, |R2|, c[0x2][0x0], PT ;  /* 0x008000000200762a */ /* 0x000e1c0003f0e200 */
[----:B0-----:R-:W-:Y:S01]  /*13e0*/  @!P0 FMUL R23, R23, 1.175494350822287508e-38 ;  /* 0x0080000017178820 */ /* 0x001fe20000400000 */
[----:B------:R-:W-:Y:S05]  /*13f0*/  BRA `(.L_x_6056) ;  /* 0x000008f000007947 */ /* 0x000fea0003800000 */
.L_x_6064:
        /* <DEDUP_REMOVED lines=26> */
.L_x_6067:
        /* <DEDUP_REMOVED lines=13> */
.L_x_6066:
[----:B------:R-:W2:Y:S02]  /*1670*/  LDG.E.U16 R2, [R2.64] ;  /* 0x0000002402027981 */ /* 0x000ea4000c1e1500 */
[----:B--2---:R-:W-:Y:S01]  /*1680*/  PRMT R23, RZ, 0x5410, R2 ;  /* 0x00005410ff177816 */ /* 0x004fe20000000002 */
[----:B------:R-:W-:Y:S05]  /*1690*/  BRA `(.L_x_6056) ;  /* 0x0000065000007947 */ /* 0x000fea0003800000 */
.L_x_6063:
        /* <DEDUP_REMOVED lines=11> */
.L_x_6070:
        /* <DEDUP_REMOVED lines=20> */
.L_x_6072:
[----:B------:R-:W-:Y:S05]  /*1890*/  BSYNC B0 ;  /* 0x0000000000007941 */ /* 0x000fea0003800000 */
.L_x_6071:
[----:B------:R-:W-:Y:S01]  /*18a0*/  IMAD.SHL.U32 R2, R2, 0x100000, RZ ;  /* 0x0010000002027824 */ /* 0x000fe200078e00ff */
[----:B------:R-:W-:-:S04]  /*18b0*/  LEA R0, R0, 0x3b800000, 0x17 ;  /* 0x3b80000000007811 */ /* 0x000fc800078eb8ff */
[----:B------:R-:W-:Y:S01]  /*18c0*/  LOP3.LUT R23, R0, R2, R23, 0xfe, !PT ;  /* 0x0000000200177212 */ /* 0x000fe200078efe17 */
[----:B------:R-:W-:Y:S05]  /*18d0*/  BRA `(.L_x_6056) ;  /* 0x0000041000007947 */ /* 0x000fea0003800000 */
.L_x_6069:
        /* <DEDUP_REMOVED lines=20> */
.L_x_6074:
[----:B------:R-:W-:Y:S05]  /*1a20*/  BSYNC B0 ;  /* 0x0000000000007941 */ /* 0x000fea0003800000 */
.L_x_6073:
[----:B------:R-:W-:Y:S01]  /*1a30*/  IMAD.SHL.U32 R2, R2, 0x200000, RZ ;  /* 0x0020000002027824 */ /* 0x000fe200078e00ff */
[----:B------:R-:W-:-:S04]  /*1a40*/  LEA R0, R0, 0x37800000, 0x17 ;  /* 0x3780000000007811 */ /* 0x000fc800078eb8ff */
[----:B------:R-:W-:Y:S01]  /*1a50*/  LOP3.LUT R23, R0, R2, R23, 0xfe, !PT ;  /* 0x0000000200177212 */ /* 0x000fe200078efe17 */
[----:B------:R-:W-:Y:S05]  /*1a60*/  BRA `(.L_x_6056) ;  /* 0x0000028000007947 */ /* 0x000fea0003800000 */
.L_x_6068:
        /* <DEDUP_REMOVED lines=14> */
.L_x_6055:
        /* <DEDUP_REMOVED lines=21> */
.L_x_6076:
[----:B------:R-:W2:Y:S02]  /*1ca0*/  LDG.E.64 R2, [R2.64] ;  /* 0x0000002402027981 */ /* 0x000ea4000c1e1b00 */
[----:B--2---:R0:W2:Y:S01]  /*1cb0*/  I2F.U64 R23, R2 ;  /* 0x0000000200177312 */ /* 0x0040a20000301000 */
[----:B------:R-:W-:Y:S05]  /*1cc0*/  BRA `(.L_x_6056) ;  /* 0x0000002000007947 */ /* 0x000fea0003800000 */
.L_x_6075:
[----:B------:R-:W2:Y:S02]  /*1cd0*/  LDG.E R2, [R2.64] ;  /* 0x0000002402027981 */ /* 0x000ea4000c1e1900 */
[----:B--2---:R0:W2:Y:S02]  /*1ce0*/  I2F.U32 R23, R2 ;  /* 0x0000000200177306 */ /* 0x0040a40000201000 */
.L_x_6056:
[----:B------:R-:W-:Y:S05]  /*1cf0*/  BSYNC B6 ;  /* 0x0000000000067941 */ /* 0x000fea0003800000 */
.L_x_6050:
        /* <DEDUP_REMOVED lines=18> */
.L_x_6081:
[----:B------:R-:W3:Y:S02]  /*1e20*/  LDG.E.U8 R2, [R2.64] ;  /* 0x0000002402027981 */ /* 0x000ee4000c1e1100 */
[----:B---3--:R0:W3:Y:S01]  /*1e30*/  I2F.U16 R25, R2 ;  /* 0x0000000200197306 */ /* 0x0080e20000101000 */
[----:B------:R-:W-:Y:S05]  /*1e40*/  BRA `(.L_x_6083) ;  /* 0x00000ca000007947 */ /* 0x000fea0003800000 */
.L_x_6080:
        /* <DEDUP_REMOVED lines=9> */
.L_x_6085:
[----:B------:R-:W3:Y:S02]  /*1ee0*/  LDG.E R2, [R2.64] ;  /* 0x0000002402027981 */ /* 0x000ee4000c1e1900 */
[----:B---3--:R0:W3:Y:S01]  /*1ef0*/  I2F R25, R2 ;  /* 0x0000000200197306 */ /* 0x0080e20000201400 */
[----:B------:R-:W-:Y:S05]  /*1f00*/  BRA `(.L_x_6083) ;  /* 0x00000be000007947 */ /* 0x000fea0003800000 */
.L_x_6084:
[----:B------:R-:W3:Y:S02]  /*1f10*/  LDG.E.U16 R2, [R2.64] ;  /* 0x0000002402027981 */ /* 0x000ee4000c1e1500 */
[----:B---3--:R0:W3:Y:S01]  /*1f20*/  I2F.S16 R25, R2 ;  /* 0x0000000200197306 */ /* 0x0080e20000101400 */
[----:B------:R-:W-:Y:S05]  /*1f30*/  BRA `(.L_x_6083) ;  /* 0x00000bb000007947 */ /* 0x000fea0003800000 */
.L_x_6079:
        /* <DEDUP_REMOVED lines=8> */
.L_x_6087:
[----:B------:R-:W3:Y:S02]  /*1fc0*/  LDG.E.U16 R2, [R2.64] ;  /* 0x0000002402027981 */ /* 0x000ee4000c1e1500 */
[----:B---3--:R-:W-:Y:S01]  /*1fd0*/  HADD2.F32 R25, -RZ, R2.H0_H0 ;  /* 0x20000002ff197230 */ /* 0x008fe20000004100 */
[----:B------:R-:W-:Y:S05]  /*1fe0*/  BRA `(.L_x_6083) ;  /* 0x00000b0000007947 */ /* 0x000fea0003800000 */
.L_x_6086:
        /* <DEDUP_REMOVED lines=8> */
.L_x_6089:
[----:B------:R-:W3:Y:S02]  /*2070*/  LDG.E.U16 R2, [R2.64] ;  /* 0x0000002402027981 */ /* 0x000ee4000c1e1500 */
[----:B---3--:R-:W-:Y:S01]  /*2080*/  HADD2.F32 R25, -RZ, R2.H0_H0 ;  /* 0x20000002ff197230 */ /* 0x008fe20000004100 */
[----:B------:R-:W-:Y:S05]  /*2090*/  BRA `(.L_x_6083) ;  /* 0x00000a5000007947 */ /* 0x000fea0003800000 */
.L_x_6088:
[----:B------:R-:W3:Y:S02]  /*20a0*/  LDG.E.64 R2, [R2.64] ;  /* 0x0000002402027981 */ /* 0x000ee4000c1e1b00 */
[----:B---3--:R-:W0:Y:S01]  /*20b0*/  F2F.F32.F64 R25, R2 ;  /* 0x0000000200197310 */ /* 0x008e220000301000 */
[----:B------:R-:W0:-:S14]  /*20c0*/  DSETP.GEU.AND P0, PT, |R2|, c[0x2][0x0], PT ;  /* 0x008000000200762a */ /* 0x000e1c0003f0e200 */
[----:B0-----:R-:W-:Y:S01]  /*20d0*/  @!P0 FMUL R25, R25, 1.175494350822287508e-38 ;  /* 0x0080000019198820 */ /* 0x001fe20000400000 */
[----:B------:R-:W-:Y:S05]  /*20e0*/  BRA `(.L_x_6083) ;  /* 0x00000a0000007947 */ /* 0x000fea0003800000 */
.L_x_6078:
        /* <DEDUP_REMOVED lines=12> */
.L_x_6092:
[----:B------:R-:W3:Y:S02]  /*21b0*/  LDG.E.64 R2, [R2.64] ;  /* 0x0000002402027981 */ /* 0x000ee4000c1e1b00 */
[----:B---3--:R-:W0:Y:S01]  /*21c0*/  F2F.F32.F64 R25, R2 ;  /* 0x0000000200197310 */ /* 0x008e220000301000 */
[----:B------:R-:W0:-:S14]  /*21d0*/  DSETP.GEU.AND P0, PT, |R2|, c[0x2][0x0], PT ;  /* 0x008000000200762a */ /* 0x000e1c0003f0e200 */
[----:B0-----:R-:W-:Y:S01]  /*21e0*/  @!P0 FMUL R25, R25, 1.175494350822287508e-38 ;  /* 0x0080000019198820 */ /* 0x001fe20000400000 */
[----:B------:R-:W-:Y:S05]  /*21f0*/  BRA `(.L_x_6083) ;  /* 0x000008f000007947 */ /* 0x000fea0003800000 */
.L_x_6091:
        /* <DEDUP_REMOVED lines=26> */
.L_x_6094:
        /* <DEDUP_REMOVED lines=13> */
.L_x_6093:
[----:B------:R-:W3:Y:S02]  /*2470*/  LDG.E.U16 R2, [R2.64] ;  /* 0x0000002402027981 */ /* 0x000ee4000c1e1500 */
[----:B---3--:R-:W-:Y:S01]  /*2480*/  PRMT R25, RZ, 0x5410, R2 ;  /* 0x00005410ff197816 */ /* 0x008fe20000000002 */
[----:B------:R-:W-:Y:S05]  /*2490*/  BRA `(.L_x_6083) ;  /* 0x0000065000007947 */ /* 0x000fea0003800000 */
.L_x_6090:
        /* <DEDUP_REMOVED lines=11> */
.L_x_6097:
        /* <DEDUP_REMOVED lines=20> */
.L_x_6099:
[----:B------:R-:W-:Y:S05]  /*2690*/  BSYNC B0 ;  /* 0x0000000000007941 */ /* 0x000fea0003800000 */
.L_x_6098:
[----:B------:R-:W-:Y:S01]  /*26a0*/  IMAD.SHL.U32 R2, R2, 0x100000, RZ ;  /* 0x0010000002027824 */ /* 0x000fe200078e00ff */
[----:B------:R-:W-:-:S04]  /*26b0*/  LEA R0, R0, 0x3b800000, 0x17 ;  /* 0x3b80000000007811 */ /* 0x000fc800078eb8ff */
[----:B------:R-:W-:Y:S01]  /*26c0*/  LOP3.LUT R25, R0, R2, R25, 0xfe, !PT ;  /* 0x0000000200197212 */ /* 0x000fe200078efe19 */
[----:B------:R-:W-:Y:S05]  /*26d0*/  BRA `(.L_x_6083) ;  /* 0x0000041000007947 */ /* 0x000fea0003800000 */
.L_x_6096:
        /* <DEDUP_REMOVED lines=20> */
.L_x_6101:
[----:B------:R-:W-:Y:S05]  /*2820*/  BSYNC B0 ;  /* 0x0000000000007941 */ /* 0x000fea0003800000 */
.L_x_6100:
[----:B------:R-:W-:Y:S01]  /*2830*/  IMAD.SHL.U32 R2, R2, 0x200000, RZ ;  /* 0x0020000002027824 */ /* 0x000fe200078e00ff */
[----:B------:R-:W-:-:S04]  /*2840*/  LEA R0, R0, 0x37800000, 0x17 ;  /* 0x3780000000007811 */ /* 0x000fc800078eb8ff */
[----:B------:R-:W-:Y:S01]  /*2850*/  LOP3.LUT R25, R0, R2, R25, 0xfe, !PT ;  /* 0x0000000200197212 */ /* 0x000fe200078efe19 */
[----:B------:R-:W-:Y:S05]  /*2860*/  BRA `(.L_x_6083) ;  /* 0x0000028000007947 */ /* 0x000fea0003800000 */
.L_x_6095:
        /* <DEDUP_REMOVED lines=14> */
.L_x_6082:
        /* <DEDUP_REMOVED lines=21> */
.L_x_6103:
[----:B------:R-:W3:Y:S02]  /*2aa0*/  LDG.E.64 R2, [R2.64] ;  /* 0x0000002402027981 */ /* 0x000ee4000c1e1b00 */
[----:B---3--:R0:W3:Y:S01]  /*2ab0*/  I2F.U64 R25, R2 ;  /* 0x0000000200197312 */ /* 0x0080e20000301000 */
[----:B------:R-:W-:Y:S05]  /*2ac0*/  BRA `(.L_x_6083) ;  /* 0x0000002000007947 */ /* 0x000fea0003800000 */
.L_x_6102:
[----:B------:R-:W3:Y:S02]  /*2ad0*/  LDG.E R2, [R2.64] ;  /* 0x0000002402027981 */ /* 0x000ee4000c1e1900 */
[----:B---3--:R0:W3:Y:S02]  /*2ae0*/  I2F.U32 R25, R2 ;  /* 0x0000000200197306 */ /* 0x0080e40000201000 */
.L_x_6083:
[----:B------:R-:W-:Y:S05]  /*2af0*/  BSYNC B6 ;  /* 0x0000000000067941 */ /* 0x000fea0003800000 */
.L_x_6077:
[----:B------:R-:W-:Y:S02]  /*2b00*/  IADD3 R35, R35, 0x80, RZ ;  /* 0x0000008023237810 */ /* 0x000fe40007ffe0ff */
.L_x_6022:
[----:B-1-34-:R-:W-:Y:S05]  /*2b10*/  BSYNC B7 ;  /* 0x0000000000077941 */ /* 0x01afea0003800000 */
.L_x_6021:
[----:B------:R-:W-:Y:S01]  /*2b20*/  ISETP.GE.AND P0, PT, R35, R18, PT ;  /* 0x000000122300720c */ /* 0x000fe20003f06270 */
[----:B------:R-:W-:Y:S01]  /*2b30*/  BSSY B7, `(.L_x_6104) ;  /* 0x00002a6000077945 */ /* 0x000fe20003800000 */
[----:B------:R-:W-:Y:S02]  /*2b40*/  IMAD.MOV.U32 R24, RZ, RZ, RZ ;  /* 0x000000ffff187224 */ /* 0x000fe400078e00ff */
[----:B------:R-:W-:-:S09]  /*2b50*/  IMAD.MOV.U32 R26, RZ, RZ, RZ ;  /* 0x000000ffff1a7224 */ /* 0x000fd200078e00ff */
        /* <DEDUP_REMOVED lines=20> */
.L_x_6110:
[----:B------:R-:W3:Y:S02]  /*2ca0*/  LDG.E.U8 R2, [R2.64] ;  /* 0x0000002402027981 */ /* 0x000ee4000c1e1100 */
[----:B---3--:R0:W1:Y:S01]  /*2cb0*/  I2F.U16 R19, R2 ;  /* 0x0000000200137306 */ /* 0x0080620000101000 */
[----:B------:R-:W-:Y:S05]  /*2cc0*/  BRA `(.L_x_6112) ;  /* 0x00000ca000007947 */ /* 0x000fea0003800000 */
.L_x_6109:
        /* <DEDUP_REMOVED lines=9> */
.L_x_6114:
[----:B------:R-:W3:Y:S02]  /*2d60*/  LDG.E R2, [R2.64] ;  /* 0x0000002402027981 */ /* 0x000ee4000c1e1900 */
[----:B---3--:R0:W1:Y:S01]  /*2d70*/  I2F R19, R2 ;  /* 0x0000000200137306 */ /* 0x0080620000201400 */
[----:B------:R-:W-:Y:S05]  /*2d80*/  BRA `(.L_x_6112) ;  /* 0x00000be000007947 */ /* 0x000fea0003800000 */
.L_x_6113:
[----:B------:R-:W3:Y:S02]  /*2d90*/  LDG.E.U16 R2, [R2.64] ;  /* 0x0000002402027981 */ /* 0x000ee4000c1e1500 */
[----:B---3--:R0:W1:Y:S01]  /*2da0*/  I2F.S16 R19, R2 ;  /* 0x0000000200137306 */ /* 0x0080620000101400 */
[----:B------:R-:W-:Y:S05]  /*2db0*/  BRA `(.L_x_6112) ;  /* 0x00000bb000007947 */ /* 0x000fea0003800000 */
.L_x_6108:
        /* <DEDUP_REMOVED lines=8> */
.L_x_6116:
[----:B------:R-:W3:Y:S02]  /*2e40*/  LDG.E.U16 R2, [R2.64] ;  /* 0x0000002402027981 */ /* 0x000ee4000c1e1500 */
[----:B---3--:R-:W-:Y:S01]  /*2e50*/  HADD2.F32 R19, -RZ, R2.H0_H0 ;  /* 0x20000002ff137230 */ /* 0x008fe20000004100 */
[----:B------:R-:W-:Y:S05]  /*2e60*/  BRA `(.L_x_6112) ;  /* 0x00000b0000007947 */ /* 0x000fea0003800000 */
.L_x_6115:
        /* <DEDUP_REMOVED lines=8> */
.L_x_6118:
[----:B------:R-:W3:Y:S02]  /*2ef0*/  LDG.E.U16 R2, [R2.64] ;  /* 0x0000002402027981 */ /* 0x000ee4000c1e1500 */
[----:B---3--:R-:W-:Y:S01]  /*2f00*/  HADD2.F32 R19, -RZ, R2.H0_H0 ;  /* 0x20000002ff137230 */ /* 0x008fe20000004100 */
[----:B------:R-:W-:Y:S05]  /*2f10*/  BRA `(.L_x_6112) ;  /* 0x00000a5000007947 */ /* 0x000fea0003800000 */
.L_x_6117:
[----:B------:R-:W3:Y:S02]  /*2f20*/  LDG.E.64 R2, [R2.64] ;  /* 0x0000002402027981 */ /* 0x000ee4000c1e1b00 */
[----:B---3--:R-:W0:Y:S01]  /*2f30*/  F2F.F32.F64 R19, R2 ;  /* 0x0000000200137310 */ /* 0x008e220000301000 */
[----:B------:R-:W0:-:S14]  /*2f40*/  DSETP.GEU.AND P0, PT, |R2|, c[0x2][0x0], PT ;  /* 0x008000000200762a */ /* 0x000e1c0003f0e200 */
[----:B0-----:R-:W-:Y:S01]  /*2f50*/  @!P0 FMUL R19, R19, 1.175494350822287508e-38 ;  /* 0x0080000013138820 */ /* 0x001fe20000400000 */
[----:B------:R-:W-:Y:S05]  /*2f60*/  BRA `(.L_x_6112) ;  /* 0x00000a0000007947 */ /* 0x000fea0003800000 */
.L_x_6107:
        /* <DEDUP_REMOVED lines=12> */
.L_x_6121:
[----:B------:R-:W3:Y:S02]  /*3030*/  LDG.E.64 R2, [R2.64] ;  /* 0x0000002402027981 */ /* 0x000ee4000c1e1b00 */
[----:B---3--:R-:W0:Y:S01]  /*3040*/  F2F.F32.F64 R19, R2 ;  /* 0x0000000200137310 */ /* 0x008e220000301000 */
[----:B------:R-:W0:-:S14]  /*3050*/  DSETP.GEU.AND P0, PT, |R2|, c[0x2][0x0], PT ;  /* 0x008000000200762a */ /* 0x000e1c0003f0e200 */
[----:B0-----:R-:W-:Y:S01]  /*3060*/  @!P0 FMUL R19, R19, 1.175494350822287508e-38 ;  /* 0x0080000013138820 */ /* 0x001fe20000400000 */
[----:B------:R-:W-:Y:S05]  /*3070*/  BRA `(.L_x_6112) ;  /* 0x000008f000007947 */ /* 0x000fea0003800000 */
.L_x_6120:
        /* <DEDUP_REMOVED lines=26> */
.L_x_6123:
        /* <DEDUP_REMOVED lines=13> */
.L_x_6122:
[----:B------:R-:W3:Y:S02]  /*32f0*/  LDG.E.U16 R2, [R2.64] ;  /* 0x0000002402027981 */ /* 0x000ee4000c1e1500 */
[----:B---3--:R-:W-:Y:S01]  /*3300*/  PRMT R19, RZ, 0x5410, R2 ;  /* 0x00005410ff137816 */ /* 0x008fe20000000002 */
[----:B------:R-:W-:Y:S05]  /*3310*/  BRA `(.L_x_6112) ;  /* 0x0000065000007947 */ /* 0x000fea0003800000 */
.L_x_6119:
        /* <DEDUP_REMOVED lines=11> */
.L_x_6126:
        /* <DEDUP_REMOVED lines=20> */
.L_x_6128:
[----:B------:R-:W-:Y:S05]  /*3510*/  BSYNC B0 ;  /* 0x0000000000007941 */ /* 0x000fea0003800000 */
.L_x_6127:
[----:B------:R-:W-:Y:S01]  /*3520*/  IMAD.SHL.U32 R2, R2, 0x100000, RZ ;  /* 0x0010000002027824 */ /* 0x000fe200078e00ff */
[----:B------:R-:W-:-:S04]  /*3530*/  LEA R0, R0, 0x3b800000, 0x17 ;  /* 0x3b80000000007811 */ /* 0x000fc800078eb8ff */
[----:B------:R-:W-:Y:S01]  /*3540*/  LOP3.LUT R19, R0, R2, R19, 0xfe, !PT ;  /* 0x0000000200137212 */ /* 0x000fe200078efe13 */
[----:B------:R-:W-:Y:S05]  /*3550*/  BRA `(.L_x_6112) ;  /* 0x0000041000007947 */ /* 0x000fea0003800000 */
.L_x_6125:
        /* <DEDUP_REMOVED lines=20> */
.L_x_6130:
[----:B------:R-:W-:Y:S05]  /*36a0*/  BSYNC B0 ;  /* 0x0000000000007941 */ /* 0x000fea0003800000 */
.L_x_6129:
[----:B------:R-:W-:Y:S01]  /*36b0*/  IMAD.SHL.U32 R2, R2, 0x200000, RZ ;  /* 0x0020000002027824 */ /* 0x000fe200078e00ff */
[----:B------:R-:W-:-:S04]  /*36c0*/  LEA R0, R0, 0x37800000, 0x17 ;  /* 0x3780000000007811 */ /* 0x000fc800078eb8ff */
[----:B------:R-:W-:Y:S01]  /*36d0*/  LOP3.LUT R19, R0, R2, R19, 0xfe, !PT ;  /* 0x0000000200137212 */ /* 0x000fe200078efe13 */
[----:B------:R-:W-:Y:S05]  /*36e0*/  BRA `(.L_x_6112) ;  /* 0x0000028000007947 */ /* 0x000fea0003800000 */
.L_x_6124:
        /* <DEDUP_REMOVED lines=14> */
.L_x_6111:
        /* <DEDUP_REMOVED lines=21> */
.L_x_6132:
[----:B------:R-:W3:Y:S02]  /*3920*/  LDG.E.64 R2, [R2.64] ;  /* 0x0000002402027981 */ /* 0x000ee4000c1e1b00 */
[----:B---3--:R0:W1:Y:S01]  /*3930*/  I2F.U64 R19, R2 ;  /* 0x0000000200137312 */ /* 0x0080620000301000 */
[----:B------:R-:W-:Y:S05]  /*3940*/  BRA `(.L_x_6112) ;  /* 0x0000002000007947 */ /* 0x000fea0003800000 */
.L_x_6131:
[----:B------:R-:W3:Y:S02]  /*3950*/  LDG.E R2, [R2.64] ;  /* 0x0000002402027981 */ /* 0x000ee4000c1e1900 */
[----:B---3--:R0:W1:Y:S02]  /*3960*/  I2F.U32 R19, R2 ;  /* 0x0000000200137306 */ /* 0x0080640000201000 */
.L_x_6112:
[----:B------:R-:W-:Y:S05]  /*3970*/  BSYNC B6 ;  /* 0x0000000000067941 */ /* 0x000fea0003800000 */
.L_x_6106:
        /* <DEDUP_REMOVED lines=18> */
.L_x_6137:
[----:B------:R-:W3:Y:S02]  /*3aa0*/  LDG.E.U8 R2, [R2.64] ;  /* 0x0000002402027981 */ /* 0x000ee4000c1e1100 */
[----:B---3--:R0:W3:Y:S01]  /*3ab0*/  I2F.U16 R24, R2 ;  /* 0x0000000200187306 */ /* 0x0080e20000101000 */
[----:B------:R-:W-:Y:S05]  /*3ac0*/  BRA `(.L_x_6139) ;  /* 0x00000ca000007947 */ /* 0x000fea0003800000 */
.L_x_6136:
        /* <DEDUP_REMOVED lines=9> */
.L_x_6141:
[----:B------:R-:W3:Y:S02]  /*3b60*/  LDG.E R2, [R2.64] ;  /* 0x0000002402027981 */ /* 0x000ee4000c1e1900 */
[----:B---3--:R0:W3:Y:S01]  /*3b70*/  I2F R24, R2 ;  /* 0x0000000200187306 */ /* 0x0080e20000201400 */
[----:B------:R-:W-:Y:S05]  /*3b80*/  BRA `(.L_x_6139) ;  /* 0x00000be000007947 */ /* 0x000fea0003800000 */
.L_x_6140:
[----:B------:R-:W3:Y:S02]  /*3b90*/  LDG.E.U16 R2, [R2.64] ;  /* 0x0000002402027981 */ /* 0x000ee4000c1e1500 */
[----:B---3--:R0:W3:Y:S01]  /*3ba0*/  I2F.S16 R24, R2 ;  /* 0x0000000200187306 */ /* 0x0080e20000101400 */
[----:B------:R-:W-:Y:S05]  /*3bb0*/  BRA `(.L_x_6139) ;  /* 0x00000bb000007947 */ /* 0x000fea0003800000 */
.L_x_6135:
        /* <DEDUP_REMOVED lines=8> */
.L_x_6143:
[----:B------:R-:W3:Y:S02]  /*3c40*/  LDG.E.U16 R2, [R2.64] ;  /* 0x0000002402027981 */ /* 0x000ee4000c1e1500 */
[----:B---3--:R-:W-:Y:S01]  /*3c50*/  HADD2.F32 R24, -RZ, R2.H0_H0 ;  /* 0x20000002ff187230 */ /* 0x008fe20000004100 */
[----:B------:R-:W-:Y:S05]  /*3c60*/  BRA `(.L_x_6139) ;  /* 0x00000b0000007947 */ /* 0x000fea0003800000 */
.L_x_6142:
        /* <DEDUP_REMOVED lines=8> */
.L_x_6145:
[----:B------:R-:W3:Y:S02]  /*3cf0*/  LDG.E.U16 R2, [R2.64] ;  /* 0x0000002402027981 */ /* 0x000ee4000c1e1500 */
[----:B---3--:R-:W-:Y:S01]  /*3d00*/  HADD2.F32 R24, -RZ, R2.H0_H0 ;  /* 0x20000002ff187230 */ /* 0x008fe20000004100 */
[----:B------:R-:W-:Y:S05]  /*3d10*/  BRA `(.L_x_6139) ;  /* 0x00000a5000007947 */ /* 0x000fea0003800000 */
.L_x_6144:
[----:B------:R-:W3:Y:S02]  /*3d20*/  LDG.E.64 R2, [R2.64] ;  /* 0x0000002402027981 */ /* 0x000ee4000c1e1b00 */
[----:B---3--:R-:W0:Y:S01]  /*3d30*/  F2F.F32.F64 R24, R2 ;  /* 0x0000000200187310 */ /* 0x008e220000301000 */
[----:B------:R-:W0:-:S14]  /*3d40*/  DSETP.GEU.AND P0, PT, |R2|, c[0x2][0x0], PT ;  /* 0x008000000200762a */ /* 0x000e1c0003f0e200 */
[----:B0-----:R-:W-:Y:S01]  /*3d50*/  @!P0 FMUL R24, R24, 1.175494350822287508e-38 ;  /* 0x0080000018188820 */ /* 0x001fe20000400000 */
[----:B------:R-:W-:Y:S05]  /*3d60*/  BRA `(.L_x_6139) ;  /* 0x00000a0000007947 */ /* 0x000fea0003800000 */
.L_x_6134:
        /* <DEDUP_REMOVED lines=12> */
.L_x_6148:
[----:B------:R-:W3:Y:S02]  /*3e30*/  LDG.E.64 R2, [R2.64] ;  /* 0x0000002402027981 */ /* 0x000ee4000c1e1b00 */
[----:B---3--:R-:W0:Y:S01]  /*3e40*/  F2F.F32.F64 R24, R2 ;  /* 0x0000000200187310 */ /* 0x008e220000301000 */
[----:B------:R-:W0:-:S14]  /*3e50*/  DSETP.GEU.AND P0, PT, |R2|, c[0x2][0x0], PT ;  /* 0x008000000200762a */ /* 0x000e1c0003f0e200 */
[----:B0-----:R-:W-:Y:S01]  /*3e60*/  @!P0 FMUL R24, R24, 1.175494350822287508e-38 ;  /* 0x0080000018188820 */ /* 0x001fe20000400000 */
[----:B------:R-:W-:Y:S05]  /*3e70*/  BRA `(.L_x_6139) ;  /* 0x000008f000007947 */ /* 0x000fea0003800000 */
.L_x_6147:
        /* <DEDUP_REMOVED lines=26> */
.L_x_6150:
        /* <DEDUP_REMOVED lines=13> */
.L_x_6149:
[----:B------:R-:W3:Y:S02]  /*40f0*/  LDG.E.U16 R2, [R2.64] ;  /* 0x0000002402027981 */ /* 0x000ee4000c1e1500 */
[----:B---3--:R-:W-:Y:S01]  /*4100*/  PRMT R24, RZ, 0x5410, R2 ;  /* 0x00005410ff187816 */ /* 0x008fe20000000002 */
[----:B------:R-:W-:Y:S05]  /*4110*/  BRA `(.L_x_6139) ;  /* 0x0000065000007947 */ /* 0x000fea0003800000 */
.L_x_6146:
        /* <DEDUP_REMOVED lines=11> */
.L_x_6153:
        /* <DEDUP_REMOVED lines=20> */
.L_x_6155:
[----:B------:R-:W-:Y:S05]  /*4310*/  BSYNC B0 ;  /* 0x0000000000007941 */ /* 0x000fea0003800000 */
.L_x_6154:
[----:B------:R-:W-:Y:S01]  /*4320*/  IMAD.SHL.U32 R2, R2, 0x100000, RZ ;  /* 0x0010000002027824 */ /* 0x000fe200078e00ff */
[----:B------:R-:W-:-:S04]  /*4330*/  LEA R3, R0, 0x3b800000, 0x17 ;  /* 0x3b80000000037811 */ /* 0x000fc800078eb8ff */
[----:B------:R-:W-:Y:S01]  /*4340*/  LOP3.LUT R24, R3, R2, R24, 0xfe, !PT ;  /* 0x0000000203187212 */ /* 0x000fe200078efe18 */
[----:B------:R-:W-:Y:S05]  /*4350*/  BRA `(.L_x_6139) ;  /* 0x0000041000007947 */ /* 0x000fea0003800000 */
.L_x_6152:
        /* <DEDUP_REMOVED lines=20> */
.L_x_6157:
[----:B------:R-:W-:Y:S05]  /*44a0*/  BSYNC B0 ;  /* 0x0000000000007941 */ /* 0x000fea0003800000 */
.L_x_6156:
[----:B------:R-:W-:Y:S01]  /*44b0*/  IMAD.SHL.U32 R2, R2, 0x200000, RZ ;  /* 0x0020000002027824 */ /* 0x000fe200078e00ff */
[----:B------:R-:W-:-:S04]  /*44c0*/  LEA R3, R0, 0x37800000, 0x17 ;  /* 0x3780000000037811 */ /* 0x000fc800078eb8ff */
[----:B------:R-:W-:Y:S01]  /*44d0*/  LOP3.LUT R24, R3, R2, R24, 0xfe, !PT ;  /* 0x0000000203187212 */ /* 0x000fe200078efe18 */
[----:B------:R-:W-:Y:S05]  /*44e0*/  BRA `(.L_x_6139) ;  /* 0x0000028000007947 */ /* 0x000fea0003800000 */
.L_x_6151:
        /* <DEDUP_REMOVED lines=14> */
.L_x_6138:
        /* <DEDUP_REMOVED lines=21> */
.L_x_6159:
[----:B------:R-:W3:Y:S02]  /*4720*/  LDG.E.64 R2, [R2.64] ;  /* 0x0000002402027981 */ /* 0x000ee4000c1e1b00 */
[----:B---3--:R0:W3:Y:S01]  /*4730*/  I2F.U64 R24, R2 ;  /* 0x0000000200187312 */ /* 0x0080e20000301000 */
[----:B------:R-:W-:Y:S05]  /*4740*/  BRA `(.L_x_6139) ;  /* 0x0000002000007947 */ /* 0x000fea0003800000 */
.L_x_6158:
[----:B------:R-:W3:Y:S02]  /*4750*/  LDG.E R2, [R2.64] ;  /* 0x0000002402027981 */ /* 0x000ee4000c1e1900 */
[----:B---3--:R0:W3:Y:S02]  /*4760*/  I2F.U32 R24, R2 ;  /* 0x0000000200187306 */ /* 0x0080e40000201000 */
.L_x_6139:
[----:B------:R-:W-:Y:S05]  /*4770*/  BSYNC B6 ;  /* 0x0000000000067941 */ /* 0x000fea0003800000 */
.L_x_6133:
        /* <DEDUP_REMOVED lines=18> */
.L_x_6164:
[----:B------:R-:W4:Y:S02]  /*48a0*/  LDG.E.U8 R2, [R2.64] ;  /* 0x0000002402027981 */ /* 0x000f24000c1e1100 */
[----:B----4-:R0:W4:Y:S01]  /*48b0*/  I2F.U16 R26, R2 ;  /* 0x00000002001a7306 */ /* 0x0101220000101000 */
[----:B------:R-:W-:Y:S05]  /*48c0*/  BRA `(.L_x_6166) ;  /* 0x00000ca000007947 */ /* 0x000fea0003800000 */
.L_x_6163:
        /* <DEDUP_REMOVED lines=9> */
.L_x_6168:
[----:B------:R-:W4:Y:S02]  /*4960*/  LDG.E R2, [R2.64] ;  /* 0x0000002402027981 */ /* 0x000f24000c1e1900 */
[----:B----4-:R0:W4:Y:S01]  /*4970*/  I2F R26, R2 ;  /* 0x00000002001a7306 */ /* 0x0101220000201400 */
[----:B------:R-:W-:Y:S05]  /*4980*/  BRA `(.L_x_6166) ;  /* 0x00000be000007947 */ /* 0x000fea0003800000 */
.L_x_6167:
[----:B------:R-:W4:Y:S02]  /*4990*/  LDG.E.U16 R2, [R2.64] ;  /* 0x0000002402027981 */ /* 0x000f24000c1e1500 */
[----:B----4-:R0:W4:Y:S01]  /*49a0*/  I2F.S16 R26, R2 ;  /* 0x00000002001a7306 */ /* 0x0101220000101400 */
[----:B------:R-:W-:Y:S05]  /*49b0*/  BRA `(.L_x_6166) ;  /* 0x00000bb000007947 */ /* 0x000fea0003800000 */
.L_x_6162:
        /* <DEDUP_REMOVED lines=8> */
.L_x_6170:
[----:B------:R-:W4:Y:S02]  /*4a40*/  LDG.E.U16 R2, [R2.64] ;  /* 0x0000002402027981 */ /* 0x000f24000c1e1500 */
[----:B----4-:R-:W-:Y:S01]  /*4a50*/  HADD2.F32 R26, -RZ, R2.H0_H0 ;  /* 0x20000002ff1a7230 */ /* 0x010fe20000004100 */
[----:B------:R-:W-:Y:S05]  /*4a60*/  BRA `(.L_x_6166) ;  /* 0x00000b0000007947 */ /* 0x000fea0003800000 */
.L_x_6169:
        /* <DEDUP_REMOVED lines=8> */
.L_x_6172:
[----:B------:R-:W4:Y:S02]  /*4af0*/  LDG.E.U16 R2, [R2.64] ;  /* 0x0000002402027981 */ /* 0x000f24000c1e1500 */
[----:B----4-:R-:W-:Y:S01]  /*4b00*/  HADD2.F32 R26, -RZ, R2.H0_H0 ;  /* 0x20000002ff1a7230 */ /* 0x010fe20000004100 */
[----:B------:R-:W-:Y:S05]  /*4b10*/  BRA `(.L_x_6166) ;  /* 0x00000a5000007947 */ /* 0x000fea0003800000 */
.L_x_6171:
[----:B------:R-:W4:Y:S02]  /*4b20*/  LDG.E.64 R2, [R2.64] ;  /* 0x0000002402027981 */ /* 0x000f24000c1e1b00 */
[----:B----4-:R-:W0:Y:S01]  /*4b30*/  F2F.F32.F64 R26, R2 ;  /* 0x00000002001a7310 */ /* 0x010e220000301000 */
[----:B------:R-:W0:-:S14]  /*4b40*/  DSETP.GEU.AND P0, PT, |R2|, c[0x2][0x0], PT ;  /* 0x008000000200762a */ /* 0x000e1c0003f0e200 */
[----:B0-----:R-:W-:Y:S01]  /*4b50*/  @!P0 FMUL R26, R26, 1.175494350822287508e-38 ;  /* 0x008000001a1a8820 */ /* 0x001fe20000400000 */
[----:B------:R-:W-:Y:S05]  /*4b60*/  BRA `(.L_x_6166) ;  /* 0x00000a0000007947 */ /* 0x000fea0003800000 */
.L_x_6161:
        /* <DEDUP_REMOVED lines=12> */
.L_x_6175:
[----:B------:R-:W4:Y:S02]  /*4c30*/  LDG.E.64 R2, [R2.64] ;  /* 0x0000002402027981 */ /* 0x000f24000c1e1b00 */
[----:B----4-:R-:W0:Y:S01]  /*4c40*/  F2F.F32.F64 R26, R2 ;  /* 0x00000002001a7310 */ /* 0x010e220000301000 */
[----:B------:R-:W0:-:S14]  /*4c50*/  DSETP.GEU.AND P0, PT, |R2|, c[0x2][0x0], PT ;  /* 0x008000000200762a */ /* 0x000e1c0003f0e200 */
[----:B0-----:R-:W-:Y:S01]  /*4c60*/  @!P0 FMUL R26, R26, 1.175494350822287508e-38 ;  /* 0x008000001a1a8820 */ /* 0x001fe20000400000 */
[----:B------:R-:W-:Y:S05]  /*4c70*/  BRA `(.L_x_6166) ;  /* 0x000008f000007947 */ /* 0x000fea0003800000 */
.L_x_6174:
        /* <DEDUP_REMOVED lines=26> */
.L_x_6177:
[----:B------:R-:W4:Y:S02]  /*4e20*/  LDG.E.U8 R2, [R2.64] ;  /* 0x0000002402027981 */ /* 0x000f24000c1e1100 */
[C---:B----4-:R-:W-:Y:S02]  /*4e30*/  IMAD.SHL.U32 R0, R2.reuse, 0x2000000, RZ ;  /* 0x0200000002007824 */ /* 0x050fe400078e00ff */
        /* <DEDUP_REMOVED lines=11> */
.L_x_6176:
[----:B------:R-:W4:Y:S02]  /*4ef0*/  LDG.E.U16 R2, [R2.64] ;  /* 0x0000002402027981 */ /* 0x000f24000c1e1500 */
[----:B----4-:R-:W-:Y:S01]  /*4f00*/  PRMT R26, RZ, 0x5410, R2 ;  /* 0x00005410ff1a7816 */ /* 0x010fe20000000002 */
[----:B------:R-:W-:Y:S05]  /*4f10*/  BRA `(.L_x_6166) ;  /* 0x0000065000007947 */ /* 0x000fea0003800000 */
.L_x_6173:
        /* <DEDUP_REMOVED lines=11> */
.L_x_6180:
        /* <DEDUP_REMOVED lines=20> */
.L_x_6182:
[----:B------:R-:W-:Y:S05]  /*5110*/  BSYNC B0 ;  /* 0x0000000000007941 */ /* 0x000fea0003800000 */
.L_x_6181:
[----:B------:R-:W-:Y:S01]  /*5120*/  IMAD.SHL.U32 R2, R2, 0x100000, RZ ;  /* 0x0010000002027824 */ /* 0x000fe200078e00ff */
[----:B------:R-:W-:-:S04]  /*5130*/  LEA R3, R0, 0x3b800000, 0x17 ;  /* 0x3b80000000037811 */ /* 0x000fc800078eb8ff */
[----:B------:R-:W-:Y:S01]  /*5140*/  LOP3.LUT R26, R3, R2, R26, 0xfe, !PT ;  /* 0x00000002031a7212 */ /* 0x000fe200078efe1a */
[----:B------:R-:W-:Y:S05]  /*5150*/  BRA `(.L_x_6166) ;  /* 0x0000041000007947 */ /* 0x000fea0003800000 */
.L_x_6179:
        /* <DEDUP_REMOVED lines=20> */
.L_x_6184:
[----:B------:R-:W-:Y:S05]  /*52a0*/  BSYNC B0 ;  /* 0x0000000000007941 */ /* 0x000fea0003800000 */
.L_x_6183:
[----:B------:R-:W-:Y:S01]  /*52b0*/  IMAD.SHL.U32 R2, R2, 0x200000, RZ ;  /* 0x0020000002027824 */ /* 0x000fe200078e00ff */
[----:B------:R-:W-:-:S04]  /*52c0*/  LEA R3, R0, 0x37800000, 0x17 ;  /* 0x3780000000037811 */ /* 0x000fc800078eb8ff */
[----:B------:R-:W-:Y:S01]  /*52d0*/  LOP3.LUT R26, R3, R2, R26, 0xfe, !PT ;  /* 0x00000002031a7212 */ /* 0x000fe200078efe1a */
[----:B------:R-:W-:Y:S05]  /*52e0*/  BRA `(.L_x_6166) ;  /* 0x0000028000007947 */ /* 0x000fea0003800000 */
.L_x_6178:
        /* <DEDUP_REMOVED lines=14> */
.L_x_6165:
        /* <DEDUP_REMOVED lines=21> */
.L_x_6186:
[----:B------:R-:W4:Y:S02]  /*5520*/  LDG.E.64 R26, [R2.64] ;  /* 0x00000024021a7981 */ /* 0x000f24000c1e1b00 */
[----:B----4-:R0:W4:Y:S01]  /*5530*/  I2F.U64 R26, R26 ;  /* 0x0000001a001a7312 */ /* 0x0101220000301000 */
[----:B------:R-:W-:Y:S05]  /*5540*/  BRA `(.L_x_6166) ;  /* 0x0000002000007947 */ /* 0x000fea0003800000 */
.L_x_6185:
[----:B------:R-:W4:Y:S02]  /*5550*/  LDG.E R2, [R2.64] ;  /* 0x0000002402027981 */ /* 0x000f24000c1e1900 */
[----:B----4-:R0:W4:Y:S02]  /*5560*/  I2F.U32 R26, R2 ;  /* 0x00000002001a7306 */ /* 0x0101240000201000 */
.L_x_6166:
[----:B------:R-:W-:Y:S05]  /*5570*/  BSYNC B6 ;  /* 0x0000000000067941 */ /* 0x000fea0003800000 */
.L_x_6160:
[----:B------:R-:W-:Y:S02]  /*5580*/  IADD3 R35, R35, 0x80, RZ ;  /* 0x0000008023237810 */ /* 0x000fe40007ffe0ff */
.L_x_6105:
[----:B------:R-:W-:Y:S05]  /*5590*/  BSYNC B7 ;  /* 0x0000000000077941 */ /* 0x000fea0003800000 */
.L_x_6104:
[----:B------:R-:W-:Y:S01]  /*55a0*/  ISETP.GE.AND P0, PT, R35, R18, PT ;  /* 0x000000122300720c */ /* 0x000fe20003f06270 */
[----:B------:R-:W-:Y:S01]  /*55b0*/  BSSY B7, `(.L_x_6187) ;  /* 0x00002a7000077945 */ /* 0x000fe20003800000 */
[----:B0-----:R-:W-:Y:S01]  /*55c0*/  IMAD.MOV.U32 R27, RZ, RZ, RZ ;  /* 0x000000ffff1b7224 */ /* 0x001fe200078e00ff */
[----:B------:R-:W-:Y:S01]  /*55d0*/  CS2R R28, SRZ ;  /* 0x00000000001c7805 */ /* 0x000fe2000001ff00 */
[----:B------:R-:W-:-:S09]  /*55e0*/  IMAD.MOV.U32 R31, RZ, RZ, RZ ;  /* 0x000000ffff1f7224 */ /* 0x000fd200078e00ff */
        /* <DEDUP_REMOVED lines=20> */
.L_x_6193:
[----:B----4-:R-:W4:Y:S02]  /*5730*/  LDG.E.U8 R2, [R2.64] ;  /* 0x0000002402027981 */ /* 0x010f24000c1e1100 */
[----:B----4-:R0:W4:Y:S01]  /*5740*/  I2F.U16 R28, R2 ;  /* 0x00000002001c7306 */ /* 0x0101220000101000 */
[----:B------:R-:W-:Y:S05]  /*5750*/  BRA `(.L_x_6195) ;  /* 0x00000ca000007947 */ /* 0x000fea0003800000 */
.L_x_6192:
        /* <DEDUP_REMOVED lines=9> */
.L_x_6197:
[----:B----4-:R-:W4:Y:S02]  /*57f0*/  LDG.E R2, [R2.64] ;  /* 0x0000002402027981 */ /* 0x010f24000c1e1900 */
[----:B----4-:R0:W4:Y:S01]  /*5800*/  I2F R28, R2 ;  /* 0x00000002001c7306 */ /* 0x0101220000201400 */
[----:B------:R-:W-:Y:S05]  /*5810*/  BRA `(.L_x_6195) ;  /* 0x00000be000007947 */ /* 0x000fea0003800000 */
.L_x_6196:
[----:B----4-:R-:W4:Y:S02]  /*5820*/  LDG.E.U16 R2, [R2.64] ;  /* 0x0000002402027981 */ /* 0x010f24000c1e1500 */
[----:B----4-:R0:W4:Y:S01]  /*5830*/  I2F.S16 R28, R2 ;  /* 0x00000002001c7306 */ /* 0x0101220000101400 */
[----:B------:R-:W-:Y:S05]  /*5840*/  BRA `(.L_x_6195) ;  /* 0x00000bb000007947 */ /* 0x000fea0003800000 */
.L_x_6191:
        /* <DEDUP_REMOVED lines=8> */
.L_x_6199:
[----:B----4-:R-:W4:Y:S02]  /*58d0*/  LDG.E.U16 R2, [R2.64] ;  /* 0x0000002402027981 */ /* 0x010f24000c1e1500 */
[----:B----4-:R-:W-:Y:S01]  /*58e0*/  HADD2.F32 R28, -RZ, R2.H0_H0 ;  /* 0x20000002ff1c7230 */ /* 0x010fe20000004100 */
[----:B------:R-:W-:Y:S05]  /*58f0*/  BRA `(.L_x_6195) ;  /* 0x00000b0000007947 */ /* 0x000fea0003800000 */
.L_x_6198:
        /* <DEDUP_REMOVED lines=8> */
.L_x_6201:
[----:B----4-:R-:W4:Y:S02]  /*5980*/  LDG.E.U16 R2, [R2.64] ;  /* 0x0000002402027981 */ /* 0x010f24000c1e1500 */
[----:B----4-:R-:W-:Y:S01]  /*5990*/  HADD2.F32 R28, -RZ, R2.H0_H0 ;  /* 0x20000002ff1c7230 */ /* 0x010fe20000004100 */
[----:B------:R-:W-:Y:S05]  /*59a0*/  BRA `(.L_x_6195) ;  /* 0x00000a5000007947 */ /* 0x000fea0003800000 */
.L_x_6200:
[----:B----4-:R-:W4:Y:S02]  /*59b0*/  LDG.E.64 R2, [R2.64] ;  /* 0x0000002402027981 */ /* 0x010f24000c1e1b00 */
[----:B----4-:R-:W0:Y:S01]  /*59c0*/  F2F.F32.F64 R28, R2 ;  /* 0x00000002001c7310 */ /* 0x010e220000301000 */
[----:B------:R-:W0:-:S14]  /*59d0*/  DSETP.GEU.AND P0, PT, |R2|, c[0x2][0x0], PT ;  /* 0x008000000200762a */ /* 0x000e1c0003f0e200 */
[----:B0-----:R-:W-:Y:S01]  /*59e0*/  @!P0 FMUL R28, R28, 1.175494350822287508e-38 ;  /* 0x008000001c1c8820 */ /* 0x001fe20000400000 */
[----:B------:R-:W-:Y:S05]  /*59f0*/  BRA `(.L_x_6195) ;  /* 0x00000a0000007947 */ /* 0x000fea0003800000 */
.L_x_6190:
        /* <DEDUP_REMOVED lines=12> */
.L_x_6204:
[----:B----4-:R-:W4:Y:S02]  /*5ac0*/  LDG.E.64 R2, [R2.64] ;  /* 0x0000002402027981 */ /* 0x010f24000c1e1b00 */
[----:B----4-:R-:W0:Y:S01]  /*5ad0*/  F2F.F32.F64 R28, R2 ;  /* 0x00000002001c7310 */ /* 0x010e220000301000 */
[----:B------:R-:W0:-:S14]  /*5ae0*/  DSETP.GEU.AND P0, PT, |R2|, c[0x2][0x0], PT ;  /* 0x008000000200762a */ /* 0x000e1c0003f0e200 */
[----:B0-----:R-:W-:Y:S01]  /*5af0*/  @!P0 FMUL R28, R28, 1.175494350822287508e-38 ;  /* 0x008000001c1c8820 */ /* 0x001fe20000400000 */
[----:B------:R-:W-:Y:S05]  /*5b00*/  BRA `(.L_x_6195) ;  /* 0x000008f000007947 */ /* 0x000fea0003800000 */
.L_x_6203:
        /* <DEDUP_REMOVED lines=26> */
.L_x_6206:
[----:B----4-:R-:W4:Y:S02]  /*5cb0*/  LDG.E.U8 R2, [R2.64] ;  /* 0x0000002402027981 */ /* 0x010f24000c1e1100 */
        /* <DEDUP_REMOVED lines=12> */
.L_x_6205:
[----:B----4-:R-:W4:Y:S02]  /*5d80*/  LDG.E.U16 R2, [R2.64] ;  /* 0x0000002402027981 */ /* 0x010f24000c1e1500 */
[----:B----4-:R-:W-:Y:S01]  /*5d90*/  PRMT R28, RZ, 0x5410, R2 ;  /* 0x00005410ff1c7816 */ /* 0x010fe20000000002 */
[----:B------:R-:W-:Y:S05]  /*5da0*/  BRA `(.L_x_6195) ;  /* 0x0000065000007947 */ /* 0x000fea0003800000 */
.L_x_6202:
        /* <DEDUP_REMOVED lines=11> */
.L_x_6209:
        /* <DEDUP_REMOVED lines=20> */
.L_x_6211:
[----:B------:R-:W-:Y:S05]  /*5fa0*/  BSYNC B0 ;  /* 0x0000000000007941 */ /* 0x000fea0003800000 */
.L_x_6210:
[----:B------:R-:W-:Y:S01]  /*5fb0*/  IMAD.SHL.U32 R2, R2, 0x100000, RZ ;  /* 0x0010000002027824 */ /* 0x000fe200078e00ff */
[----:B------:R-:W-:-:S04]  /*5fc0*/  LEA R3, R0, 0x3b800000, 0x17 ;  /* 0x3b80000000037811 */ /* 0x000fc800078eb8ff */
[----:B------:R-:W-:Y:S01]  /*5fd0*/  LOP3.LUT R28, R3, R2, R28, 0xfe, !PT ;  /* 0x00000002031c7212 */ /* 0x000fe200078efe1c */
[----:B------:R-:W-:Y:S05]  /*5fe0*/  BRA `(.L_x_6195) ;  /* 0x0000041000007947 */ /* 0x000fea0003800000 */
.L_x_6208:
        /* <DEDUP_REMOVED lines=20> */
.L_x_6213:
[----:B------:R-:W-:Y:S05]  /*6130*/  BSYNC B0 ;  /* 0x0000000000007941 */ /* 0x000fea0003800000 */
.L_x_6212:
[----:B------:R-:W-:Y:S01]  /*6140*/  IMAD.SHL.U32 R2, R2, 0x200000, RZ ;  /* 0x0020000002027824 */ /* 0x000fe200078e00ff */
[----:B------:R-:W-:-:S04]  /*6150*/  LEA R3, R0, 0x37800000, 0x17 ;  /* 0x3780000000037811 */ /* 0x000fc800078eb8ff */
[----:B------:R-:W-:Y:S01]  /*6160*/  LOP3.LUT R28, R3, R2, R28, 0xfe, !PT ;  /* 0x00000002031c7212 */ /* 0x000fe200078efe1c */
[----:B------:R-:W-:Y:S05]  /*6170*/  BRA `(.L_x_6195) ;  /* 0x0000028000007947 */ /* 0x000fea0003800000 */
.L_x_6207:
        /* <DEDUP_REMOVED lines=14> */
.L_x_6194:
        /* <DEDUP_REMOVED lines=21> */
.L_x_6215:
[----:B----4-:R-:W4:Y:S02]  /*63b0*/  LDG.E.64 R28, [R2.64] ;  /* 0x00000024021c7981 */ /* 0x010f24000c1e1b00 */
[----:B----4-:R0:W4:Y:S01]  /*63c0*/  I2F.U64 R28, R28 ;  /* 0x0000001c001c7312 */ /* 0x0101220000301000 */
[----:B------:R-:W-:Y:S05]  /*63d0*/  BRA `(.L_x_6195) ;  /* 0x0000002000007947 */ /* 0x000fea0003800000 */
.L_x_6214:
[----:B----4-:R-:W4:Y:S02]  /*63e0*/  LDG.E R2, [R2.64] ;  /* 0x0000002402027981 */ /* 0x010f24000c1e1900 */
[----:B----4-:R0:W4:Y:S02]  /*63f0*/  I2F.U32 R28, R2 ;  /* 0x00000002001c7306 */ /* 0x0101240000201000 */
.L_x_6195:
[----:B------:R-:W-:Y:S05]  /*6400*/  BSYNC B6 ;  /* 0x0000000000067941 */ /* 0x000fea0003800000 */
.L_x_6189:
        /* <DEDUP_REMOVED lines=18> */
.L_x_6220:
[----:B----4-:R-:W4:Y:S02]  /*6530*/  LDG.E.U8 R2, [R2.64] ;  /* 0x0000002402027981 */ /* 0x010f24000c1e1100 */
[----:B----4-:R0:W4:Y:S01]  /*6540*/  I2F.U16 R29, R2 ;  /* 0x00000002001d7306 */ /* 0x0101220000101000 */
[----:B------:R-:W-:Y:S05]  /*6550*/  BRA `(.L_x_6222) ;  /* 0x00000ca000007947 */ /* 0x000fea0003800000 */
.L_x_6219:
        /* <DEDUP_REMOVED lines=9> */
.L_x_6224:
[----:B----4-:R-:W4:Y:S02]  /*65f0*/  LDG.E R2, [R2.64] ;  /* 0x0000002402027981 */ /* 0x010f24000c1e1900 */
[----:B----4-:R0:W4:Y:S01]  /*6600*/  I2F R29, R2 ;  /* 0x00000002001d7306 */ /* 0x0101220000201400 */
[----:B------:R-:W-:Y:S05]  /*6610*/  BRA `(.L_x_6222) ;  /* 0x00000be000007947 */ /* 0x000fea0003800000 */
.L_x_6223:
[----:B----4-:R-:W4:Y:S02]  /*6620*/  LDG.E.U16 R2, [R2.64] ;  /* 0x0000002402027981 */ /* 0x010f24000c1e1500 */
[----:B----4-:R0:W4:Y:S01]  /*6630*/  I2F.S16 R29, R2 ;  /* 0x00000002001d7306 */ /* 0x0101220000101400 */
[----:B------:R-:W-:Y:S05]  /*6640*/  BRA `(.L_x_6222) ;  /* 0x00000bb000007947 */ /* 0x000fea0003800000 */
.L_x_6218:
        /* <DEDUP_REMOVED lines=8> */
.L_x_6226:
[----:B----4-:R-:W4:Y:S02]  /*66d0*/  LDG.E.U16 R2, [R2.64] ;  /* 0x0000002402027981 */ /* 0x010f24000c1e1500 */
[----:B----4-:R-:W-:Y:S01]  /*66e0*/  HADD2.F32 R29, -RZ, R2.H0_H0 ;  /* 0x20000002ff1d7230 */ /* 0x010fe20000004100 */
[----:B------:R-:W-:Y:S05]  /*66f0*/  BRA `(.L_x_6222) ;  /* 0x00000b0000007947 */ /* 0x000fea0003800000 */
.L_x_6225:
        /* <DEDUP_REMOVED lines=8> */
.L_x_6228:
[----:B----4-:R-:W4:Y:S02]  /*6780*/  LDG.E.U16 R2, [R2.64] ;  /* 0x0000002402027981 */ /* 0x010f24000c1e1500 */
[----:B----4-:R-:W-:Y:S01]  /*6790*/  HADD2.F32 R29, -RZ, R2.H0_H0 ;  /* 0x20000002ff1d7230 */ /* 0x010fe20000004100 */
[----:B------:R-:W-:Y:S05]  /*67a0*/  BRA `(.L_x_6222) ;  /* 0x00000a5000007947 */ /* 0x000fea0003800000 */
.L_x_6227:
[----:B----4-:R-:W4:Y:S02]  /*67b0*/  LDG.E.64 R2, [R2.64] ;  /* 0x0000002402027981 */ /* 0x010f24000c1e1b00 */
[----:B----4-:R-:W0:Y:S01]  /*67c0*/  F2F.F32.F64 R29, R2 ;  /* 0x00000002001d7310 */ /* 0x010e220000301000 */
[----:B------:R-:W0:-:S14]  /*67d0*/  DSETP.GEU.AND P0, PT, |R2|, c[0x2][0x0], PT ;  /* 0x008000000200762a */ /* 0x000e1c0003f0e200 */
[----:B0-----:R-:W-:Y:S01]  /*67e0*/  @!P0 FMUL R29, R29, 1.175494350822287508e-38 ;  /* 0x008000001d1d8820 */ /* 0x001fe20000400000 */
[----:B------:R-:W-:Y:S05]  /*67f0*/  BRA `(.L_x_6222) ;  /* 0x00000a0000007947 */ /* 0x000fea0003800000 */
.L_x_6217:
        /* <DEDUP_REMOVED lines=12> */
.L_x_6231:
[----:B----4-:R-:W4:Y:S02]  /*68c0*/  LDG.E.64 R2, [R2.64] ;  /* 0x0000002402027981 */ /* 0x010f24000c1e1b00 */
[----:B----4-:R-:W0:Y:S01]  /*68d0*/  F2F.F32.F64 R29, R2 ;  /* 0x00000002001d7310 */ /* 0x010e220000301000 */
[----:B------:R-:W0:-:S14]  /*68e0*/  DSETP.GEU.AND P0, PT, |R2|, c[0x2][0x0], PT ;  /* 0x008000000200762a */ /* 0x000e1c0003f0e200 */
[----:B0-----:R-:W-:Y:S01]  /*68f0*/  @!P0 FMUL R29, R29, 1.175494350822287508e-38 ;  /* 0x008000001d1d8820 */ /* 0x001fe20000400000 */
[----:B------:R-:W-:Y:S05]  /*6900*/  BRA `(.L_x_6222) ;  /* 0x000008f000007947 */ /* 0x000fea0003800000 */
.L_x_6230:
        /* <DEDUP_REMOVED lines=26> */
.L_x_6233:
        /* <DEDUP_REMOVED lines=13> */
.L_x_6232:
[----:B----4-:R-:W4:Y:S02]  /*6b80*/  LDG.E.U16 R2, [R2.64] ;  /* 0x0000002402027981 */ /* 0x010f24000c1e1500 */
[----:B----4-:R-:W-:Y:S01]  /*6b90*/  PRMT R29, RZ, 0x5410, R2 ;  /* 0x00005410ff1d7816 */ /* 0x010fe20000000002 */
[----:B------:R-:W-:Y:S05]  /*6ba0*/  BRA `(.L_x_6222) ;  /* 0x0000065000007947 */ /* 0x000fea0003800000 */
.L_x_6229:
        /* <DEDUP_REMOVED lines=11> */
.L_x_6236:
        /* <DEDUP_REMOVED lines=20> */
.L_x_6238:
[----:B------:R-:W-:Y:S05]  /*6da0*/  BSYNC B0 ;  /* 0x0000000000007941 */ /* 0x000fea0003800000 */
.L_x_6237:
[----:B------:R-:W-:Y:S01]  /*6db0*/  IMAD.SHL.U32 R2, R2, 0x100000, RZ ;  /* 0x0010000002027824 */ /* 0x000fe200078e00ff */
[----:B------:R-:W-:-:S04]  /*6dc0*/  LEA R0, R0, 0x3b800000, 0x17 ;  /* 0x3b80000000007811 */ /* 0x000fc800078eb8ff */
[----:B------:R-:W-:Y:S01]  /*6dd0*/  LOP3.LUT R29, R0, R2, R29, 0xfe, !PT ;  /* 0x00000002001d7212 */ /* 0x000fe200078efe1d */
[----:B------:R-:W-:Y:S05]  /*6de0*/  BRA `(.L_x_6222) ;  /* 0x0000041000007947 */ /* 0x000fea0003800000 */
.L_x_6235:
        /* <DEDUP_REMOVED lines=20> */
.L_x_6240:
[----:B------:R-:W-:Y:S05]  /*6f30*/  BSYNC B0 ;  /* 0x0000000000007941 */ /* 0x000fea0003800000 */
.L_x_6239:
[----:B------:R-:W-:Y:S01]  /*6f40*/  IMAD.SHL.U32 R2, R2, 0x200000, RZ ;  /* 0x0020000002027824 */ /* 0x000fe200078e00ff */
[----:B------:R-:W-:-:S04]  /*6f50*/  LEA R0, R0, 0x37800000, 0x17 ;  /* 0x3780000000007811 */ /* 0x000fc800078eb8ff */
[----:B------:R-:W-:Y:S01]  /*6f60*/  LOP3.LUT R29, R0, R2, R29, 0xfe, !PT ;  /* 0x00000002001d7212 */ /* 0x000fe200078efe1d */
[----:B------:R-:W-:Y:S05]  /*6f70*/  BRA `(.L_x_6222) ;  /* 0x0000028000007947 */ /* 0x000fea0003800000 */
.L_x_6234:
        /* <DEDUP_REMOVED lines=14> */
.L_x_6221:
        /* <DEDUP_REMOVED lines=21> */
.L_x_6242:
[----:B----4-:R-:W4:Y:S02]  /*71b0*/  LDG.E.64 R2, [R2.64] ;  /* 0x0000002402027981 */ /* 0x010f24000c1e1b00 */
[----:B----4-:R0:W4:Y:S01]  /*71c0*/  I2F.U64 R29, R2 ;  /* 0x00000002001d7312 */ /* 0x0101220000301000 */
[----:B------:R-:W-:Y:S05]  /*71d0*/  BRA `(.L_x_6222) ;  /* 0x0000002000007947 */ /* 0x000fea0003800000 */
.L_x_6241:
[----:B----4-:R-:W4:Y:S02]  /*71e0*/  LDG.E R2, [R2.64] ;  /* 0x0000002402027981 */ /* 0x010f24000c1e1900 */
[----:B----4-:R0:W4:Y:S02]  /*71f0*/  I2F.U32 R29, R2 ;  /* 0x00000002001d7306 */ /* 0x0101240000201000 */
.L_x_6222:
[----:B------:R-:W-:Y:S05]  /*7200*/  BSYNC B6 ;  /* 0x0000000000067941 */ /* 0x000fea0003800000 */
.L_x_6216:
        /* <DEDUP_REMOVED lines=18> */
.L_x_6247:
[----:B----4-:R-:W4:Y:S02]  /*7330*/  LDG.E.U8 R2, [R2.64] ;  /* 0x0000002402027981 */ /* 0x010f24000c1e1100 */
[----:B----4-:R0:W4:Y:S01]  /*7340*/  I2F.U16 R31, R2 ;  /* 0x00000002001f7306 */ /* 0x0101220000101000 */
[----:B------:R-:W-:Y:S05]  /*7350*/  BRA `(.L_x_6249) ;  /* 0x00000ca000007947 */ /* 0x000fea0003800000 */
.L_x_6246:
        /* <DEDUP_REMOVED lines=9> */
.L_x_6251:
[----:B----4-:R-:W4:Y:S02]  /*73f0*/  LDG.E R2, [R2.64] ;  /* 0x0000002402027981 */ /* 0x010f24000c1e1900 */
[----:B----4-:R0:W4:Y:S01]  /*7400*/  I2F R31, R2 ;  /* 0x00000002001f7306 */ /* 0x0101220000201400 */
[----:B------:R-:W-:Y:S05]  /*7410*/  BRA `(.L_x_6249) ;  /* 0x00000be000007947 */ /* 0x000fea0003800000 */
.L_x_6250:
[----:B----4-:R-:W4:Y:S02]  /*7420*/  LDG.E.U16 R2, [R2.64] ;  /* 0x0000002402027981 */ /* 0x010f24000c1e1500 */
[----:B----4-:R0:W4:Y:S01]  /*7430*/  I2F.S16 R31, R2 ;  /* 0x00000002001f7306 */ /* 0x0101220000101400 */
[----:B------:R-:W-:Y:S05]  /*7440*/  BRA `(.L_x_6249) ;  /* 0x00000bb000007947 */ /* 0x000fea0003800000 */
.L_x_6245:
        /* <DEDUP_REMOVED lines=8> */
.L_x_6253:
[----:B----4-:R-:W4:Y:S02]  /*74d0*/  LDG.E.U16 R2, [R2.64] ;  /* 0x0000002402027981 */ /* 0x010f24000c1e1500 */
[----:B----4-:R-:W-:Y:S01]  /*74e0*/  HADD2.F32 R31, -RZ, R2.H0_H0 ;  /* 0x20000002ff1f7230 */ /* 0x010fe20000004100 */
[----:B------:R-:W-:Y:S05]  /*74f0*/  BRA `(.L_x_6249) ;  /* 0x00000b0000007947 */ /* 0x000fea0003800000 */
.L_x_6252:
        /* <DEDUP_REMOVED lines=8> */
.L_x_6255:
[----:B----4-:R-:W4:Y:S02]  /*7580*/  LDG.E.U16 R2, [R2.64] ;  /* 0x0000002402027981 */ /* 0x010f24000c1e1500 */
[----:B----4-:R-:W-:Y:S01]  /*7590*/  HADD2.F32 R31, -RZ, R2.H0_H0 ;  /* 0x20000002ff1f7230 */ /* 0x010fe20000004100 */
[----:B------:R-:W-:Y:S05]  /*75a0*/  BRA `(.L_x_6249) ;  /* 0x00000a5000007947 */ /* 0x000fea0003800000 */
.L_x_6254:
[----:B----4-:R-:W4:Y:S02]  /*75b0*/  LDG.E.64 R2, [R2.64] ;  /* 0x0000002402027981 */ /* 0x010f24000c1e1b00 */
[----:B----4-:R-:W0:Y:S01]  /*75c0*/  F2F.F32.F64 R31, R2 ;  /* 0x00000002001f7310 */ /* 0x010e220000301000 */
[----:B------:R-:W0:-:S14]  /*75d0*/  DSETP.GEU.AND P0, PT, |R2|, c[0x2][0x0], PT ;  /* 0x008000000200762a */ /* 0x000e1c0003f0e200 */
[----:B0-----:R-:W-:Y:S01]  /*75e0*/  @!P0 FMUL R31, R31, 1.175494350822287508e-38 ;  /* 0x008000001f1f8820 */ /* 0x001fe20000400000 */
[----:B------:R-:W-:Y:S05]  /*75f0*/  BRA `(.L_x_6249) ;  /* 0x00000a0000007947 */ /* 0x000fea0003800000 */
.L_x_6244:
        /* <DEDUP_REMOVED lines=12> */
.L_x_6258:
[----:B----4-:R-:W4:Y:S02]  /*76c0*/  LDG.E.64 R2, [R2.64] ;  /* 0x0000002402027981 */ /* 0x010f24000c1e1b00 */
[----:B----4-:R-:W0:Y:S01]  /*76d0*/  F2F.F32.F64 R31, R2 ;  /* 0x00000002001f7310 */ /* 0x010e220000301000 */
[----:B------:R-:W0:-:S14]  /*76e0*/  DSETP.GEU.AND P0, PT, |R2|, c[0x2][0x0], PT ;  /* 0x008000000200762a */ /* 0x000e1c0003f0e200 */
[----:B0-----:R-:W-:Y:S01]  /*76f0*/  @!P0 FMUL R31, R31, 1.175494350822287508e-38 ;  /* 0x008000001f1f8820 */ /* 0x001fe20000400000 */
[----:B------:R-:W-:Y:S05]  /*7700*/  BRA `(.L_x_6249) ;  /* 0x000008f000007947 */ /* 0x000fea0003800000 */
.L_x_6257:
        /* <DEDUP_REMOVED lines=26> */
.L_x_6260:
        /* <DEDUP_REMOVED lines=13> */
.L_x_6259:
[----:B----4-:R-:W4:Y:S02]  /*7980*/  LDG.E.U16 R2, [R2.64] ;  /* 0x0000002402027981 */ /* 0x010f24000c1e1500 */
[----:B----4-:R-:W-:Y:S01]  /*7990*/  PRMT R31, RZ, 0x5410, R2 ;  /* 0x00005410ff1f7816 */ /* 0x010fe20000000002 */
[----:B------:R-:W-:Y:S05]  /*79a0*/  BRA `(.L_x_6249) ;  /* 0x0000065000007947 */ /* 0x000fea0003800000 */
.L_x_6256:
        /* <DEDUP_REMOVED lines=11> */
.L_x_6263:
        /* <DEDUP_REMOVED lines=20> */
.L_x_6265:
[----:B------:R-:W-:Y:S05]  /*7ba0*/  BSYNC B0 ;  /* 0x0000000000007941 */ /* 0x000fea0003800000 */
.L_x_6264:
[----:B------:R-:W-:Y:S01]  /*7bb0*/  IMAD.SHL.U32 R2, R2, 0x100000, RZ ;  /* 0x0010000002027824 */ /* 0x000fe200078e00ff */
[----:B------:R-:W-:-:S04]  /*7bc0*/  LEA R0, R0, 0x3b800000, 0x17 ;  /* 0x3b80000000007811 */ /* 0x000fc800078eb8ff */
[----:B------:R-:W-:Y:S01]  /*7bd0*/  LOP3.LUT R31, R0, R2, R31, 0xfe, !PT ;  /* 0x00000002001f7212 */ /* 0x000fe200078efe1f */
[----:B------:R-:W-:Y:S05]  /*7be0*/  BRA `(.L_x_6249) ;  /* 0x0000041000007947 */ /* 0x000fea0003800000 */
.L_x_6262:
        /* <DEDUP_REMOVED lines=20> */
.L_x_6267:
[----:B------:R-:W-:Y:S05]  /*7d30*/  BSYNC B0 ;  /* 0x0000000000007941 */ /* 0x000fea0003800000 */
.L_x_6266:
[----:B------:R-:W-:Y:S01]  /*7d40*/  IMAD.SHL.U32 R2, R2, 0x200000, RZ ;  /* 0x0020000002027824 */ /* 0x000fe200078e00ff */
[----:B------:R-:W-:-:S04]  /*7d50*/  LEA R0, R0, 0x37800000, 0x17 ;  /* 0x3780000000007811 */ /* 0x000fc800078eb8ff */
[----:B------:R-:W-:Y:S01]  /*7d60*/  LOP3.LUT R31, R0, R2, R31, 0xfe, !PT ;  /* 0x00000002001f7212 */ /* 0x000fe200078efe1f */
[----:B------:R-:W-:Y:S05]  /*7d70*/  BRA `(.L_x_6249) ;  /* 0x0000028000007947 */ /* 0x000fea0003800000 */
.L_x_6261:
        /* <DEDUP_REMOVED lines=14> */
.L_x_6248:
        /* <DEDUP_REMOVED lines=21> */
.L_x_6269:
[----:B----4-:R-:W4:Y:S02]  /*7fb0*/  LDG.E.64 R2, [R2.64] ;  /* 0x0000002402027981 */ /* 0x010f24000c1e1b00 */
[----:B----4-:R0:W4:Y:S01]  /*7fc0*/  I2F.U64 R31, R2 ;  /* 0x00000002001f7312 */ /* 0x0101220000301000 */
[----:B------:R-:W-:Y:S05]  /*7fd0*/  BRA `(.L_x_6249) ;  /* 0x0000002000007947 */ /* 0x000fea0003800000 */
.L_x_6268:
[----:B----4-:R-:W4:Y:S02]  /*7fe0*/  LDG.E R2, [R2.64] ;  /* 0x0000002402027981 */ /* 0x010f24000c1e1900 */
[----:B----4-:R0:W4:Y:S02]  /*7ff0*/  I2F.U32 R31, R2 ;  /* 0x00000002001f7306 */ /* 0x0101240000201000 */
.L_x_6249:
[----:B------:R-:W-:Y:S05]  /*8000*/  BSYNC B6 ;  /* 0x0000000000067941 */ /* 0x000fea0003800000 */
.L_x_6243:
[----:B------:R-:W-:Y:S02]  /*8010*/  IADD3 R35, R35, 0x80, RZ ;  /* 0x0000008023237810 */ /* 0x000fe40007ffe0ff */
.L_x_6188:
[----:B------:R-:W-:Y:S05]  /*8020*/  BSYNC B7 ;  /* 0x0000000000077941 */ /* 0x000fea0003800000 */
.L_x_6187:
        /* <DEDUP_REMOVED lines=24> */
.L_x_6276:
[----:B----4-:R-:W4:Y:S02]  /*81b0*/  LDG.E.U8 R2, [R2.64] ;  /* 0x0000002402027981 */ /* 0x010f24000c1e1100 */
[----:B----4-:R0:W4:Y:S01]  /*81c0*/  I2F.U16 R32, R2 ;  /* 0x0000000200207306 */ /* 0x0101220000101000 */
[----:B------:R-:W-:Y:S05]  /*81d0*/  BRA `(.L_x_6278) ;  /* 0x00000ca000007947 */ /* 0x000fea0003800000 */
.L_x_6275:
        /* <DEDUP_REMOVED lines=9> */
.L_x_6280:
[----:B----4-:R-:W4:Y:S02]  /*8270*/  LDG.E R2, [R2.64] ;  /* 0x0000002402027981 */ /* 0x010f24000c1e1900 */
[----:B----4-:R0:W4:Y:S01]  /*8280*/  I2F R32, R2 ;  /* 0x0000000200207306 */ /* 0x0101220000201400 */
[----:B------:R-:W-:Y:S05]  /*8290*/  BRA `(.L_x_6278) ;  /* 0x00000be000007947 */ /* 0x000fea0003800000 */
.L_x_6279:
[----:B----4-:R-:W4:Y:S02]  /*82a0*/  LDG.E.U16 R2, [R2.64] ;  /* 0x0000002402027981 */ /* 0x010f24000c1e1500 */
[----:B----4-:R0:W4:Y:S01]  /*82b0*/  I2F.S16 R32, R2 ;  /* 0x0000000200207306 */ /* 0x0101220000101400 */
[----:B------:R-:W-:Y:S05]  /*82c0*/  BRA `(.L_x_6278) ;  /* 0x00000bb000007947 */ /* 0x000fea0003800000 */
.L_x_6274:
        /* <DEDUP_REMOVED lines=8> */
.L_x_6282:
[----:B----4-:R-:W4:Y:S02]  /*8350*/  LDG.E.U16 R2, [R2.64] ;  /* 0x0000002402027981 */ /* 0x010f24000c1e1500 */
[----:B----4-:R-:W-:Y:S01]  /*8360*/  HADD2.F32 R32, -RZ, R2.H0_H0 ;  /* 0x20000002ff207230 */ /* 0x010fe20000004100 */
[----:B------:R-:W-:Y:S05]  /*8370*/  BRA `(.L_x_6278) ;  /* 0x00000b0000007947 */ /* 0x000fea0003800000 */
.L_x_6281:
        /* <DEDUP_REMOVED lines=8> */
.L_x_6284:
[----:B----4-:R-:W4:Y:S02]  /*8400*/  LDG.E.U16 R2, [R2.64] ;  /* 0x0000002402027981 */ /* 0x010f24000c1e1500 */
[----:B----4-:R-:W-:Y:S01]  /*8410*/  HADD2.F32 R32, -RZ, R2.H0_H0 ;  /* 0x20000002ff207230 */ /* 0x010fe20000004100 */
[----:B------:R-:W-:Y:S05]  /*8420*/  BRA `(.L_x_6278) ;  /* 0x00000a5000007947 */ /* 0x000fea0003800000 */
.L_x_6283:
[----:B----4-:R-:W4:Y:S02]  /*8430*/  LDG.E.64 R2, [R2.64] ;  /* 0x0000002402027981 */ /* 0x010f24000c1e1b00 */
[----:B----4-:R-:W0:Y:S01]  /*8440*/  F2F.F32.F64 R32, R2 ;  /* 0x0000000200207310 */ /* 0x010e220000301000 */
[----:B------:R-:W0:-:S14]  /*8450*/  DSETP.GEU.AND P0, PT, |R2|, c[0x2][0x0], PT ;  /* 0x008000000200762a */ /* 0x000e1c0003f0e200 */
[----:B0-----:R-:W-:Y:S01]  /*8460*/  @!P0 FMUL R32, R32, 1.175494350822287508e-38 ;  /* 0x0080000020208820 */ /* 0x001fe20000400000 */
[----:B------:R-:W-:Y:S05]  /*8470*/  BRA `(.L_x_6278) ;  /* 0x00000a0000007947 */ /* 0x000fea0003800000 */
.L_x_6273:
        /* <DEDUP_REMOVED lines=12> */
.L_x_6287:
[----:B----4-:R-:W4:Y:S02]  /*8540*/  LDG.E.64 R2, [R2.64] ;  /* 0x0000002402027981 */ /* 0x010f24000c1e1b00 */
[----:B----4-:R-:W0:Y:S01]  /*8550*/  F2F.F32.F64 R32, R2 ;  /* 0x0000000200207310 */ /* 0x010e220000301000 */
[----:B------:R-:W0:-:S14]  /*8560*/  DSETP.GEU.AND P0, PT, |R2|, c[0x2][0x0], PT ;  /* 0x008000000200762a */ /* 0x000e1c0003f0e200 */
[----:B0-----:R-:W-:Y:S01]  /*8570*/  @!P0 FMUL R32, R32, 1.175494350822287508e-38 ;  /* 0x0080000020208820 */ /* 0x001fe20000400000 */
[----:B------:R-:W-:Y:S05]  /*8580*/  BRA `(.L_x_6278) ;  /* 0x000008f000007947 */ /* 0x000fea0003800000 */
.L_x_6286:
        /* <DEDUP_REMOVED lines=26> */
.L_x_6289:
        /* <DEDUP_REMOVED lines=13> */
.L_x_6288:
[----:B----4-:R-:W4:Y:S02]  /*8800*/  LDG.E.U16 R2, [R2.64] ;  /* 0x0000002402027981 */ /* 0x010f24000c1e1500 */
[----:B----4-:R-:W-:Y:S01]  /*8810*/  PRMT R32, RZ, 0x5410, R2 ;  /* 0x00005410ff207816 */ /* 0x010fe20000000002 */
[----:B------:R-:W-:Y:S05]  /*8820*/  BRA `(.L_x_6278) ;  /* 0x0000065000007947 */ /* 0x000fea0003800000 */
.L_x_6285:
        /* <DEDUP_REMOVED lines=11> */
.L_x_6292:
        /* <DEDUP_REMOVED lines=20> */
.L_x_6294:
[----:B------:R-:W-:Y:S05]  /*8a20*/  BSYNC B0 ;  /* 0x0000000000007941 */ /* 0x000fea0003800000 */
.L_x_6293:
[----:B------:R-:W-:Y:S01]  /*8a30*/  IMAD.SHL.U32 R2, R2, 0x100000, RZ ;  /* 0x0010000002027824 */ /* 0x000fe200078e00ff */
[----:B------:R-:W-:-:S04]  /*8a40*/  LEA R3, R0, 0x3b800000, 0x17 ;  /* 0x3b80000000037811 */ /* 0x000fc800078eb8ff */
[----:B------:R-:W-:Y:S01]  /*8a50*/  LOP3.LUT R32, R3, R2, R32, 0xfe, !PT ;  /* 0x0000000203207212 */ /* 0x000fe200078efe20 */
[----:B------:R-:W-:Y:S05]  /*8a60*/  BRA `(.L_x_6278) ;  /* 0x0000041000007947 */ /* 0x000fea0003800000 */
.L_x_6291:
        /* <DEDUP_REMOVED lines=20> */
.L_x_6296:
[----:B------:R-:W-:Y:S05]  /*8bb0*/  BSYNC B0 ;  /* 0x0000000000007941 */ /* 0x000fea0003800000 */
.L_x_6295:
[----:B------:R-:W-:Y:S01]  /*8bc0*/  IMAD.SHL.U32 R2, R2, 0x200000, RZ ;  /* 0x0020000002027824 */ /* 0x000fe200078e00ff */
[----:B------:R-:W-:-:S04]  /*8bd0*/  LEA R3, R0, 0x37800000, 0x17 ;  /* 0x3780000000037811 */ /* 0x000fc800078eb8ff */
[----:B------:R-:W-:Y:S01]  /*8be0*/  LOP3.LUT R32, R3, R2, R32, 0xfe, !PT ;  /* 0x0000000203207212 */ /* 0x000fe200078efe20 */
[----:B------:R-:W-:Y:S05]  /*8bf0*/  BRA `(.L_x_6278) ;  /* 0x0000028000007947 */ /* 0x000fea0003800000 */
.L_x_6290:
        /* <DEDUP_REMOVED lines=14> */
.L_x_6277:
        /* <DEDUP_REMOVED lines=21> */
.L_x_6298:
[----:B----4-:R-:W4:Y:S02]  /*8e30*/  LDG.E.64 R2, [R2.64] ;  /* 0x0000002402027981 */ /* 0x010f24000c1e1b00 */
[----:B----4-:R0:W4:Y:S01]  /*8e40*/  I2F.U64 R32, R2 ;  /* 0x0000000200207312 */ /* 0x0101220000301000 */
[----:B------:R-:W-:Y:S05]  /*8e50*/  BRA `(.L_x_6278) ;  /* 0x0000002000007947 */ /* 0x000fea0003800000 */
.L_x_6297:
[----:B----4-:R-:W4:Y:S02]  /*8e60*/  LDG.E R2, [R2.64] ;  /* 0x0000002402027981 */ /* 0x010f24000c1e1900 */
[----:B----4-:R0:W4:Y:S02]  /*8e70*/  I2F.U32 R32, R2 ;  /* 0x0000000200207306 */ /* 0x0101240000201000 */
.L_x_6278:
[----:B------:R-:W-:Y:S05]  /*8e80*/  BSYNC B6 ;  /* 0x0000000000067941 */ /* 0x000fea0003800000 */
.L_x_6272:
        /* <DEDUP_REMOVED lines=18> */
.L_x_6303:
[----:B----4-:R-:W4:Y:S02]  /*8fb0*/  LDG.E.U8 R2, [R2.64] ;  /* 0x0000002402027981 */ /* 0x010f24000c1e1100 */
[----:B----4-:R0:W4:Y:S01]  /*8fc0*/  I2F.U16 R37, R2 ;  /* 0x0000000200257306 */ /* 0x0101220000101000 */
[----:B------:R-:W-:Y:S05]  /*8fd0*/  BRA `(.L_x_6305) ;  /* 0x00000ca000007947 */ /* 0x000fea0003800000 */
.L_x_6302:
        /* <DEDUP_REMOVED lines=9> */
.L_x_6307:
[----:B----4-:R-:W4:Y:S02]  /*9070*/  LDG.E R2, [R2.64] ;  /* 0x0000002402027981 */ /* 0x010f24000c1e1900 */
[----:B----4-:R0:W4:Y:S01]  /*9080*/  I2F R37, R2 ;  /* 0x0000000200257306 */ /* 0x0101220000201400 */
[----:B------:R-:W-:Y:S05]  /*9090*/  BRA `(.L_x_6305) ;  /* 0x00000be000007947 */ /* 0x000fea0003800000 */
.L_x_6306:
[----:B----4-:R-:W4:Y:S02]  /*90a0*/  LDG.E.U16 R2, [R2.64] ;  /* 0x0000002402027981 */ /* 0x010f24000c1e1500 */
[----:B----4-:R0:W4:Y:S01]  /*90b0*/  I2F.S16 R37, R2 ;  /* 0x0000000200257306 */ /* 0x0101220000101400 */
[----:B------:R-:W-:Y:S05]  /*90c0*/  BRA `(.L_x_6305) ;  /* 0x00000bb000007947 */ /* 0x000fea0003800000 */
.L_x_6301:
        /* <DEDUP_REMOVED lines=8> */
.L_x_6309:
[----:B----4-:R-:W4:Y:S02]  /*9150*/  LDG.E.U16 R2, [R2.64] ;  /* 0x0000002402027981 */ /* 0x010f24000c1e1500 */
[----:B----4-:R-:W-:Y:S01]  /*9160*/  HADD2.F32 R37, -RZ, R2.H0_H0 ;  /* 0x20000002ff257230 */ /* 0x010fe20000004100 */
[----:B------:R-:W-:Y:S05]  /*9170*/  BRA `(.L_x_6305) ;  /* 0x00000b0000007947 */ /* 0x000fea0003800000 */
.L_x_6308:
        /* <DEDUP_REMOVED lines=8> */
.L_x_6311:
[----:B----4-:R-:W4:Y:S02]  /*9200*/  LDG.E.U16 R2, [R2.64] ;  /* 0x0000002402027981 */ /* 0x010f24000c1e1500 */
[----:B----4-:R-:W-:Y:S01]  /*9210*/  HADD2.F32 R37, -RZ, R2.H0_H0 ;  /* 0x20000002ff257230 */ /* 0x010fe20000004100 */
[----:B------:R-:W-:Y:S05]  /*9220*/  BRA `(.L_x_6305) ;  /* 0x00000a5000007947 */ /* 0x000fea0003800000 */
.L_x_6310:
[----:B----4-:R-:W4:Y:S02]  /*9230*/  LDG.E.64 R2, [R2.64] ;  /* 0x0000002402027981 */ /* 0x010f24000c1e1b00 */
[----:B----4-:R-:W0:Y:S01]  /*9240*/  F2F.F32.F64 R37, R2 ;  /* 0x0000000200257310 */ /* 0x010e220000301000 */
[----:B------:R-:W0:-:S14]  /*9250*/  DSETP.GEU.AND P0, PT, |R2|, c[0x2][0x0], PT ;  /* 0x008000000200762a */ /* 0x000e1c0003f0e200 */
[----:B0-----:R-:W-:Y:S01]  /*9260*/  @!P0 FMUL R37, R37, 1.175494350822287508e-38 ;  /* 0x0080000025258820 */ /* 0x001fe20000400000 */
[----:B------:R-:W-:Y:S05]  /*9270*/  BRA `(.L_x_6305) ;  /* 0x00000a0000007947 */ /* 0x000fea0003800000 */
.L_x_6300:
        /* <DEDUP_REMOVED lines=12> */
.L_x_6314:
[----:B----4-:R-:W4:Y:S02]  /*9340*/  LDG.E.64 R2, [R2.64] ;  /* 0x0000002402027981 */ /* 0x010f24000c1e1b00 */
[----:B----4-:R-:W0:Y:S01]  /*9350*/  F2F.F32.F64 R37, R2 ;  /* 0x0000000200257310 */ /* 0x010e220000301000 */
[----:B------:R-:W0:-:S14]  /*9360*/  DSETP.GEU.AND P0, PT, |R2|, c[0x2][0x0], PT ;  /* 0x008000000200762a */ /* 0x000e1c0003f0e200 */
[----:B0-----:R-:W-:Y:S01]  /*9370*/  @!P0 FMUL R37, R37, 1.175494350822287508e-38 ;  /* 0x0080000025258820 */ /* 0x001fe20000400000 */
[----:B------:R-:W-:Y:S05]  /*9380*/  BRA `(.L_x_6305) ;  /* 0x000008f000007947 */ /* 0x000fea0003800000 */
.L_x_6313:
        /* <DEDUP_REMOVED lines=26> */
.L_x_6316:
        /* <DEDUP_REMOVED lines=13> */
.L_x_6315:
[----:B----4-:R-:W4:Y:S02]  /*9600*/  LDG.E.U16 R2, [R2.64] ;  /* 0x0000002402027981 */ /* 0x010f24000c1e1500 */
[----:B----4-:R-:W-:Y:S01]  /*9610*/  PRMT R37, RZ, 0x5410, R2 ;  /* 0x00005410ff257816 */ /* 0x010fe20000000002 */
[----:B------:R-:W-:Y:S05]  /*9620*/  BRA `(.L_x_6305) ;  /* 0x0000065000007947 */ /* 0x000fea0003800000 */
.L_x_6312:
        /* <DEDUP_REMOVED lines=11> */
.L_x_6319:
        /* <DEDUP_REMOVED lines=20> */
.L_x_6321:
[----:B------:R-:W-:Y:S05]  /*9820*/  BSYNC B0 ;  /* 0x0000000000007941 */ /* 0x000fea0003800000 */
.L_x_6320:
[----:B------:R-:W-:Y:S01]  /*9830*/  IMAD.SHL.U32 R2, R2, 0x100000, RZ ;  /* 0x0010000002027824 */ /* 0x000fe200078e00ff */
[----:B------:R-:W-:-:S04]  /*9840*/  LEA R0, R0, 0x3b800000, 0x17 ;  /* 0x3b80000000007811 */ /* 0x000fc800078eb8ff */
[----:B------:R-:W-:Y:S01]  /*9850*/  LOP3.LUT R37, R0, R2, R37, 0xfe, !PT ;  /* 0x0000000200257212 */ /* 0x000fe200078efe25 */
[----:B------:R-:W-:Y:S05]  /*9860*/  BRA `(.L_x_6305) ;  /* 0x0000041000007947 */ /* 0x000fea0003800000 */
.L_x_6318:
        /* <DEDUP_REMOVED lines=20> */
.L_x_6323:
[----:B------:R-:W-:Y:S05]  /*99b0*/  BSYNC B0 ;  /* 0x0000000000007941 */ /* 0x000fea0003800000 */
.L_x_6322:
[----:B------:R-:W-:Y:S01]  /*99c0*/  IMAD.SHL.U32 R2, R2, 0x200000, RZ ;  /* 0x0020000002027824 */ /* 0x000fe200078e00ff */
[----:B------:R-:W-:-:S04]  /*99d0*/  LEA R0, R0, 0x37800000, 0x17 ;  /* 0x3780000000007811 */ /* 0x000fc800078eb8ff */
[----:B------:R-:W-:Y:S01]  /*99e0*/  LOP3.LUT R37, R0, R2, R37, 0xfe, !PT ;  /* 0x0000000200257212 */ /* 0x000fe200078efe25 */
[----:B------:R-:W-:Y:S05]  /*99f0*/  BRA `(.L_x_6305) ;  /* 0x0000028000007947 */ /* 0x000fea0003800000 */
.L_x_6317:
        /* <DEDUP_REMOVED lines=14> */
.L_x_6304:
        /* <DEDUP_REMOVED lines=21> */
.L_x_6325:
[----:B----4-:R-:W4:Y:S02]  /*9c30*/  LDG.E.64 R2, [R2.64] ;  /* 0x0000002402027981 */ /* 0x010f24000c1e1b00 */
[----:B----4-:R0:W4:Y:S01]  /*9c40*/  I2F.U64 R37, R2 ;  /* 0x0000000200257312 */ /* 0x0101220000301000 */
[----:B------:R-:W-:Y:S05]  /*9c50*/  BRA `(.L_x_6305) ;  /* 0x0000002000007947 */ /* 0x000fea0003800000 */
.L_x_6324:
[----:B----4-:R-:W4:Y:S02]  /*9c60*/  LDG.E R2, [R2.64] ;  /* 0x0000002402027981 */ /* 0x010f24000c1e1900 */
[----:B----4-:R0:W4:Y:S02]  /*9c70*/  I2F.U32 R37, R2 ;  /* 0x0000000200257306 */ /* 0x0101240000201000 */
.L_x_6305:
[----:B------:R-:W-:Y:S05]  /*9c80*/  BSYNC B6 ;  /* 0x0000000000067941 */ /* 0x000fea0003800000 */
.L_x_6299:
        /* <DEDUP_REMOVED lines=17> */
.L_x_6329:
[----:B----4-:R-:W4:Y:S02]  /*9da0*/  LDG.E.U8 R2, [R2.64] ;  /* 0x0000002402027981 */ /* 0x010f24000c1e1100 */
[----:B----4-:R0:W4:Y:S01]  /*9db0*/  I2F.U16 R27, R2 ;  /* 0x00000002001b7306 */ /* 0x0101220000101000 */
[----:B------:R-:W-:Y:S05]  /*9dc0*/  BRA `(.L_x_6271) ;  /* 0x00000c7000007947 */ /* 0x000fea0003800000 */
.L_x_6328:
        /* <DEDUP_REMOVED lines=9> */
.L_x_6332:
[----:B----4-:R-:W4:Y:S02]  /*9e60*/  LDG.E R2, [R2.64] ;  /* 0x0000002402027981 */ /* 0x010f24000c1e1900 */
[----:B----4-:R0:W4:Y:S01]  /*9e70*/  I2F R27, R2 ;  /* 0x00000002001b7306 */ /* 0x0101220000201400 */
[----:B------:R-:W-:Y:S05]  /*9e80*/  BRA `(.L_x_6271) ;  /* 0x00000bb000007947 */ /* 0x000fea0003800000 */
.L_x_6331:
[----:B----4-:R-:W4:Y:S02]  /*9e90*/  LDG.E.U16 R2, [R2.64] ;  /* 0x0000002402027981 */ /* 0x010f24000c1e1500 */
[----:B----4-:R0:W4:Y:S01]  /*9ea0*/  I2F.S16 R27, R2 ;  /* 0x00000002001b7306 */ /* 0x0101220000101400 */
[----:B------:R-:W-:Y:S05]  /*9eb0*/  BRA `(.L_x_6271) ;  /* 0x00000b8000007947 */ /* 0x000fea0003800000 */
.L_x_6327:
        /* <DEDUP_REMOVED lines=8> */
.L_x_6334:
[----:B----4-:R-:W4:Y:S02]  /*9f40*/  LDG.E.U16 R2, [R2.64] ;  /* 0x0000002402027981 */ /* 0x010f24000c1e1500 */
[----:B----4-:R-:W-:Y:S01]  /*9f50*/  HADD2.F32 R27, -RZ, R2.H0_H0 ;  /* 0x20000002ff1b7230 */ /* 0x010fe20000004100 */
[----:B------:R-:W-:Y:S05]  /*9f60*/  BRA `(.L_x_6271) ;  /* 0x00000ad000007947 */ /* 0x000fea0003800000 */
.L_x_6333:
        /* <DEDUP_REMOVED lines=8> */
.L_x_6336:
[----:B----4-:R-:W4:Y:S02]  /*9ff0*/  LDG.E.U16 R2, [R2.64] ;  /* 0x0000002402027981 */ /* 0x010f24000c1e1500 */
[----:B----4-:R-:W-:Y:S01]  /*a000*/  HADD2.F32 R27, -RZ, R2.H0_H0 ;  /* 0x20000002ff1b7230 */ /* 0x010fe20000004100 */
[----:B------:R-:W-:Y:S05]  /*a010*/  BRA `(.L_x_6271) ;  /* 0x00000a2000007947 */ /* 0x000fea0003800000 */
.L_x_6335:
[----:B----4-:R-:W4:Y:S02]  /*a020*/  LDG.E.64 R2, [R2.64] ;  /* 0x0000002402027981 */ /* 0x010f24000c1e1b00 */
[----:B----4-:R-:W0:Y:S01]  /*a030*/  F2F.F32.F64 R27, R2 ;  /* 0x00000002001b7310 */ /* 0x010e220000301000 */
[----:B------:R-:W0:-:S14]  /*a040*/  DSETP.GEU.AND P0, PT, |R2|, c[0x2][0x0], PT ;  /* 0x008000000200762a */ /* 0x000e1c0003f0e200 */
[----:B0-----:R-:W-:Y:S01]  /*a050*/  @!P0 FMUL R27, R27, 1.175494350822287508e-38 ;  /* 0x008000001b1b8820 */ /* 0x001fe20000400000 */
[----:B------:R-:W-:Y:S05]  /*a060*/  BRA `(.L_x_6271) ;  /* 0x000009d000007947 */ /* 0x000fea0003800000 */
.L_x_6326:
        /* <DEDUP_REMOVED lines=12> */
.L_x_6339:
[----:B----4-:R-:W4:Y:S02]  /*a130*/  LDG.E.64 R2, [R2.64] ;  /* 0x0000002402027981 */ /* 0x010f24000c1e1b00 */
[----:B----4-:R-:W0:Y:S01]  /*a140*/  F2F.F32.F64 R27, R2 ;  /* 0x00000002001b7310 */ /* 0x010e220000301000 */
[----:B------:R-:W0:-:S14]  /*a150*/  DSETP.GEU.AND P0, PT, |R2|, c[0x2][0x0], PT ;  /* 0x008000000200762a */ /* 0x000e1c0003f0e200 */
[----:B0-----:R-:W-:Y:S01]  /*a160*/  @!P0 FMUL R27, R27, 1.175494350822287508e-38 ;  /* 0x008000001b1b8820 */ /* 0x001fe20000400000 */
[----:B------:R-:W-:Y:S05]  /*a170*/  BRA `(.L_x_6271) ;  /* 0x000008c000007947 */ /* 0x000fea0003800000 */
.L_x_6338:
        /* <DEDUP_REMOVED lines=26> */
.L_x_6341:
        /* <DEDUP_REMOVED lines=13> */
.L_x_6340:
[----:B----4-:R-:W4:Y:S02]  /*a3f0*/  LDG.E.U16 R2, [R2.64] ;  /* 0x0000002402027981 */ /* 0x010f24000c1e1500 */
[----:B----4-:R-:W-:Y:S01]  /*a400*/  PRMT R27, RZ, 0x5410, R2 ;  /* 0x00005410ff1b7816 */ /* 0x010fe20000000002 */
[----:B------:R-:W-:Y:S05]  /*a410*/  BRA `(.L_x_6271) ;  /* 0x0000062000007947 */ /* 0x000fea0003800000 */
.L_x_6337:
        /* <DEDUP_REMOVED lines=11> */
.L_x_6344:
        /* <DEDUP_REMOVED lines=19> */
.L_x_6346:
[----:B------:R-:W-:Y:S05]  /*a600*/  BSYNC B0 ;  /* 0x0000000000007941 */ /* 0x000fea0003800000 */
.L_x_6345:
[----:B------:R-:W-:Y:S01]  /*a610*/  IMAD.SHL.U32 R2, R2, 0x100000, RZ ;  /* 0x0010000002027824 */ /* 0x000fe200078e00ff */
[----:B------:R-:W-:-:S04]  /*a620*/  LEA R0, R0, 0x3b800000, 0x17 ;  /* 0x3b80000000007811 */ /* 0x000fc800078eb8ff */
[----:B------:R-:W-:Y:S01]  /*a630*/  LOP3.LUT R27, R0, R2, R27, 0xfe, !PT ;  /* 0x00000002001b7212 */ /* 0x000fe200078efe1b */
[----:B------:R-:W-:Y:S05]  /*a640*/  BRA `(.L_x_6271) ;  /* 0x000003f000007947 */ /* 0x000fea0003800000 */
.L_x_6343:
        /* <DEDUP_REMOVED lines=19> */
.L_x_6348:
[----:B------:R-:W-:Y:S05]  /*a780*/  BSYNC B0 ;  /* 0x0000000000007941 */ /* 0x000fea0003800000 */
.L_x_6347:
[----:B------:R-:W-:Y:S01]  /*a790*/  IMAD.SHL.U32 R2, R2, 0x200000, RZ ;  /* 0x0020000002027824 */ /* 0x000fe200078e00ff */
[----:B------:R-:W-:-:S04]  /*a7a0*/  LEA R0, R0, 0x37800000, 0x17 ;  /* 0x3780000000007811 */ /* 0x000fc800078eb8ff */
[----:B------:R-:W-:Y:S01]  /*a7b0*/  LOP3.LUT R27, R0, R2, R27, 0xfe, !PT ;  /* 0x00000002001b7212 */ /* 0x000fe200078efe1b */
[----:B------:R-:W-:Y:S05]  /*a7c0*/  BRA `(.L_x_6271) ;  /* 0x0000027000007947 */ /* 0x000fea0003800000 */
.L_x_6342:
        /* <DEDUP_REMOVED lines=14> */
.L_x_6330:
        /* <DEDUP_REMOVED lines=20> */
.L_x_6350:
[----:B----4-:R-:W4:Y:S02]  /*a9f0*/  LDG.E.64 R2, [R2.64] ;  /* 0x0000002402027981 */ /* 0x010f24000c1e1b00 */
[----:B----4-:R0:W4:Y:S01]  /*aa00*/  I2F.U64 R27, R2 ;  /* 0x00000002001b7312 */ /* 0x0101220000301000 */
[----:B------:R-:W-:Y:S05]  /*aa10*/  BRA `(.L_x_6271) ;  /* 0x0000002000007947 */ /* 0x000fea0003800000 */
.L_x_6349:
[----:B----4-:R-:W4:Y:S02]  /*aa20*/  LDG.E R2, [R2.64] ;  /* 0x0000002402027981 */ /* 0x010f24000c1e1900 */
[----:B----4-:R0:W4:Y:S02]  /*aa30*/  I2F.U32 R27, R2 ;  /* 0x00000002001b7306 */ /* 0x0101240000201000 */
.L_x_6271:
[----:B------:R-:W-:Y:S05]  /*aa40*/  BSYNC B7 ;  /* 0x0000000000077941 */ /* 0x000fea0003800000 */
.L_x_6270:
[----:B------:R-:W0:Y:S01]  /*aa50*/  S2R R33, SR_TID.X ;  /* 0x0000000000217919 */ /* 0x000e220000002100 */
[----:B------:R-:W-:Y:S01]  /*aa60*/  BSSY B6, `(.L_x_6351) ;  /* 0x0000120000067945 */ /* 0x000fe20003800000 */
[C---:B0-----:R-:W-:Y:S02]  /*aa70*/  ISETP.GE.AND P0, PT, R33.reuse, R18, PT ;  /* 0x000000122100720c */ /* 0x041fe40003f06270 */
[C---:B------:R-:W-:Y:S02]  /*aa80*/  IADD3 R3, R33.reuse, 0x100, RZ ;  /* 0x0000010021037810 */ /* 0x040fe40007ffe0ff */
[----:B------:R-:W-:-:S02]  /*aa90*/  IADD3 R5, R33, 0x180, RZ ;  /* 0x0000018021057810 */ /* 0x000fc40007ffe0ff */
[----:B-----5:R-:W-:Y:S02]  /*aaa0*/  FSETP.GEU.AND P4, PT, |R25|, 0.5, !P0 ;  /* 0x3f0000001900780b */ /* 0x020fe4000478e200 */
[----:B------:R-:W-:Y:S02]  /*aab0*/  IADD3 R17, R33, 0x80, RZ ;  /* 0x0000008021117810 */ /* 0x000fe40007ffe0ff */
[-C--:B------:R-:W-:Y:S02]  /*aac0*/  ISETP.GE.AND P3, PT, R3, R18.reuse, PT ;  /* 0x000000120300720c */ /* 0x080fe40003f66270 */
[-C--:B------:R-:W-:Y:S01]  /*aad0*/  ISETP.GE.AND P2, PT, R5, R18.reuse, PT ;  /* 0x000000120500720c */ /* 0x080fe20003f46270 */
[--C-:B--2---:R-:W-:Y:S01]  /*aae0*/  @!P0 FADD.FTZ R0, R23, -R22.reuse ;  /* 0x8000001617008221 */ /* 0x104fe20000010000 */
[----:B------:R-:W-:Y:S02]  /*aaf0*/  ISETP.GE.AND P1, PT, R17, R18, PT ;  /* 0x000000121100720c */ /* 0x000fe40003f26270 */
[----:B----4-:R-:W-:Y:S01]  /*ab00*/  FSETP.GEU.AND P5, PT, |R31|, 0.5, !P3 ;  /* 0x3f0000001f00780b */ /* 0x010fe20005fae200 */
[----:B------:R-:W-:Y:S01]  /*ab10*/  @!P0 FFMA.FTZ R4, R0, R25, R22 ;  /* 0x0000001900048223 */ /* 0x000fe20000010016 */
[----:B------:R-:W-:Y:S01]  /*ab20*/  FSETP.GEU.AND P6, PT, |R27|, 0.5, !P2 ;  /* 0x3f0000001b00780b */ /* 0x000fe200057ce200 */
[----:B------:R-:W0:Y:S01]  /*ab30*/  LDC.U8 R22, c[0x0][0x19c] ;  /* 0x00006700ff167b82 */ /* 0x000e220000000000 */
[----:B------:R-:W-:-:S04]  /*ab40*/  @!P0 FADD.FTZ R25, -R25, 1 ;  /* 0x3f80000019198421 */ /* 0x000fc80000010100 */
[----:B------:R-:W-:Y:S01]  /*ab50*/  @P4 FFMA.FTZ R4, -R0, R25, R23 ;  /* 0x0000001900044223 */ /* 0x000fe20000010117 */
[----:B------:R-:W-:Y:S01]  /*ab60*/  FSETP.GEU.AND P4, PT, |R26|, 0.5, !P1 ;  /* 0x3f0000001a00780b */ /* 0x000fe20004f8e200 */
[----:B------:R-:W-:Y:S02]  /*ab70*/  @!P3 FADD.FTZ R0, R29, -R28 ;  /* 0x8000001c1d00b221 */ /* 0x000fe40000010000 */
[----:B------:R-:W-:Y:S02]  /*ab80*/  @!P2 FADD.FTZ R2, R37, -R32 ;  /* 0x800000202502a221 */ /* 0x000fe40000010000 */
[----:B-1-3--:R-:W-:Y:S02]  /*ab90*/  @!P1 FADD.FTZ R3, R24, -R19 ;  /* 0x8000001318039221 */ /* 0x00afe40000010000 */
[----:B------:R-:W-:Y:S02]  /*aba0*/  @!P3 FFMA.FTZ R5, R0, R31, R28 ;  /* 0x0000001f0005b223 */ /* 0x000fe4000001001c */
[----:B------:R-:W-:-:S02]  /*abb0*/  @!P2 FFMA.FTZ R32, R2, R27, R32 ;  /* 0x0000001b0220a223 */ /* 0x000fc40000010020 */
[----:B------:R-:W-:Y:S02]  /*abc0*/  @!P3 FADD.FTZ R31, -R31, 1 ;  /* 0x3f8000001f1fb421 */ /* 0x000fe40000010100 */
[----:B------:R-:W-:Y:S02]  /*abd0*/  @!P2 FADD.FTZ R27, -R27, 1 ;  /* 0x3f8000001b1ba421 */ /* 0x000fe40000010100 */
[----:B------:R-:W-:Y:S02]  /*abe0*/  @!P1 FFMA.FTZ R28, R3, R26, R19 ;  /* 0x0000001a031c9223 */ /* 0x000fe40000010013 */
[----:B------:R-:W-:Y:S02]  /*abf0*/  @!P1 FADD.FTZ R26, -R26, 1 ;  /* 0x3f8000001a1a9421 */ /* 0x000fe40000010100 */
[----:B------:R-:W-:Y:S02]  /*ac00*/  @P5 FFMA.FTZ R5, -R0, R31, R29 ;  /* 0x0000001f00055223 */ /* 0x000fe4000001011d */
[----:B------:R-:W-:-:S02]  /*ac10*/  @P6 FFMA.FTZ R32, -R2, R27, R37 ;  /* 0x0000001b02206223 */ /* 0x000fc40000010125 */
[----:B------:R-:W-:Y:S02]  /*ac20*/  @P4 FFMA.FTZ R28, -R3, R26, R24 ;  /* 0x0000001a031c4223 */ /* 0x000fe40000010118 */
        /* <DEDUP_REMOVED lines=23> */
.L_x_6356:
[----:B------:R-:W0:Y:S01]  /*ada0*/  F2I.S64.TRUNC R4, R4 ;  /* 0x0000000400047311 */ /* 0x000e22000020d900 */
[----:B------:R-:W-:Y:S02]  /*adb0*/  IMAD.MOV.U32 R33, RZ, RZ, R17 ;  /* 0x000000ffff217224 */ /* 0x000fe400078e0011 */
[----:B0-----:R-:W-:-:S05]  /*adc0*/  IMAD.MOV.U32 R7, RZ, RZ, R4 ;  /* 0x000000ffff077224 */ /* 0x001fca00078e0004 */
[----:B------:R0:W-:Y:S01]  /*add0*/  STG.E.U8 [R2.64], R7 ;  /* 0x0000000702007986 */ /* 0x0001e2000c101124 */
[----:B------:R-:W-:Y:S05]  /*ade0*/  BRA `(.L_x_6352) ;  /* 0x00000e7000007947 */ /* 0x000fea0003800000 */
.L_x_6355:
        /* <DEDUP_REMOVED lines=10> */
.L_x_6359:
[----:B------:R-:W0:Y:S01]  /*ae90*/  F2I.FTZ.TRUNC.NTZ R5, R4 ;  /* 0x0000000400057305 */ /* 0x000e22000021f100 */
[----:B------:R-:W-:Y:S01]  /*aea0*/  IMAD.MOV.U32 R33, RZ, RZ, R17 ;  /* 0x000000ffff217224 */ /* 0x000fe200078e0011 */
[----:B0-----:R0:W-:Y:S01]  /*aeb0*/  STG.E [R2.64], R5 ;  /* 0x0000000502007986 */ /* 0x0011e2000c101924 */
[----:B------:R-:W-:Y:S05]  /*aec0*/  BRA `(.L_x_6352) ;  /* 0x00000d9000007947 */ /* 0x000fea0003800000 */
.L_x_6358:
[----:B------:R-:W0:Y:S01]  /*aed0*/  F2I.FTZ.TRUNC.NTZ R5, R4 ;  /* 0x0000000400057305 */ /* 0x000e22000021f100 */
[----:B------:R-:W-:Y:S01]  /*aee0*/  IMAD.MOV.U32 R33, RZ, RZ, R17 ;  /* 0x000000ffff217224 */ /* 0x000fe200078e0011 */
[----:B0-----:R0:W-:Y:S01]  /*aef0*/  STG.E.U16 [R2.64], R5 ;  /* 0x0000000502007986 */ /* 0x0011e2000c101524 */
[----:B------:R-:W-:Y:S05]  /*af00*/  BRA `(.L_x_6352) ;  /* 0x00000d5000007947 */ /* 0x000fea0003800000 */
.L_x_6354:
        /* <DEDUP_REMOVED lines=9> */
.L_x_6361:
[----:B------:R-:W-:Y:S01]  /*afa0*/  F2FP.PACK_AB R4, RZ, R4 ;  /* 0x00000004ff04723e */ /* 0x000fe200000000ff */
[----:B------:R-:W-:-:S04]  /*afb0*/  IMAD.MOV.U32 R33, RZ, RZ, R17 ;  /* 0x000000ffff217224 */ /* 0x000fc800078e0011 */
[----:B------:R0:W-:Y:S01]  /*afc0*/  STG.E.U16 [R2.64], R4 ;  /* 0x0000000402007986 */ /* 0x0001e2000c101524 */
[----:B------:R-:W-:Y:S05]  /*afd0*/  BRA `(.L_x_6352) ;  /* 0x00000c8000007947 */ /* 0x000fea0003800000 */
.L_x_6360:
        /* <DEDUP_REMOVED lines=10> */
.L_x_6363:
[----:B------:R-:W-:Y:S01]  /*b080*/  F2FP.PACK_AB R5, RZ, R4 ;  /* 0x00000004ff05723e */ /* 0x000fe200000000ff */
[----:B------:R-:W-:-:S03]  /*b090*/  IMAD.MOV.U32 R33, RZ, RZ, R17 ;  /* 0x000000ffff217224 */ /* 0x000fc600078e0011 */
[----:B------:R-:W-:-:S05]  /*b0a0*/  PRMT R5, R5, 0x5410, RZ ;  /* 0x0000541005057816 */ /* 0x000fca00000000ff */
[----:B------:R0:W-:Y:S01]  /*b0b0*/  STG.E [R2.64], R5 ;  /* 0x0000000502007986 */ /* 0x0001e2000c101924 */
[----:B------:R-:W-:Y:S05]  /*b0c0*/  BRA `(.L_x_6352) ;  /* 0x00000b9000007947 */ /* 0x000fea0003800000 */
.L_x_6362:
[----:B------:R-:W-:Y:S02]  /*b0d0*/  FMUL.FTZ R4, R4, 1 ;  /* 0x3f80000004047820 */ /* 0x000fe40000410000 */
[----:B------:R-:W-:-:S04]  /*b0e0*/  IMAD.MOV.U32 R33, RZ, RZ, R17 ;  /* 0x000000ffff217224 */ /* 0x000fc800078e0011 */
[----:B------:R-:W0:Y:S02]  /*b0f0*/  F2F.F64.F32 R4, R4 ;  /* 0x0000000400047310 */ /* 0x000e240000201800 */
[----:B0-----:R0:W-:Y:S01]  /*b100*/  STG.E.64 [R2.64], R4 ;  /* 0x0000000402007986 */ /* 0x0011e2000c101b24 */
[----:B------:R-:W-:Y:S05]  /*b110*/  BRA `(.L_x_6352) ;  /* 0x00000b4000007947 */ /* 0x000fea0003800000 */
.L_x_6353:
        /* <DEDUP_REMOVED lines=13> */
.L_x_6366:
[----:B------:R-:W-:Y:S01]  /*b1f0*/  FMUL.FTZ R4, R4, 1 ;  /* 0x3f80000004047820 */ /* 0x000fe20000410000 */
[----:B------:R-:W-:Y:S01]  /*b200*/  CS2R R6, SRZ ;  /* 0x0000000000067805 */ /* 0x000fe2000001ff00 */
[----:B------:R-:W-:-:S04]  /*b210*/  IMAD.MOV.U32 R33, RZ, RZ, R17 ;  /* 0x000000ffff217224 */ /* 0x000fc800078e0011 */
[----:B------:R-:W0:Y:S02]  /*b220*/  F2F.F64.F32 R4, R4 ;  /* 0x0000000400047310 */ /* 0x000e240000201800 */
[----:B0-----:R0:W-:Y:S01]  /*b230*/  STG.E.128 [R2.64], R4 ;  /* 0x0000000402007986 */ /* 0x0011e2000c101d24 */
[----:B------:R-:W-:Y:S05]  /*b240*/  BRA `(.L_x_6352) ;  /* 0x00000a1000007947 */ /* 0x000fea0003800000 */
.L_x_6365:
        /* <DEDUP_REMOVED lines=20> */
.L_x_6370:
[----:B------:R-:W-:Y:S05]  /*b390*/  BSYNC B0 ;  /* 0x0000000000007941 */ /* 0x000fea0003800000 */
.L_x_6369:
[----:B------:R-:W-:Y:S01]  /*b3a0*/  LOP3.LUT R7, R0, R7, RZ, 0xfc, !PT ;  /* 0x0000000700077212 */ /* 0x000fe200078efcff */
[----:B------:R-:W-:-:S04]  /*b3b0*/  IMAD.MOV.U32 R33, RZ, RZ, R17 ;  /* 0x000000ffff217224 */ /* 0x000fc800078e0011 */
[----:B------:R0:W-:Y:S01]  /*b3c0*/  STG.E.U8 [R2.64], R7 ;  /* 0x0000000702007986 */ /* 0x0001e2000c101124 */
[----:B------:R-:W-:Y:S05]  /*b3d0*/  BRA `(.L_x_6352) ;  /* 0x0000088000007947 */ /* 0x000fea0003800000 */
.L_x_6368:
        /* <DEDUP_REMOVED lines=12> */
.L_x_6372:
[----:B------:R-:W-:Y:S01]  /*b4a0*/  IMAD.MOV.U32 R0, RZ, RZ, 0x7f ;  /* 0x0000007fff007424 */ /* 0x000fe200078e00ff */
[----:B------:R-:W-:-:S04]  /*b4b0*/  ISETP.GT.U32.AND P0, PT, R6, 0x7f800000, PT ;  /* 0x7f8000000600780c */ /* 0x000fc80003f04070 */
[----:B------:R-:W-:-:S04]  /*b4c0*/  SEL R0, R0, 0x7c, P0 ;  /* 0x0000007c00007807 */ /* 0x000fc80000000000 */
.L_x_6373:
[----:B------:R-:W-:Y:S05]  /*b4d0*/  BSYNC B0 ;  /* 0x0000000000007941 */ /* 0x000fea0003800000 */
.L_x_6371:
[----:B------:R-:W-:Y:S01]  /*b4e0*/  LOP3.LUT R4, R4, 0x80000000, RZ, 0xc0, !PT ;  /* 0x8000000004047812 */ /* 0x000fe200078ec0ff */
[----:B------:R-:W-:-:S03]  /*b4f0*/  IMAD.MOV.U32 R33, RZ, RZ, R17 ;  /* 0x000000ffff217224 */ /* 0x000fc600078e0011 */
[----:B------:R-:W-:-:S04]  /*b500*/  SHF.R.U32.HI R5, RZ, 0x18, R4 ;  /* 0x00000018ff057819 */ /* 0x000fc80000011604 */
[----:B------:R-:W-:-:S05]  /*b510*/  LOP3.LUT R5, R0, R5, RZ, 0xfc, !PT ;  /* 0x0000000500057212 */ /* 0x000fca00078efcff */
[----:B------:R0:W-:Y:S01]  /*b520*/  STG.E.U8 [R2.64], R5 ;  /* 0x0000000502007986 */ /* 0x0001e2000c101124 */
[----:B------:R-:W-:Y:S05]  /*b530*/  BRA `(.L_x_6352) ;  /* 0x0000072000007947 */ /* 0x000fea0003800000 */
.L_x_6367:
[----:B------:R-:W-:Y:S01]  /*b540*/  F2FP.BF16.PACK_AB R4, RZ, R4 ;  /* 0x00000004ff04723e */ /* 0x000fe200000010ff */
[----:B------:R-:W-:-:S04]  /*b550*/  IMAD.MOV.U32 R33, RZ, RZ, R17 ;  /* 0x000000ffff217224 */ /* 0x000fc800078e0011 */
[----:B------:R0:W-:Y:S01]  /*b560*/  STG.E.U16 [R2.64], R4 ;  /* 0x0000000402007986 */ /* 0x0001e2000c101524 */
[----:B------:R-:W-:Y:S05]  /*b570*/  BRA `(.L_x_6352) ;  /* 0x000006e000007947 */ /* 0x000fea0003800000 */
.L_x_6364:
        /* <DEDUP_REMOVED lines=12> */
.L_x_6376:
        /* <DEDUP_REMOVED lines=16> */
.L_x_6379:
[----:B------:R-:W-:-:S04]  /*b740*/  LOP3.LUT R4, R4, 0x80000000, RZ, 0xc0, !PT ;  /* 0x8000000004047812 */ /* 0x000fc800078ec0ff */
[----:B------:R-:W-:-:S04]  /*b750*/  SHF.R.U32.HI R4, RZ, 0x18, R4 ;  /* 0x00000018ff047819 */ /* 0x000fc80000011604 */
[----:B------:R-:W-:-:S04]  /*b760*/  LOP3.LUT R5, R5, R4, RZ, 0xfc, !PT ;  /* 0x0000000405057212 */ /* 0x000fc800078efcff */
[----:B------:R-:W-:Y:S02]  /*b770*/  PRMT R0, R5, 0x7610, R0 ;  /* 0x0000761005007816 */ /* 0x000fe40000000000 */
.L_x_6378:
[----:B------:R-:W-:Y:S05]  /*b780*/  BSYNC B0 ;  /* 0x0000000000007941 */ /* 0x000fea0003800000 */
.L_x_6377:
[----:B------:R0:W-:Y:S01]  /*b790*/  STG.E.U8 [R2.64], R0 ;  /* 0x0000000002007986 */ /* 0x0001e2000c101124 */
[----:B------:R-:W-:Y:S01]  /*b7a0*/  IMAD.MOV.U32 R33, RZ, RZ, R17 ;  /* 0x000000ffff217224 */ /* 0x000fe200078e0011 */
[----:B------:R-:W-:Y:S05]  /*b7b0*/  BRA `(.L_x_6352) ;  /* 0x000004a000007947 */ /* 0x000fea0003800000 */
.L_x_6375:
        /* <DEDUP_REMOVED lines=16> */
.L_x_6382:
[----:B------:R-:W-:-:S04]  /*b8c0*/  LOP3.LUT R4, R4, 0x80000000, RZ, 0xc0, !PT ;  /* 0x8000000004047812 */ /* 0x000fc800078ec0ff */
[----:B------:R-:W-:-:S04]  /*b8d0*/  SHF.R.U32.HI R4, RZ, 0x18, R4 ;  /* 0x00000018ff047819 */ /* 0x000fc80000011604 */
[----:B------:R-:W-:-:S04]  /*b8e0*/  LOP3.LUT R5, R5, R4, RZ, 0xfc, !PT ;  /* 0x0000000405057212 */ /* 0x000fc800078efcff */
[----:B------:R-:W-:Y:S02]  /*b8f0*/  PRMT R0, R5, 0x7610, R0 ;  /* 0x0000761005007816 */ /* 0x000fe40000000000 */
.L_x_6381:
[----:B------:R-:W-:Y:S05]  /*b900*/  BSYNC B0 ;  /* 0x0000000000007941 */ /* 0x000fea0003800000 */
.L_x_6380:
[----:B------:R0:W-:Y:S01]  /*b910*/  STG.E.U8 [R2.64], R0 ;  /* 0x0000000002007986 */ /* 0x0001e2000c101124 */
[----:B------:R-:W-:Y:S01]  /*b920*/  IMAD.MOV.U32 R33, RZ, RZ, R17 ;  /* 0x000000ffff217224 */ /* 0x000fe200078e0011 */
[----:B------:R-:W-:Y:S05]  /*b930*/  BRA `(.L_x_6352) ;  /* 0x0000032000007947 */ /* 0x000fea0003800000 */
.L_x_6374:
        /* <DEDUP_REMOVED lines=22> */
.L_x_6357:
        /* <DEDUP_REMOVED lines=21> */
.L_x_6384:
[----:B------:R-:W0:Y:S01]  /*bbf0*/  F2I.U64.TRUNC R4, R4 ;  /* 0x0000000400047311 */ /* 0x000e22000020d800 */
[----:B------:R-:W-:Y:S01]  /*bc00*/  IMAD.MOV.U32 R33, RZ, RZ, R17 ;  /* 0x000000ffff217224 */ /* 0x000fe200078e0011 */
[----:B0-----:R0:W-:Y:S01]  /*bc10*/  STG.E.64 [R2.64], R4 ;  /* 0x0000000402007986 */ /* 0x0011e2000c101b24 */
[----:B------:R-:W-:Y:S05]  /*bc20*/  BRA `(.L_x_6352) ;  /* 0x0000003000007947 */ /* 0x000fea0003800000 */
.L_x_6383:
[----:B------:R-:W0:Y:S01]  /*bc30*/  F2I.FTZ.U32.TRUNC.NTZ R5, R4 ;  /* 0x0000000400057305 */ /* 0x000e22000021f000 */
[----:B------:R-:W-:Y:S01]  /*bc40*/  IMAD.MOV.U32 R33, RZ, RZ, R17 ;  /* 0x000000ffff217224 */ /* 0x000fe200078e0011 */
[----:B0-----:R0:W-:Y:S06]  /*bc50*/  STG.E [R2.64], R5 ;  /* 0x0000000502007986 */ /* 0x0011ec000c101924 */
.L_x_6352:
[----:B0-----:R-:W-:Y:S05]  /*bc60*/  BSYNC B6 ;  /* 0x0000000000067941 */ /* 0x001fea0003800000 */
.L_x_6351:
        /* <DEDUP_REMOVED lines=22> */
.L_x_6390:
[----:B------:R-:W0:Y:S02]  /*bdd0*/  F2I.S64.TRUNC R28, R28 ;  /* 0x0000001c001c7311 */ /* 0x000e24000020d900 */
[----:B0-----:R-:W-:-:S05]  /*bde0*/  IMAD.MOV.U32 R5, RZ, RZ, R28 ;  /* 0x000000ffff057224 */ /* 0x001fca00078e001c */
[----:B------:R0:W-:Y:S01]  /*bdf0*/  STG.E.U8 [R2.64], R5 ;  /* 0x0000000502007986 */ /* 0x0001e2000c101124 */
[----:B------:R-:W-:Y:S05]  /*be00*/  BRA `(.L_x_6392) ;  /* 0x00000d3000007947 */ /* 0x000fea0003800000 */
.L_x_6389:
        /* <DEDUP_REMOVED lines=9> */
.L_x_6394:
[----:B------:R-:W0:Y:S02]  /*bea0*/  F2I.FTZ.TRUNC.NTZ R5, R28 ;  /* 0x0000001c00057305 */ /* 0x000e24000021f100 */
[----:B0-----:R0:W-:Y:S01]  /*beb0*/  STG.E [R2.64], R5 ;  /* 0x0000000502007986 */ /* 0x0011e2000c101924 */
[----:B------:R-:W-:Y:S05]  /*bec0*/  BRA `(.L_x_6392) ;  /* 0x00000c7000007947 */ /* 0x000fea0003800000 */
.L_x_6393:
[----:B------:R-:W0:Y:S02]  /*bed0*/  F2I.FTZ.TRUNC.NTZ R5, R28 ;  /* 0x0000001c00057305 */ /* 0x000e24000021f100 */
[----:B0-----:R0:W-:Y:S01]  /*bee0*/  STG.E.U16 [R2.64], R5 ;  /* 0x0000000502007986 */ /* 0x0011e2000c101524 */
[----:B------:R-:W-:Y:S05]  /*bef0*/  BRA `(.L_x_6392) ;  /* 0x00000c4000007947 */ /* 0x000fea0003800000 */
.L_x_6388:
        /* <DEDUP_REMOVED lines=8> */
.L_x_6396:
[----:B------:R-:W-:-:S05]  /*bf80*/  F2FP.PACK_AB R28, RZ, R28 ;  /* 0x0000001cff1c723e */ /* 0x000fca00000000ff */
[----:B------:R0:W-:Y:S01]  /*bf90*/  STG.E.U16 [R2.64], R28 ;  /* 0x0000001c02007986 */ /* 0x0001e2000c101524 */
[----:B------:R-:W-:Y:S05]  /*bfa0*/  BRA `(.L_x_6392) ;  /* 0x00000b9000007947 */ /* 0x000fea0003800000 */
.L_x_6395:
        /* <DEDUP_REMOVED lines=9> */
.L_x_6398:
[----:B------:R-:W-:-:S04]  /*c040*/  F2FP.PACK_AB R5, RZ, R28 ;  /* 0x0000001cff05723e */ /* 0x000fc800000000ff */
[----:B------:R-:W-:-:S05]  /*c050*/  PRMT R5, R5, 0x5410, RZ ;  /* 0x0000541005057816 */ /* 0x000fca00000000ff */
[----:B------:R0:W-:Y:S01]  /*c060*/  STG.E [R2.64], R5 ;  /* 0x0000000502007986 */ /* 0x0001e2000c101924 */
[----:B------:R-:W-:Y:S05]  /*c070*/  BRA `(.L_x_6392) ;  /* 0x00000ac000007947 */ /* 0x000fea0003800000 */
.L_x_6397:
[----:B------:R-:W-:-:S06]  /*c080*/  FMUL.FTZ R4, R28, 1 ;  /* 0x3f8000001c047820 */ /* 0x000fcc0000410000 */
[----:B------:R-:W0:Y:S02]  /*c090*/  F2F.F64.F32 R4, R4 ;  /* 0x0000000400047310 */ /* 0x000e240000201800 */
[----:B0-----:R0:W-:Y:S01]  /*c0a0*/  STG.E.64 [R2.64], R4 ;  /* 0x0000000402007986 */ /* 0x0011e2000c101b24 */
[----:B------:R-:W-:Y:S05]  /*c0b0*/  BRA `(.L_x_6392) ;  /* 0x00000a8000007947 */ /* 0x000fea0003800000 */
.L_x_6387:
        /* <DEDUP_REMOVED lines=12> */
.L_x_6401:
[----:B------:R-:W-:Y:S01]  /*c180*/  FMUL.FTZ R4, R28, 1 ;  /* 0x3f8000001c047820 */ /* 0x000fe20000410000 */
[----:B------:R-:W-:-:S05]  /*c190*/  CS2R R6, SRZ ;  /* 0x0000000000067805 */ /* 0x000fca000001ff00 */
[----:B------:R-:W0:Y:S02]  /*c1a0*/  F2F.F64.F32 R4, R4 ;  /* 0x0000000400047310 */ /* 0x000e240000201800 */
[----:B0-----:R0:W-:Y:S01]  /*c1b0*/  STG.E.128 [R2.64], R4 ;  /* 0x0000000402007986 */ /* 0x0011e2000c101d24 */
[----:B------:R-:W-:Y:S05]  /*c1c0*/  BRA `(.L_x_6392) ;  /* 0x0000097000007947 */ /* 0x000fea0003800000 */
.L_x_6400:
        /* <DEDUP_REMOVED lines=20> */
.L_x_6405:
[----:B------:R-:W-:Y:S05]  /*c310*/  BSYNC B0 ;  /* 0x0000000000007941 */ /* 0x000fea0003800000 */
.L_x_6404:
[----:B------:R-:W-:-:S05]  /*c320*/  LOP3.LUT R7, R0, R7, RZ, 0xfc, !PT ;  /* 0x0000000700077212 */ /* 0x000fca00078efcff */
[----:B------:R0:W-:Y:S01]  /*c330*/  STG.E.U8 [R2.64], R7 ;  /* 0x0000000702007986 */ /* 0x0001e2000c101124 */
[----:B------:R-:W-:Y:S05]  /*c340*/  BRA `(.L_x_6392) ;  /* 0x000007f000007947 */ /* 0x000fea0003800000 */
.L_x_6403:
        /* <DEDUP_REMOVED lines=12> */
.L_x_6407:
[----:B------:R-:W-:Y:S01]  /*c410*/  IMAD.MOV.U32 R0, RZ, RZ, 0x7f ;  /* 0x0000007fff007424 */ /* 0x000fe200078e00ff */
[----:B------:R-:W-:-:S04]  /*c420*/  ISETP.GT.U32.AND P0, PT, R4, 0x7f800000, PT ;  /* 0x7f8000000400780c */ /* 0x000fc80003f04070 */
[----:B------:R-:W-:-:S04]  /*c430*/  SEL R0, R0, 0x7c, P0 ;  /* 0x0000007c00007807 */ /* 0x000fc80000000000 */
.L_x_6408:
[----:B------:R-:W-:Y:S05]  /*c440*/  BSYNC B0 ;  /* 0x0000000000007941 */ /* 0x000fea0003800000 */
.L_x_6406:
[----:B------:R-:W-:-:S04]  /*c450*/  LOP3.LUT R28, R28, 0x80000000, RZ, 0xc0, !PT ;  /* 0x800000001c1c7812 */ /* 0x000fc800078ec0ff */
[----:B------:R-:W-:-:S04]  /*c460*/  SHF.R.U32.HI R5, RZ, 0x18, R28 ;  /* 0x00000018ff057819 */ /* 0x000fc8000001161c */
[----:B------:R-:W-:-:S05]  /*c470*/  LOP3.LUT R5, R0, R5, RZ, 0xfc, !PT ;  /* 0x0000000500057212 */ /* 0x000fca00078efcff */
[----:B------:R0:W-:Y:S01]  /*c480*/  STG.E.U8 [R2.64], R5 ;  /* 0x0000000502007986 */ /* 0x0001e2000c101124 */
[----:B------:R-:W-:Y:S05]  /*c490*/  BRA `(.L_x_6392) ;  /* 0x000006a000007947 */ /* 0x000fea0003800000 */
.L_x_6402:
[----:B------:R-:W-:-:S05]  /*c4a0*/  F2FP.BF16.PACK_AB R28, RZ, R28 ;  /* 0x0000001cff1c723e */ /* 0x000fca00000010ff */
[----:B------:R0:W-:Y:S01]  /*c4b0*/  STG.E.U16 [R2.64], R28 ;  /* 0x0000001c02007986 */ /* 0x0001e2000c101524 */
[----:B------:R-:W-:Y:S05]  /*c4c0*/  BRA `(.L_x_6392) ;  /* 0x0000067000007947 */ /* 0x000fea0003800000 */
.L_x_6399:
        /* <DEDUP_REMOVED lines=11> */
.L_x_6411:
        /* <DEDUP_REMOVED lines=16> */
.L_x_6414:
[----:B------:R-:W-:-:S04]  /*c680*/  LOP3.LUT R28, R28, 0x80000000, RZ, 0xc0, !PT ;  /* 0x800000001c1c7812 */ /* 0x000fc800078ec0ff */
[----:B------:R-:W-:-:S04]  /*c690*/  SHF.R.U32.HI R5, RZ, 0x18, R28 ;  /* 0x00000018ff057819 */ /* 0x000fc8000001161c */
[----:B------:R-:W-:-:S04]  /*c6a0*/  LOP3.LUT R4, R4, R5, RZ, 0xfc, !PT ;  /* 0x0000000504047212 */ /* 0x000fc800078efcff */
[----:B------:R-:W-:Y:S02]  /*c6b0*/  PRMT R0, R4, 0x7610, R0 ;  /* 0x0000761004007816 */ /* 0x000fe40000000000 */
.L_x_6413:
[----:B------:R-:W-:Y:S05]  /*c6c0*/  BSYNC B0 ;  /* 0x0000000000007941 */ /* 0x000fea0003800000 */
.L_x_6412:
[----:B------:R0:W-:Y:S01]  /*c6d0*/  STG.E.U8 [R2.64], R0 ;  /* 0x0000000002007986 */ /* 0x0001e2000c101124 */
[----:B------:R-:W-:Y:S05]  /*c6e0*/  BRA `(.L_x_6392) ;  /* 0x0000045000007947 */ /* 0x000fea0003800000 */
.L_x_6410:
        /* <DEDUP_REMOVED lines=16> */
.L_x_6417:
[----:B------:R-:W-:-:S04]  /*c7f0*/  LOP3.LUT R28, R28, 0x80000000, RZ, 0xc0, !PT ;  /* 0x800000001c1c7812 */ /* 0x000fc800078ec0ff */
[----:B------:R-:W-:-:S04]  /*c800*/  SHF.R.U32.HI R5, RZ, 0x18, R28 ;  /* 0x00000018ff057819 */ /* 0x000fc8000001161c */
[----:B------:R-:W-:-:S04]  /*c810*/  LOP3.LUT R4, R4, R5, RZ, 0xfc, !PT ;  /* 0x0000000504047212 */ /* 0x000fc800078efcff */
[----:B------:R-:W-:Y:S02]  /*c820*/  PRMT R0, R4, 0x7610, R0 ;  /* 0x0000761004007816 */ /* 0x000fe40000000000 */
.L_x_6416:
[----:B------:R-:W-:Y:S05]  /*c830*/  BSYNC B0 ;  /* 0x0000000000007941 */ /* 0x000fea0003800000 */
.L_x_6415:
[----:B------:R0:W-:Y:S01]  /*c840*/  STG.E.U8 [R2.64], R0 ;  /* 0x0000000002007986 */ /* 0x0001e2000c101124 */
[----:B------:R-:W-:Y:S05]  /*c850*/  BRA `(.L_x_6392) ;  /* 0x000002e000007947 */ /* 0x000fea0003800000 */
.L_x_6409:
        /* <DEDUP_REMOVED lines=21> */
.L_x_6391:
        /* <DEDUP_REMOVED lines=20> */
.L_x_6419:
[----:B------:R-:W0:Y:S02]  /*caf0*/  F2I.U64.TRUNC R28, R28 ;  /* 0x0000001c001c7311 */ /* 0x000e24000020d800 */
[----:B0-----:R0:W-:Y:S01]  /*cb00*/  STG.E.64 [R2.64], R28 ;  /* 0x0000001c02007986 */ /* 0x0011e2000c101b24 */
[----:B------:R-:W-:Y:S05]  /*cb10*/  BRA `(.L_x_6392) ;  /* 0x0000002000007947 */ /* 0x000fea0003800000 */
.L_x_6418:
[----:B------:R-:W0:Y:S02]  /*cb20*/  F2I.FTZ.U32.TRUNC.NTZ R5, R28 ;  /* 0x0000001c00057305 */ /* 0x000e24000021f000 */
[----:B0-----:R0:W-:Y:S02]  /*cb30*/  STG.E [R2.64], R5 ;  /* 0x0000000502007986 */ /* 0x0011e4000c101924 */
.L_x_6392:
        /* <DEDUP_REMOVED lines=22> */
.L_x_6423:
[----:B------:R-:W0:Y:S02]  /*cca0*/  F2I.S64.TRUNC R24, R24 ;  /* 0x0000001800187311 */ /* 0x000e24000020d900 */
[----:B0-----:R-:W-:-:S05]  /*ccb0*/  IMAD.MOV.U32 R5, RZ, RZ, R24 ;  /* 0x000000ffff057224 */ /* 0x001fca00078e0018 */
[----:B------:R0:W-:Y:S01]  /*ccc0*/  STG.E.U8 [R2.64], R5 ;  /* 0x0000000502007986 */ /* 0x0001e2000c101124 */
[----:B------:R-:W-:Y:S05]  /*ccd0*/  BRA `(.L_x_6425) ;  /* 0x00000d3000007947 */ /* 0x000fea0003800000 */
.L_x_6422:
        /* <DEDUP_REMOVED lines=9> */
.L_x_6427:
[----:B------:R-:W0:Y:S02]  /*cd70*/  F2I.FTZ.TRUNC.NTZ R5, R24 ;  /* 0x0000001800057305 */ /* 0x000e24000021f100 */
[----:B0-----:R0:W-:Y:S01]  /*cd80*/  STG.E [R2.64], R5 ;  /* 0x0000000502007986 */ /* 0x0011e2000c101924 */
[----:B------:R-:W-:Y:S05]  /*cd90*/  BRA `(.L_x_6425) ;  /* 0x00000c7000007947 */ /* 0x000fea0003800000 */
.L_x_6426:
[----:B------:R-:W0:Y:S02]  /*cda0*/  F2I.FTZ.TRUNC.NTZ R5, R24 ;  /* 0x0000001800057305 */ /* 0x000e24000021f100 */
[----:B0-----:R0:W-:Y:S01]  /*cdb0*/  STG.E.U16 [R2.64], R5 ;  /* 0x0000000502007986 */ /* 0x0011e2000c101524 */
[----:B------:R-:W-:Y:S05]  /*cdc0*/  BRA `(.L_x_6425) ;  /* 0x00000c4000007947 */ /* 0x000fea0003800000 */
.L_x_6421:
        /* <DEDUP_REMOVED lines=8> */
.L_x_6429:
[----:B------:R-:W-:-:S05]  /*ce50*/  F2FP.PACK_AB R24, RZ, R24 ;  /* 0x00000018ff18723e */ /* 0x000fca00000000ff */
[----:B------:R0:W-:Y:S01]  /*ce60*/  STG.E.U16 [R2.64], R24 ;  /* 0x0000001802007986 */ /* 0x0001e2000c101524 */
[----:B------:R-:W-:Y:S05]  /*ce70*/  BRA `(.L_x_6425) ;  /* 0x00000b9000007947 */ /* 0x000fea0003800000 */
.L_x_6428:
        /* <DEDUP_REMOVED lines=9> */
.L_x_6431:
[----:B------:R-:W-:-:S04]  /*cf10*/  F2FP.PACK_AB R5, RZ, R24 ;  /* 0x00000018ff05723e */ /* 0x000fc800000000ff */
[----:B------:R-:W-:-:S05]  /*cf20*/  PRMT R5, R5, 0x5410, RZ ;  /* 0x0000541005057816 */ /* 0x000fca00000000ff */
[----:B------:R0:W-:Y:S01]  /*cf30*/  STG.E [R2.64], R5 ;  /* 0x0000000502007986 */ /* 0x0001e2000c101924 */
[----:B------:R-:W-:Y:S05]  /*cf40*/  BRA `(.L_x_6425) ;  /* 0x00000ac000007947 */ /* 0x000fea0003800000 */
.L_x_6430:
[----:B------:R-:W-:-:S06]  /*cf50*/  FMUL.FTZ R4, R24, 1 ;  /* 0x3f80000018047820 */ /* 0x000fcc0000410000 */
[----:B------:R-:W0:Y:S02]  /*cf60*/  F2F.F64.F32 R4, R4 ;  /* 0x0000000400047310 */ /* 0x000e240000201800 */
[----:B0-----:R0:W-:Y:S01]  /*cf70*/  STG.E.64 [R2.64], R4 ;  /* 0x0000000402007986 */ /* 0x0011e2000c101b24 */
[----:B------:R-:W-:Y:S05]  /*cf80*/  BRA `(.L_x_6425) ;  /* 0x00000a8000007947 */ /* 0x000fea0003800000 */
.L_x_6420:
        /* <DEDUP_REMOVED lines=12> */
.L_x_6434:
[----:B------:R-:W-:Y:S01]  /*d050*/  FMUL.FTZ R4, R24, 1 ;  /* 0x3f80000018047820 */ /* 0x000fe20000410000 */
[----:B------:R-:W-:-:S05]  /*d060*/  CS2R R6, SRZ ;  /* 0x0000000000067805 */ /* 0x000fca000001ff00 */
[----:B------:R-:W0:Y:S02]  /*d070*/  F2F.F64.F32 R4, R4 ;  /* 0x0000000400047310 */ /* 0x000e240000201800 */
[----:B0-----:R0:W-:Y:S01]  /*d080*/  STG.E.128 [R2.64], R4 ;  /* 0x0000000402007986 */ /* 0x0011e2000c101d24 */
[----:B------:R-:W-:Y:S05]  /*d090*/  BRA `(.L_x_6425) ;  /* 0x0000097000007947 */ /* 0x000fea0003800000 */
.L_x_6433:
        /* <DEDUP_REMOVED lines=20> */
.L_x_6438:
[----:B------:R-:W-:Y:S05]  /*d1e0*/  BSYNC B0 ;  /* 0x0000000000007941 */ /* 0x000fea0003800000 */
.L_x_6437:
[----:B------:R-:W-:-:S05]  /*d1f0*/  LOP3.LUT R7, R0, R7, RZ, 0xfc, !PT ;  /* 0x0000000700077212 */ /* 0x000fca00078efcff */
[----:B------:R0:W-:Y:S01]  /*d200*/  STG.E.U8 [R2.64], R7 ;  /* 0x0000000702007986 */ /* 0x0001e2000c101124 */
[----:B------:R-:W-:Y:S05]  /*d210*/  BRA `(.L_x_6425) ;  /* 0x000007f000007947 */ /* 0x000fea0003800000 */
.L_x_6436:
        /* <DEDUP_REMOVED lines=12> */
.L_x_6440:
[----:B------:R-:W-:Y:S01]  /*d2e0*/  IMAD.MOV.U32 R0, RZ, RZ, 0x7f ;  /* 0x0000007fff007424 */ /* 0x000fe200078e00ff */
[----:B------:R-:W-:-:S04]  /*d2f0*/  ISETP.GT.U32.AND P0, PT, R4, 0x7f800000, PT ;  /* 0x7f8000000400780c */ /* 0x000fc80003f04070 */
[----:B------:R-:W-:-:S04]  /*d300*/  SEL R0, R0, 0x7c, P0 ;  /* 0x0000007c00007807 */ /* 0x000fc80000000000 */
.L_x_6441:
[----:B------:R-:W-:Y:S05]  /*d310*/  BSYNC B0 ;  /* 0x0000000000007941 */ /* 0x000fea0003800000 */
.L_x_6439:
[----:B------:R-:W-:-:S04]  /*d320*/  LOP3.LUT R24, R24, 0x80000000, RZ, 0xc0, !PT ;  /* 0x8000000018187812 */ /* 0x000fc800078ec0ff */
[----:B------:R-:W-:-:S04]  /*d330*/  SHF.R.U32.HI R5, RZ, 0x18, R24 ;  /* 0x00000018ff057819 */ /* 0x000fc80000011618 */
[----:B------:R-:W-:-:S05]  /*d340*/  LOP3.LUT R5, R0, R5, RZ, 0xfc, !PT ;  /* 0x0000000500057212 */ /* 0x000fca00078efcff */
[----:B------:R0:W-:Y:S01]  /*d350*/  STG.E.U8 [R2.64], R5 ;  /* 0x0000000502007986 */ /* 0x0001e2000c101124 */
[----:B------:R-:W-:Y:S05]  /*d360*/  BRA `(.L_x_6425) ;  /* 0x000006a000007947 */ /* 0x000fea0003800000 */
.L_x_6435:
[----:B------:R-:W-:-:S05]  /*d370*/  F2FP.BF16.PACK_AB R24, RZ, R24 ;  /* 0x00000018ff18723e */ /* 0x000fca00000010ff */
[----:B------:R0:W-:Y:S01]  /*d380*/  STG.E.U16 [R2.64], R24 ;  /* 0x0000001802007986 */ /* 0x0001e2000c101524 */
[----:B------:R-:W-:Y:S05]  /*d390*/  BRA `(.L_x_6425) ;  /* 0x0000067000007947 */ /* 0x000fea0003800000 */
.L_x_6432:
        /* <DEDUP_REMOVED lines=11> */
.L_x_6444:
        /* <DEDUP_REMOVED lines=16> */
.L_x_6447:
[----:B------:R-:W-:-:S04]  /*d550*/  LOP3.LUT R24, R24, 0x80000000, RZ, 0xc0, !PT ;  /* 0x8000000018187812 */ /* 0x000fc800078ec0ff */
[----:B------:R-:W-:-:S04]  /*d560*/  SHF.R.U32.HI R5, RZ, 0x18, R24 ;  /* 0x00000018ff057819 */ /* 0x000fc80000011618 */
[----:B------:R-:W-:-:S04]  /*d570*/  LOP3.LUT R4, R4, R5, RZ, 0xfc, !PT ;  /* 0x0000000504047212 */ /* 0x000fc800078efcff */
[----:B------:R-:W-:Y:S02]  /*d580*/  PRMT R0, R4, 0x7610, R0 ;  /* 0x0000761004007816 */ /* 0x000fe40000000000 */
.L_x_6446:
[----:B------:R-:W-:Y:S05]  /*d590*/  BSYNC B0 ;  /* 0x0000000000007941 */ /* 0x000fea0003800000 */
.L_x_6445:
[----:B------:R0:W-:Y:S01]  /*d5a0*/  STG.E.U8 [R2.64], R0 ;  /* 0x0000000002007986 */ /* 0x0001e2000c101124 */
[----:B------:R-:W-:Y:S05]  /*d5b0*/  BRA `(.L_x_6425) ;  /* 0x0000045000007947 */ /* 0x000fea0003800000 */
.L_x_6443:
        /* <DEDUP_REMOVED lines=16> */
.L_x_6450:
[----:B------:R-:W-:-:S04]  /*d6c0*/  LOP3.LUT R24, R24, 0x80000000, RZ, 0xc0, !PT ;  /* 0x8000000018187812 */ /* 0x000fc800078ec0ff */
[----:B------:R-:W-:-:S04]  /*d6d0*/  SHF.R.U32.HI R5, RZ, 0x18, R24 ;  /* 0x00000018ff057819 */ /* 0x000fc80000011618 */
[----:B------:R-:W-:-:S04]  /*d6e0*/  LOP3.LUT R4, R4, R5, RZ, 0xfc, !PT ;  /* 0x0000000504047212 */ /* 0x000fc800078efcff */
[----:B------:R-:W-:Y:S02]  /*d6f0*/  PRMT R0, R4, 0x7610, R0 ;  /* 0x0000761004007816 */ /* 0x000fe40000000000 */
.L_x_6449:
[----:B------:R-:W-:Y:S05]  /*d700*/  BSYNC B0 ;  /* 0x0000000000007941 */ /* 0x000fea0003800000 */
.L_x_6448:
[----:B------:R0:W-:Y:S01]  /*d710*/  STG.E.U8 [R2.64], R0 ;  /* 0x0000000002007986 */ /* 0x0001e2000c101124 */
[----:B------:R-:W-:Y:S05]  /*d720*/  BRA `(.L_x_6425) ;  /* 0x000002e000007947 */ /* 0x000fea0003800000 */
.L_x_6442:
        /* <DEDUP_REMOVED lines=21> */
.L_x_6424:
        /* <DEDUP_REMOVED lines=20> */
.L_x_6452:
[----:B------:R-:W0:Y:S02]  /*d9c0*/  F2I.U64.TRUNC R24, R24 ;  /* 0x0000001800187311 */ /* 0x000e24000020d800 */
[----:B0-----:R0:W-:Y:S01]  /*d9d0*/  STG.E.64 [R2.64], R24 ;  /* 0x0000001802007986 */ /* 0x0011e2000c101b24 */
[----:B------:R-:W-:Y:S05]  /*d9e0*/  BRA `(.L_x_6425) ;  /* 0x0000002000007947 */ /* 0x000fea0003800000 */
.L_x_6451:
[----:B------:R-:W0:Y:S02]  /*d9f0*/  F2I.FTZ.U32.TRUNC.NTZ R5, R24 ;  /* 0x0000001800057305 */ /* 0x000e24000021f000 */
[----:B0-----:R0:W-:Y:S02]  /*da00*/  STG.E [R2.64], R5 ;  /* 0x0000000502007986 */ /* 0x0011e4000c101924 */
.L_x_6425:
[----:B------:R-:W-:Y:S02]  /*da10*/  IADD3 R33, R33, 0x80, RZ ;  /* 0x0000008021217810 */ /* 0x000fe40007ffe0ff */
.L_x_6386:
[----:B------:R-:W-:Y:S05]  /*da20*/  BSYNC B6 ;  /* 0x0000000000067941 */ /* 0x000fea0003800000 */
.L_x_6385:
        /* <DEDUP_REMOVED lines=20> */
.L_x_6456:
[----:B------:R-:W0:Y:S02]  /*db70*/  F2I.S64.TRUNC R26, R26 ;  /* 0x0000001a001a7311 */ /* 0x000e24000020d900 */
[----:B0-----:R-:W-:-:S05]  /*db80*/  IMAD.MOV.U32 R5, RZ, RZ, R26 ;  /* 0x000000ffff057224 */ /* 0x001fca00078e001a */
[----:B------:R-:W-:Y:S01]  /*db90*/  STG.E.U8 [R2.64], R5 ;  /* 0x0000000502007986 */ /* 0x000fe2000c101124 */
[----:B------:R-:W-:Y:S05]  /*dba0*/  EXIT ;  /* 0x000000000000794d */ /* 0x000fea0003800000 */
.L_x_6455:
        /* <DEDUP_REMOVED lines=9> */
.L_x_6459:
[----:B------:R-:W0:Y:S02]  /*dc40*/  F2I.FTZ.TRUNC.NTZ R5, R26 ;  /* 0x0000001a00057305 */ /* 0x000e24000021f100 */
[----:B0-----:R-:W-:Y:S01]  /*dc50*/  STG.E [R2.64], R5 ;  /* 0x0000000502007986 */ /* 0x001fe2000c101924 */
[----:B------:R-:W-:Y:S05]  /*dc60*/  EXIT ;  /* 0x000000000000794d */ /* 0x000fea0003800000 */
.L_x_6458:
[----:B------:R-:W0:Y:S02]  /*dc70*/  F2I.FTZ.TRUNC.NTZ R5, R26 ;  /* 0x0000001a00057305 */ /* 0x000e24000021f100 */
[----:B0-----:R-:W-:Y:S01]  /*dc80*/  STG.E.U16 [R2.64], R5 ;  /* 0x0000000502007986 */ /* 0x001fe2000c101524 */
[----:B------:R-:W-:Y:S05]  /*dc90*/  EXIT ;  /* 0x000000000000794d */ /* 0x000fea0003800000 */
.L_x_6454:
        /* <DEDUP_REMOVED lines=8> */
.L_x_6461:
[----:B------:R-:W-:-:S05]  /*dd20*/  F2FP.PACK_AB R26, RZ, R26 ;  /* 0x0000001aff1a723e */ /* 0x000fca00000000ff */
[----:B------:R-:W-:Y:S01]  /*dd30*/  STG.E.U16 [R2.64], R26 ;  /* 0x0000001a02007986 */ /* 0x000fe2000c101524 */
[----:B------:R-:W-:Y:S05]  /*dd40*/  EXIT ;  /* 0x000000000000794d */ /* 0x000fea0003800000 */
.L_x_6460:
        /* <DEDUP_REMOVED lines=9> */
.L_x_6463:
[----:B------:R-:W-:-:S04]  /*dde0*/  F2FP.PACK_AB R5, RZ, R26 ;  /* 0x0000001aff05723e */ /* 0x000fc800000000ff */
[----:B------:R-:W-:-:S05]  /*ddf0*/  PRMT R5, R5, 0x5410, RZ ;  /* 0x0000541005057816 */ /* 0x000fca00000000ff */
[----:B------:R-:W-:Y:S01]  /*de00*/  STG.E [R2.64], R5 ;  /* 0x0000000502007986 */ /* 0x000fe2000c101924 */
[----:B------:R-:W-:Y:S05]  /*de10*/  EXIT ;  /* 0x000000000000794d */ /* 0x000fea0003800000 */
.L_x_6462:
[----:B------:R-:W-:-:S06]  /*de20*/  FMUL.FTZ R4, R26, 1 ;  /* 0x3f8000001a047820 */ /* 0x000fcc0000410000 */
[----:B------:R-:W0:Y:S02]  /*de30*/  F2F.F64.F32 R4, R4 ;  /* 0x0000000400047310 */ /* 0x000e240000201800 */
[----:B0-----:R-:W-:Y:S01]  /*de40*/  STG.E.64 [R2.64], R4 ;  /* 0x0000000402007986 */ /* 0x001fe2000c101b24 */
[----:B------:R-:W-:Y:S05]  /*de50*/  EXIT ;  /* 0x000000000000794d */ /* 0x000fea0003800000 */
.L_x_6453:
        /* <DEDUP_REMOVED lines=12> */
.L_x_6466:
[----:B------:R-:W-:Y:S01]  /*df20*/  FMUL.FTZ R4, R26, 1 ;  /* 0x3f8000001a047820 */ /* 0x000fe20000410000 */
[----:B------:R-:W-:-:S05]  /*df30*/  CS2R R6, SRZ ;  /* 0x0000000000067805 */ /* 0x000fca000001ff00 */
[----:B------:R-:W0:Y:S02]  /*df40*/  F2F.F64.F32 R4, R4 ;  /* 0x0000000400047310 */ /* 0x000e240000201800 */
[----:B0-----:R-:W-:Y:S01]  /*df50*/  STG.E.128 [R2.64], R4 ;  /* 0x0000000402007986 */ /* 0x001fe2000c101d24 */
[----:B------:R-:W-:Y:S05]  /*df60*/  EXIT ;  /* 0x000000000000794d */ /* 0x000fea0003800000 */
.L_x_6465:
        /* <DEDUP_REMOVED lines=20> */
.L_x_6470:
[----:B------:R-:W-:Y:S05]  /*e0b0*/  BSYNC B0 ;  /* 0x0000000000007941 */ /* 0x000fea0003800000 */
.L_x_6469:
[----:B------:R-:W-:-:S05]  /*e0c0*/  LOP3.LUT R7, R0, R7, RZ, 0xfc, !PT ;  /* 0x0000000700077212 */ /* 0x000fca00078efcff */
[----:B------:R-:W-:Y:S01]  /*e0d0*/  STG.E.U8 [R2.64], R7 ;  /* 0x0000000702007986 */ /* 0x000fe2000c101124 */
[----:B------:R-:W-:Y:S05]  /*e0e0*/  EXIT ;  /* 0x000000000000794d */ /* 0x000fea0003800000 */
.L_x_6468:
        /* <DEDUP_REMOVED lines=12> */
.L_x_6472:
[----:B------:R-:W-:Y:S01]  /*e1b0*/  IMAD.MOV.U32 R0, RZ, RZ, 0x7f ;  /* 0x0000007fff007424 */ /* 0x000fe200078e00ff */
[----:B------:R-:W-:-:S04]  /*e1c0*/  ISETP.GT.U32.AND P0, PT, R4, 0x7f800000, PT ;  /* 0x7f8000000400780c */ /* 0x000fc80003f04070 */
[----:B------:R-:W-:-:S04]  /*e1d0*/  SEL R0, R0, 0x7c, P0 ;  /* 0x0000007c00007807 */ /* 0x000fc80000000000 */
.L_x_6473:
[----:B------:R-:W-:Y:S05]  /*e1e0*/  BSYNC B0 ;  /* 0x0000000000007941 */ /* 0x000fea0003800000 */
.L_x_6471:
[----:B------:R-:W-:-:S04]  /*e1f0*/  LOP3.LUT R26, R26, 0x80000000, RZ, 0xc0, !PT ;  /* 0x800000001a1a7812 */ /* 0x000fc800078ec0ff */
[----:B------:R-:W-:-:S04]  /*e200*/  SHF.R.U32.HI R5, RZ, 0x18, R26 ;  /* 0x00000018ff057819 */ /* 0x000fc8000001161a */
[----:B------:R-:W-:-:S05]  /*e210*/  LOP3.LUT R5, R0, R5, RZ, 0xfc, !PT ;  /* 0x0000000500057212 */ /* 0x000fca00078efcff */
[----:B------:R-:W-:Y:S01]  /*e220*/  STG.E.U8 [R2.64], R5 ;  /* 0x0000000502007986 */ /* 0x000fe2000c101124 */
[----:B------:R-:W-:Y:S05]  /*e230*/  EXIT ;  /* 0x000000000000794d */ /* 0x000fea0003800000 */
.L_x_6467:
[----:B------:R-:W-:-:S05]  /*e240*/  F2FP.BF16.PACK_AB R26, RZ, R26 ;  /* 0x0000001aff1a723e */ /* 0x000fca00000010ff */
[----:B------:R-:W-:Y:S01]  /*e250*/  STG.E.U16 [R2.64], R26 ;  /* 0x0000001a02007986 */ /* 0x000fe2000c101524 */
[----:B------:R-:W-:Y:S05]  /*e260*/  EXIT ;  /* 0x000000000000794d */ /* 0x000fea0003800000 */
.L_x_6464:
        /* <DEDUP_REMOVED lines=11> */
.L_x_6476:
        /* <DEDUP_REMOVED lines=16> */
.L_x_6479:
[----:B------:R-:W-:-:S04]  /*e420*/  LOP3.LUT R26, R26, 0x80000000, RZ, 0xc0, !PT ;  /* 0x800000001a1a7812 */ /* 0x000fc800078ec0ff */
[----:B------:R-:W-:-:S04]  /*e430*/  SHF.R.U32.HI R5, RZ, 0x18, R26 ;  /* 0x00000018ff057819 */ /* 0x000fc8000001161a */
[----:B------:R-:W-:-:S04]  /*e440*/  LOP3.LUT R4, R4, R5, RZ, 0xfc, !PT ;  /* 0x0000000504047212 */ /* 0x000fc800078efcff */
[----:B------:R-:W-:Y:S02]  /*e450*/  PRMT R0, R4, 0x7610, R0 ;  /* 0x0000761004007816 */ /* 0x000fe40000000000 */
.L_x_6478:
[----:B------:R-:W-:Y:S05]  /*e460*/  BSYNC B0 ;  /* 0x0000000000007941 */ /* 0x000fea0003800000 */
.L_x_6477:
[----:B------:R-:W-:Y:S01]  /*e470*/  STG.E.U8 [R2.64], R0 ;  /* 0x0000000002007986 */ /* 0x000fe2000c101124 */
[----:B------:R-:W-:Y:S05]  /*e480*/  EXIT ;  /* 0x000000000000794d */ /* 0x000fea0003800000 */
.L_x_6475:
        /* <DEDUP_REMOVED lines=16> */
.L_x_6482:
[----:B------:R-:W-:-:S04]  /*e590*/  LOP3.LUT R26, R26, 0x80000000, RZ, 0xc0, !PT ;  /* 0x800000001a1a7812 */ /* 0x000fc800078ec0ff */
[----:B------:R-:W-:-:S04]  /*e5a0*/  SHF.R.U32.HI R5, RZ, 0x18, R26 ;  /* 0x00000018ff057819 */ /* 0x000fc8000001161a */
[----:B------:R-:W-:-:S04]  /*e5b0*/  LOP3.LUT R4, R4, R5, RZ, 0xfc, !PT ;  /* 0x0000000504047212 */ /* 0x000fc800078efcff */
[----:B------:R-:W-:Y:S02]  /*e5c0*/  PRMT R0, R4, 0x7610, R0 ;  /* 0x0000761004007816 */ /* 0x000fe40000000000 */
.L_x_6481:
[----:B------:R-:W-:Y:S05]  /*e5d0*/  BSYNC B0 ;  /* 0x0000000000007941 */ /* 0x000fea0003800000 */
.L_x_6480:
[----:B------:R-:W-:Y:S01]  /*e5e0*/  STG.E.U8 [R2.64], R0 ;  /* 0x0000000002007986 */ /* 0x000fe2000c101124 */
[----:B------:R-:W-:Y:S05]  /*e5f0*/  EXIT ;  /* 0x000000000000794d */ /* 0x000fea0003800000 */
.L_x_6474:
        /* <DEDUP_REMOVED lines=21> */
.L_x_6457:
        /* <DEDUP_REMOVED lines=20> */
.L_x_6484:
[----:B------:R-:W0:Y:S02]  /*e890*/  F2I.U64.TRUNC R26, R26 ;  /* 0x0000001a001a7311 */ /* 0x000e24000020d800 */
[----:B0-----:R-:W-:Y:S01]  /*e8a0*/  STG.E.64 [R2.64], R26 ;  /* 0x0000001a02007986 */ /* 0x001fe2000c101b24 */
[----:B------:R-:W-:Y:S05]  /*e8b0*/  EXIT ;  /* 0x000000000000794d */ /* 0x000fea0003800000 */
.L_x_6483:
[----:B------:R-:W0:Y:S02]  /*e8c0*/  F2I.FTZ.U32.TRUNC.NTZ R5, R26 ;  /* 0x0000001a00057305 */ /* 0x000e24000021f000 */
[----:B0-----:R-:W-:Y:S01]  /*e8d0*/  STG.E [R2.64], R5 ;  /* 0x0000000502007986 */ /* 0x001fe2000c101924 */
[----:B------:R-:W-:Y:S05]  /*e8e0*/  EXIT ;  /* 0x000000000000794d */ /* 0x000fea0003800000 */
.L_x_6485:
        /* <DEDUP_REMOVED lines=9> */
.L_x_7633:


//--------------------- .text._ZN2at6native18elementwise_kernelILi128ELi2EZNS0_22gpu_kernel_impl_nocastIZZZNS0_44_GLOBAL__N__40a83637_7_Lerp_cu_1520ed90_301318lerp_tensor_kernelERNS_18TensorIteratorBaseEENKUlvE0_clEvENKUlvE0_clEvEUlfffE_EEvS5_RKT_EUliE_EEviT1_ --------------------------
	.section	.text._ZN2at6native18elementwise_kernelILi128ELi2EZNS0_22gpu_kernel_impl_nocastIZZZNS0_44_GLOBAL__N__40a83637_7_Lerp_cu_1520ed90_301318lerp_tensor_kernelERNS_18TensorIteratorBaseEENKUlvE0_clEvENKUlvE0_clEvEUlfffE_EEvS5_RKT_EUliE_EEviT1_,"ax",@progbits
	.sectioninfo	@"SHI_REGISTERS=16"
	.align	128
        .global         _ZN2at6native18elementwise_kernelILi128ELi2EZNS0_22gpu_kernel_impl_nocastIZZZNS0_44_GLOBAL__N__40a83637_7_Lerp_cu_1520ed90_301318lerp_tensor_kernelERNS_18TensorIteratorBaseEENKUlvE0_clEvENKUlvE0_clEvEUlfffE_EEvS5_RKT_EUliE_EEviT1_
        .type           _ZN2at6native18elementwise_kernelILi128ELi2EZNS0_22gpu_kernel_impl_nocastIZZZNS0_44_GLOBAL__N__40a83637_7_Lerp_cu_1520ed90_301318lerp_tensor_kernelERNS_18TensorIteratorBaseEENKUlvE0_clEvENKUlvE0_clEvEUlfffE_EEvS5_RKT_EUliE_EEviT1_,@function
        .size           _ZN2at6native18elementwise_kernelILi128ELi2EZNS0_22gpu_kernel_impl_nocastIZZZNS0_44_GLOBAL__N__40a83637_7_Lerp_cu_1520ed90_301318lerp_tensor_kernelERNS_18TensorIteratorBaseEENKUlvE0_clEvENKUlvE0_clEvEUlfffE_EEvS5_RKT_EUliE_EEviT1_,(.L_x_7634 - _ZN2at6native18elementwise_kernelILi128ELi2EZNS0_22gpu_kernel_impl_nocastIZZZNS0_44_GLOBAL__N__40a83637_7_Lerp_cu_1520ed90_301318lerp_tensor_kernelERNS_18TensorIteratorBaseEENKUlvE0_clEvENKUlvE0_clEvEUlfffE_EEvS5_RKT_EUliE_EEviT1_)
        .other          _ZN2at6native18elementwise_kernelILi128ELi2EZNS0_22gpu_kernel_impl_nocastIZZZNS0_44_GLOBAL__N__40a83637_7_Lerp_cu_1520ed90_301318lerp_tensor_kernelERNS_18TensorIteratorBaseEENKUlvE0_clEvENKUlvE0_clEvEUlfffE_EEvS5_RKT_EUliE_EEviT1_,@"STO_CUDA_ENTRY STV_DEFAULT"
_ZN2at6native18elementwise_kernelILi128ELi2EZNS0_22gpu_kernel_impl_nocastIZZZNS0_44_GLOBAL__N__40a83637_7_Lerp_cu_1520ed90_301318lerp_tensor_kernelERNS_18TensorIteratorBaseEENKUlvE0_clEvENKUlvE0_clEvEUlfffE_EEvS5_RKT_EUliE_EEviT1_:
.text._ZN2at6native18elementwise_kernelILi128ELi2EZNS0_22gpu_kernel_impl_nocastIZZZNS0_44_GLOBAL__N__40a83637_7_Lerp_cu_1520ed90_301318lerp_tensor_kernelERNS_18TensorIteratorBaseEENKUlvE0_clEvENKUlvE0_clEvEUlfffE_EEvS5_RKT_EUliE_EEviT1_:
        /* <DEDUP_REMOVED lines=10> */
[----:B------:R-:W-:Y:S01]  /*00a0*/  CS2R R4, SRZ ;  /* 0x0000000000047805 */ /* 0x000fe2000001ff00 */
[----:B------:R-:W-:-:S11]  /*00b0*/  CS2R R2, SRZ ;  /* 0x0000000000027805 */ /* 0x000fd6000001ff00 */
        /* <DEDUP_REMOVED lines=262> */
[----:B------:R-:W-:-:S05]  /*1120*/  @P0 IMAD.HI.U32 R6, R9, c[0x0][0x290], R8 ;  /* 0x0000a40009060a27 */ /* 0x000fca00078e0008 */
[----:B------:R-:W-:Y:S01]  /*1130*/  @P0 SHF.R.U32.HI R8, RZ, c[0x0][0x294], R6 ;  /* 0x0000a500ff080a19 */ /* 0x000fe20000011606 */
[----:B------:R-:W-:-:S03]  /*1140*/  IMAD R6, R11, c[0x0][0x280], R7 ;  /* 0x0000a0000b067a24 */ /* 0x000fc600078e0207 */
[----:B------:R-:W-:Y:S01]  /*1150*/  @P0 IADD3 R8, -R8, RZ, RZ ;  /* 0x000000ff08080210 */ /* 0x000fe20007ffe1ff */
[C---:B------:R-:W-:Y:S02]  /*1160*/  IMAD R2, R6.reuse, c[0x0][0x408], R2 ;  /* 0x0001020006027a24 */ /* 0x040fe400078e0202 */
[----:B------:R-:W-:Y:S02]  /*1170*/  IMAD R3, R6, c[0x0][0x40c], R3 ;  /* 0x0001030006037a24 */ /* 0x000fe400078e0203 */
[----:B------:R-:W-:Y:S02]  /*1180*/  @P0 IMAD R8, R8, c[0x0][0x28c], R9 ;  /* 0x0000a30008080a24 */ /* 0x000fe400078e0209 */
[C---:B------:R-:W-:Y:S02]  /*1190*/  IMAD R4, R6.reuse, c[0x0][0x410], R4 ;  /* 0x0001040006047a24 */ /* 0x040fe400078e0204 */
[----:B------:R-:W-:Y:S02]  /*11a0*/  IMAD R5, R6, c[0x0][0x414], R5 ;  /* 0x0001050006057a24 */ /* 0x000fe400078e0205 */
[----:B------:R-:W-:-:S02]  /*11b0*/  @P0 IMAD R2, R8, c[0x0][0x418], R2 ;  /* 0x0001060008020a24 */ /* 0x000fc400078e0202 */
[C---:B------:R-:W-:Y:S02]  /*11c0*/  @P0 IMAD R3, R8.reuse, c[0x0][0x41c], R3 ;  /* 0x0001070008030a24 */ /* 0x040fe400078e0203 */
[C---:B------:R-:W-:Y:S02]  /*11d0*/  @P0 IMAD R4, R8.reuse, c[0x0][0x420], R4 ;  /* 0x0001080008040a24 */ /* 0x040fe400078e0204 */
[----:B------:R-:W-:-:S05]  /*11e0*/  @P0 IMAD R5, R8, c[0x0][0x424], R5 ;  /* 0x0001090008050a24 */ /* 0x000fca00078e0205 */
.L_x_6488:
[----:B------:R-:W-:Y:S02]  /*11f0*/  IADD3 R6, P2, R5, c[0x0][0x440], RZ ;  /* 0x0001100005067a10 */ /* 0x000fe40007f5e0ff */
[----:B------:R-:W-:Y:S02]  /*1200*/  IADD3 R8, P0, R3, c[0x0][0x430], RZ ;  /* 0x00010c0003087a10 */ /* 0x000fe40007f1e0ff */
[----:B------:R-:W-:Y:S02]  /*1210*/  IADD3.X R7, RZ, c[0x0][0x444], RZ, P2, !PT ;  /* 0x00011100ff077a10 */ /* 0x000fe400017fe4ff */
[----:B------:R-:W-:-:S02]  /*1220*/  IADD3 R4, P1, R4, c[0x0][0x438], RZ ;  /* 0x00010e0004047a10 */ /* 0x000fc40007f3e0ff */
[----:B------:R-:W-:Y:S01]  /*1230*/  IADD3.X R9, RZ, c[0x0][0x434], RZ, P0, !PT ;  /* 0x00010d00ff097a10 */ /* 0x000fe200007fe4ff */
[----:B------:R-:W2:Y:S01]  /*1240*/  LDG.E R6, [R6.64] ;  /* 0x0000000406067981 */ /* 0x000ea2000c1e1900 */
[----:B------:R-:W-:-:S04]  /*1250*/  IADD3.X R5, RZ, c[0x0][0x43c], RZ, P1, !PT ;  /* 0x00010f00ff057a10 */ /* 0x000fc80000ffe4ff */
[----:B------:R-:W3:Y:S04]  /*1260*/  LDG.E R9, [R8.64] ;  /* 0x0000000408097981 */ /* 0x000ee8000c1e1900 */
[----:B------:R-:W3:Y:S01]  /*1270*/  LDG.E R4, [R4.64] ;  /* 0x0000000404047981 */ /* 0x000ee2000c1e1900 */
[----:B------:R-:W-:-:S04]  /*1280*/  IADD3 R2, P1, R2, c[0x0][0x428], RZ ;  /* 0x00010a0002027a10 */ /* 0x000fc80007f3e0ff */
[----:B------:R-:W-:Y:S02]  /*1290*/  IADD3.X R3, RZ, c[0x0][0x42c], RZ, P1, !PT ;  /* 0x00010b00ff037a10 */ /* 0x000fe40000ffe4ff */
[C---:B--2---:R-:W-:Y:S01]  /*12a0*/  FSETP.GEU.FTZ.AND P0, PT, |R6|.reuse, 0.5, PT ;  /* 0x3f0000000600780b */ /* 0x044fe20003f1e200 */
[----:B------:R-:W-:Y:S02]  /*12b0*/  FADD.FTZ R10, -R6, 1 ;  /* 0x3f800000060a7421 */ /* 0x000fe40000010100 */
[----:B---3--:R-:W-:-:S04]  /*12c0*/  FADD.FTZ R11, R4, -R9 ;  /* 0x80000009040b7221 */ /* 0x008fc80000010000 */
[----:B------:R-:W-:-:S06]  /*12d0*/  FFMA.FTZ R13, R6, R11, R9 ;  /* 0x0000000b060d7223 */ /* 0x000fcc0000010009 */
[----:B------:R-:W-:-:S05]  /*12e0*/  @P0 FFMA.FTZ R13, -R11, R10, R4 ;  /* 0x0000000a0b0d0223 */ /* 0x000fca0000010104 */
[----:B------:R0:W-:Y:S01]  /*12f0*/  STG.E [R2.64], R13 ;  /* 0x0000000d02007986 */ /* 0x0001e2000c101904 */
[----:B------:R-:W-:-:S03]  /*1300*/  IADD3 R11, R0, 0x80, RZ ;  /* 0x00000080000b7810 */ /* 0x000fc60007ffe0ff */
.L_x_6487:
[----:B------:R-:W-:Y:S05]  /*1310*/  BSYNC B0 ;  /* 0x0000000000007941 */ /* 0x000fea0003800000 */
.L_x_6486:
[----:B------:R-:W-:-:S13]  /*1320*/  ISETP.GE.AND P0, PT, R11, c[0x0][0x160], PT ;  /* 0x000058000b007a0c */ /* 0x000fda0003f06270 */
[----:B------:R-:W-:Y:S05]  /*1330*/  @P0 EXIT ;  /* 0x000000000000094d */ /* 0x000fea0003800000 */
[----:B------:R-:W-:Y:S01]  /*1340*/  ISETP.NE.AND P0, PT, RZ, c[0x0][0x168], PT ;  /* 0x00005a00ff007a0c */ /* 0x000fe20003f05270 */
[----:B------:R-:W-:Y:S01]  /*1350*/  HFMA2.MMA R4, -RZ, RZ, 0, 0 ;  /* 0x00000000ff047435 */ /* 0x000fe200000001ff */
[----:B0-----:R-:W-:Y:S01]  /*1360*/  CS2R R2, SRZ ;  /* 0x0000000000027805 */ /* 0x001fe2000001ff00 */
        /* <DEDUP_REMOVED lines=276> */
.L_x_6489:
        /* <DEDUP_REMOVED lines=16> */
[----:B------:R-:W-:Y:S01]  /*25b0*/  STG.E [R8.64], R13 ;  /* 0x0000000d08007986 */ /* 0x000fe2000c101904 */
[----:B------:R-:W-:Y:S05]  /*25c0*/  EXIT ;  /* 0x000000000000794d */ /* 0x000fea0003800000 */
.L_x_6490:
        /* <DEDUP_REMOVED lines=11> */
.L_x_7634:


//--------------------- .text._ZN2at6native27unrolled_elementwise_kernelIZZZNS0_44_GLOBAL__N__40a83637_7_Lerp_cu_1520ed90_301318lerp_tensor_kernelERNS_18TensorIteratorBaseEENKUlvE0_clEvENKUlvE0_clEvEUlfffE_St5arrayIPcLm4EELi4E23TrivialOffsetCalculatorILi3EjESB_ILi1EjENS0_6memory15LoadWithoutCastENSE_16StoreWithoutCastEEEviT_T0_T2_T3_T4_T5_ --------------------------
	.section	.text._ZN2at6native27unrolled_elementwise_kernelIZZZNS0_44_GLOBAL__N__40a83637_7_Lerp_cu_1520ed90_301318lerp_tensor_kernelERNS_18TensorIteratorBaseEENKUlvE0_clEvENKUlvE0_clEvEUlfffE_St5arrayIPcLm4EELi4E23TrivialOffsetCalculatorILi3EjESB_ILi1EjENS0_6memory15LoadWithoutCastENSE_16StoreWithoutCastEEEviT_T0_T2_T3_T4_T5_,"ax",@progbits
	.sectioninfo	@"SHI_REGISTERS=32"
	.align	128
        .global         _ZN2at6native27unrolled_elementwise_kernelIZZZNS0_44_GLOBAL__N__40a83637_7_Lerp_cu_1520ed90_301318lerp_tensor_kernelERNS_18TensorIteratorBaseEENKUlvE0_clEvENKUlvE0_clEvEUlfffE_St5arrayIPcLm4EELi4E23TrivialOffsetCalculatorILi3EjESB_ILi1EjENS0_6memory15LoadWithoutCastENSE_16StoreWithoutCastEEEviT_T0_T2_T3_T4_T5_
        .type           _ZN2at6native27unrolled_elementwise_kernelIZZZNS0_44_GLOBAL__N__40a83637_7_Lerp_cu_1520ed90_301318lerp_tensor_kernelERNS_18TensorIteratorBaseEENKUlvE0_clEvENKUlvE0_clEvEUlfffE_St5arrayIPcLm4EELi4E23TrivialOffsetCalculatorILi3EjESB_ILi1EjENS0_6memory15LoadWithoutCastENSE_16StoreWithoutCastEEEviT_T0_T2_T3_T4_T5_,@function
        .size           _ZN2at6native27unrolled_elementwise_kernelIZZZNS0_44_GLOBAL__N__40a83637_7_Lerp_cu_1520ed90_301318lerp_tensor_kernelERNS_18TensorIteratorBaseEENKUlvE0_clEvENKUlvE0_clEvEUlfffE_St5arrayIPcLm4EELi4E23TrivialOffsetCalculatorILi3EjESB_ILi1EjENS0_6memory15LoadWithoutCastENSE_16StoreWithoutCastEEEviT_T0_T2_T3_T4_T5_,(.L_x_7635 - _ZN2at6native27unrolled_elementwise_kernelIZZZNS0_44_GLOBAL__N__40a83637_7_Lerp_cu_1520ed90_301318lerp_tensor_kernelERNS_18TensorIteratorBaseEENKUlvE0_clEvENKUlvE0_clEvEUlfffE_St5arrayIPcLm4EELi4E23TrivialOffsetCalculatorILi3EjESB_ILi1EjENS0_6memory15LoadWithoutCastENSE_16StoreWithoutCastEEEviT_T0_T2_T3_T4_T5_)
        .other          _ZN2at6native27unrolled_elementwise_kernelIZZZNS0_44_GLOBAL__N__40a83637_7_Lerp_cu_1520ed90_301318lerp_tensor_kernelERNS_18TensorIteratorBaseEENKUlvE0_clEvENKUlvE0_clEvEUlfffE_St5arrayIPcLm4EELi4E23TrivialOffsetCalculatorILi3EjESB_ILi1EjENS0_6memory15LoadWithoutCastENSE_16StoreWithoutCastEEEviT_T0_T2_T3_T4_T5_,@"STO_CUDA_ENTRY STV_DEFAULT"
_ZN2at6native27unrolled_elementwise_kernelIZZZNS0_44_GLOBAL__N__40a83637_7_Lerp_cu_1520ed90_301318lerp_tensor_kernelERNS_18TensorIteratorBaseEENKUlvE0_clEvENKUlvE0_clEvEUlfffE_St5arrayIPcLm4EELi4E23TrivialOffsetCalculatorILi3EjESB_ILi1EjENS0_6memory15LoadWithoutCastENSE_16StoreWithoutCastEEEviT_T0_T2_T3_T4_T5_:
.text._ZN2at6native27unrolled_elementwise_kernelIZZZNS0_44_GLOBAL__N__40a83637_7_Lerp_cu_1520ed90_301318lerp_tensor_kernelERNS_18TensorIteratorBaseEENKUlvE0_clEvENKUlvE0_clEvEUlfffE_St5arrayIPcLm4EELi4E23TrivialOffsetCalculatorILi3EjESB_ILi1EjENS0_6memory15LoadWithoutCastENSE_16StoreWithoutCastEEEviT_T0_T2_T3_T4_T5_:
[----:B------:R-:W-:Y:S02]  /*0000*/  MOV R1, c[0x0][0x28] ;  /* 0x00000a0000017a02 */ /* 0x000fe40000000f00 */
[----:B------:R-:W0:Y:S01]  /*0010*/  S2R R0, SR_CTAID.X ;  /* 0x0000000000007919 */ /* 0x000e220000002500 */
[----:B------:R-:W-:Y:S01]  /*0020*/  MOV R3, 0xfffffe00 ;  /* 0xfffffe0000037802 */ /* 0x000fe20000000f00 */
[----:B------:R-:W-:Y:S01]  /*0030*/  HFMA2.MMA R22, -RZ, RZ, 0, 0 ;  /* 0x00000000ff167435 */ /* 0x000fe200000001ff */
[----:B------:R-:W-:Y:S01]  /*0040*/  IMAD.MOV.U32 R24, RZ, RZ, RZ ;  /* 0x000000ffff187224 */ /* 0x000fe200078e00ff */
[----:B------:R-:W1:Y:S01]  /*0050*/  S2R R23, SR_TID.X ;  /* 0x0000000000177919 */ /* 0x000e620000002100 */
[----:B------:R-:W-:Y:S01]  /*0060*/  CS2R R20, SRZ ;  /* 0x0000000000147805 */ /* 0x000fe2000001ff00 */
[----:B------:R-:W-:Y:S01]  /*0070*/  ULDC.64 UR4, c[0x0][0x118] ;  /* 0x0000460000047ab9 */ /* 0x000fe20000000a00 */
[----:B0-----:R-:W-:Y:S01]  /*0080*/  IMAD R14, R0, R3, c[0x0][0x160] ;  /* 0x00005800000e7624 */ /* 0x001fe200078e0203 */
[----:B-1----:R-:W-:-:S04]  /*0090*/  MOV R3, R23 ;  /* 0x0000001700037202 */ /* 0x002fc80000000f00 */
[----:B------:R-:W-:-:S13]  /*00a0*/  ISETP.GE.AND P0, PT, R23, R14, PT ;  /* 0x0000000e1700720c */ /* 0x000fda0003f06270 */
[----:B------:R-:W-:Y:S01]  /*00b0*/  @!P0 IMAD R16, R0, 0x200, R3 ;  /* 0x0000020000108824 */ /* 0x000fe200078e0203 */
[----:B------:R-:W-:Y:S02]  /*00c0*/  @!P0 IADD3 R3, R3, 0x80, RZ ;  /* 0x0000008003038810 */ /* 0x000fe40007ffe0ff */
[----:B------:R-:W-:Y:S02]  /*00d0*/  @!P0 MOV R17, 0x4 ;  /* 0x0000000400118802 */ /* 0x000fe40000000f00 */
[----:B------:R-:W-:-:S03]  /*00e0*/  ISETP.GE.AND P1, PT, R3, R14, PT ;  /* 0x0000000e0300720c */ /* 0x000fc60003f26270 */
[----:B------:R-:W-:-:S04]  /*00f0*/  @!P0 IMAD.WIDE.U32 R4, R16, R17, c[0x0][0x170] ;  /* 0x00005c0010048625 */ /* 0x000fc800078e0011 */
[CC--:B------:R-:W-:Y:S01]  /*0100*/  @!P0 IMAD.WIDE.U32 R6, R16.reuse, R17.reuse, c[0x0][0x178] ;  /* 0x00005e0010068625 */ /* 0x0c0fe200078e0011 */
[----:B------:R0:W2:Y:S03]  /*0110*/  @!P0 LDG.E R24, [R4.64] ;  /* 0x0000000404188981 */ /* 0x0000a6000c1e1900 */
[----:B------:R-:W-:Y:S01]  /*0120*/  @!P0 IMAD.WIDE.U32 R16, R16, R17, c[0x0][0x180] ;  /* 0x0000600010108625 */ /* 0x000fe200078e0011 */
[----:B------:R1:W2:Y:S01]  /*0130*/  @!P0 LDG.E R21, [R6.64] ;  /* 0x0000000406158981 */ /* 0x0002a2000c1e1900 */
[----:B------:R-:W-:Y:S02]  /*0140*/  @!P1 LEA R12, R0, R3, 0x9 ;  /* 0x00000003000c9211 */ /* 0x000fe400078e48ff */
[----:B------:R-:W-:Y:S01]  /*0150*/  @!P1 IADD3 R3, R3, 0x80, RZ ;  /* 0x0000008003039810 */ /* 0x000fe20007ffe0ff */
[----:B------:R3:W4:Y:S01]  /*0160*/  @!P0 LDG.E R22, [R16.64] ;  /* 0x0000000410168981 */ /* 0x000722000c1e1900 */
[----:B------:R-:W-:Y:S01]  /*0170*/  @!P1 MOV R13, 0x4 ;  /* 0x00000004000d9802 */ /* 0x000fe20000000f00 */
[----:B------:R-:W-:Y:S01]  /*0180*/  CS2R R18, SRZ ;  /* 0x0000000000127805 */ /* 0x000fe2000001ff00 */
[----:B------:R-:W-:-:S03]  /*0190*/  ISETP.GE.AND P3, PT, R3, R14, PT ;  /* 0x0000000e0300720c */ /* 0x000fc60003f66270 */
[----:B------:R-:W-:-:S04]  /*01a0*/  @!P1 IMAD.WIDE.U32 R8, R12, R13, c[0x0][0x170] ;  /* 0x00005c000c089625 */ /* 0x000fc800078e000d */
[CC--:B------:R-:W-:Y:S01]  /*01b0*/  @!P1 IMAD.WIDE.U32 R10, R12.reuse, R13.reuse, c[0x0][0x178] ;  /* 0x00005e000c0a9625 */ /* 0x0c0fe200078e000d */
[----:B------:R5:W4:Y:S03]  /*01c0*/  @!P1 LDG.E R20, [R8.64] ;  /* 0x0000000408149981 */ /* 0x000b26000c1e1900 */
[----:B------:R-:W-:Y:S01]  /*01d0*/  @!P1 IMAD.WIDE.U32 R12, R12, R13, c[0x0][0x180] ;  /* 0x000060000c0c9625 */ /* 0x000fe200078e000d */
[----:B------:R0:W4:Y:S04]  /*01e0*/  @!P1 LDG.E R19, [R10.64] ;  /* 0x000000040a139981 */ /* 0x000128000c1e1900 */
[----:B------:R0:W4:Y:S01]  /*01f0*/  @!P1 LDG.E R18, [R12.64] ;  /* 0x000000040c129981 */ /* 0x000122000c1e1900 */
[----:B------:R-:W-:Y:S01]  /*0200*/  @!P3 IMAD R2, R0, 0x200, R3 ;  /* 0x000002000002b824 */ /* 0x000fe200078e0203 */
[----:B------:R-:W-:-:S04]  /*0210*/  @!P3 IADD3 R3, R3, 0x80, RZ ;  /* 0x000000800303b810 */ /* 0x000fc80007ffe0ff */
[----:B------:R-:W-:Y:S01]  /*0220*/  ISETP.GE.AND P2, PT, R3, R14, PT ;  /* 0x0000000e0300720c */ /* 0x000fe20003f46270 */
[----:B------:R-:W-:Y:S01]  /*0230*/  HFMA2.MMA R15, -RZ, RZ, 0, 0 ;  /* 0x00000000ff0f7435 */ /* 0x000fe200000001ff */
[----:B------:R-:W-:Y:S01]  /*0240*/  @!P3 MOV R25, 0x4 ;  /* 0x000000040019b802 */ /* 0x000fe20000000f00 */
[----:B---3--:R-:W-:-:S04]  /*0250*/  CS2R R16, SRZ ;  /* 0x0000000000107805 */ /* 0x008fc8000001ff00 */
[----:B0-----:R-:W-:-:S04]  /*0260*/  @!P3 IMAD.WIDE.U32 R4, R2, R25, c[0x0][0x180] ;  /* 0x000060000204b625 */ /* 0x001fc800078e0019 */
[-C--:B-1----:R-:W-:Y:S01]  /*0270*/  @!P3 IMAD.WIDE.U32 R6, R2, R25.reuse, c[0x0][0x170] ;  /* 0x00005c000206b625 */ /* 0x082fe200078e0019 */
[----:B------:R0:W3:Y:S03]  /*0280*/  @!P3 LDG.E R15, [R4.64] ;  /* 0x00000004040fb981 */ /* 0x0000e6000c1e1900 */
[----:B------:R-:W-:Y:S01]  /*0290*/  @!P2 IMAD R28, R0, 0x200, R3 ;  /* 0x00000200001ca824 */ /* 0x000fe200078e0203 */
[----:B------:R-:W-:Y:S01]  /*02a0*/  @!P2 MOV R29, 0x4 ;  /* 0x00000004001da802 */ /* 0x000fe20000000f00 */
[----:B------:R-:W-:Y:S01]  /*02b0*/  @!P3 IMAD.WIDE.U32 R2, R2, R25, c[0x0][0x178] ;  /* 0x00005e000202b625 */ /* 0x000fe200078e0019 */
[----:B------:R-:W-:Y:S01]  /*02c0*/  HFMA2.MMA R25, -RZ, RZ, 0, 0 ;  /* 0x00000000ff197435 */ /* 0x000fe200000001ff */
[----:B------:R1:W3:Y:S01]  /*02d0*/  @!P3 LDG.E R17, [R6.64] ;  /* 0x000000040611b981 */ /* 0x0002e2000c1e1900 */
[----:B------:R-:W-:-:S03]  /*02e0*/  CS2R R26, SRZ ;  /* 0x00000000001a7805 */ /* 0x000fc6000001ff00 */
[----:B------:R0:W3:Y:S01]  /*02f0*/  @!P3 LDG.E R16, [R2.64] ;  /* 0x000000040210b981 */ /* 0x0000e2000c1e1900 */
[----:B-----5:R-:W-:-:S04]  /*0300*/  @!P2 IMAD.WIDE.U32 R8, R28, R29, c[0x0][0x180] ;  /* 0x000060001c08a625 */ /* 0x020fc800078e001d */
[CC--:B------:R-:W-:Y:S01]  /*0310*/  @!P2 IMAD.WIDE.U32 R10, R28.reuse, R29.reuse, c[0x0][0x170] ;  /* 0x00005c001c0aa625 */ /* 0x0c0fe200078e001d */
[----:B------:R5:W3:Y:S03]  /*0320*/  @!P2 LDG.E R25, [R8.64] ;  /* 0x000000040819a981 */ /* 0x000ae6000c1e1900 */
[----:B------:R-:W-:Y:S01]  /*0330*/  @!P2 IMAD.WIDE.U32 R12, R28, R29, c[0x0][0x178] ;  /* 0x00005e001c0ca625 */ /* 0x000fe200078e001d */
[----:B------:R-:W3:Y:S04]  /*0340*/  @!P2 LDG.E R26, [R10.64] ;  /* 0x000000040a1aa981 */ /* 0x000ee8000c1e1900 */
[----:B------:R-:W3:Y:S01]  /*0350*/  @!P2 LDG.E R27, [R12.64] ;  /* 0x000000040c1ba981 */ /* 0x000ee2000c1e1900 */
[----:B-1----:R-:W-:-:S04]  /*0360*/  IADD3 R7, R23, 0x80, RZ ;  /* 0x0000008017077810 */ /* 0x002fc80007ffe0ff */
[----:B------:R-:W-:Y:S01]  /*0370*/  ISETP.GE.AND P3, PT, R7, R14, PT ;  /* 0x0000000e0700720c */ /* 0x000fe20003f66270 */
[----:B-----5:R-:W-:Y:S01]  /*0380*/  @!P0 IMAD.MOV.U32 R9, RZ, RZ, 0x4 ;  /* 0x00000004ff098424 */ /* 0x020fe200078e00ff */
[----:B0-----:R-:W-:Y:S02]  /*0390*/  @!P0 LEA R2, R0, R23, 0x9 ;  /* 0x0000001700028211 */ /* 0x001fe400078e48ff */
[----:B------:R-:W-:-:S04]  /*03a0*/  IADD3 R5, R23, 0x100, RZ ;  /* 0x0000010017057810 */ /* 0x000fc80007ffe0ff */
[----:B------:R-:W-:Y:S02]  /*03b0*/  ISETP.GE.AND P4, PT, R5, R14, PT ;  /* 0x0000000e0500720c */ /* 0x000fe40003f86270 */
[----:B------:R-:W-:Y:S02]  /*03c0*/  IADD3 R5, R23, 0x180, RZ ;  /* 0x0000018017057810 */ /* 0x000fe40007ffe0ff */
[----:B------:R-:W-:-:S04]  /*03d0*/  @!P0 MOV R23, R7 ;  /* 0x0000000700178202 */ /* 0x000fc80000000f00 */
[----:B------:R-:W-:Y:S01]  /*03e0*/  ISETP.GE.AND P6, PT, R23, R14, PT ;  /* 0x0000000e1700720c */ /* 0x000fe20003fc6270 */
[----:B------:R-:W-:Y:S01]  /*03f0*/  BSSY B0, `(.L_x_6491) ;  /* 0x0000021000007945 */ /* 0x000fe20003800000 */
[----:B--2---:R-:W-:Y:S01]  /*0400*/  @!P0 FADD.FTZ R3, R21, -R24 ;  /* 0x8000001815038221 */ /* 0x004fe20000010000 */
[----:B----4-:R-:W-:-:S03]  /*0410*/  FSETP.GEU.AND P1, PT, |R22|, 0.5, !P0 ;  /* 0x3f0000001600780b */ /* 0x010fc6000472e200 */
[----:B------:R-:W-:Y:S02]  /*0420*/  @!P0 FFMA.FTZ R24, R3, R22, R24 ;  /* 0x0000001603188223 */ /* 0x000fe40000010018 */
[----:B------:R-:W-:-:S08]  /*0430*/  @!P0 FADD.FTZ R22, -R22, 1 ;  /* 0x3f80000016168421 */ /* 0x000fd00000010100 */
[----:B------:R-:W-:Y:S02]  /*0440*/  @P1 FFMA.FTZ R24, -R3, R22, R21 ;  /* 0x0000001603181223 */ /* 0x000fe40000010115 */
[----:B------:R-:W-:Y:S01]  /*0450*/  @!P3 FADD.FTZ R3, R19, -R20 ;  /* 0x800000141303b221 */ /* 0x000fe20000010000 */
[----:B------:R-:W-:-:S03]  /*0460*/  FSETP.GEU.AND P2, PT, |R18|, 0.5, !P3 ;  /* 0x3f0000001200780b */ /* 0x000fc60005f4e200 */
[----:B------:R-:W-:Y:S02]  /*0470*/  @!P3 FFMA.FTZ R20, R3, R18, R20 ;  /* 0x000000120314b223 */ /* 0x000fe40000010014 */
[----:B------:R-:W-:-:S08]  /*0480*/  @!P3 FADD.FTZ R18, -R18, 1 ;  /* 0x3f8000001212b421 */ /* 0x000fd00000010100 */
[----:B------:R-:W-:Y:S02]  /*0490*/  @P2 FFMA.FTZ R20, -R3, R18, R19 ;  /* 0x0000001203142223 */ /* 0x000fe40000010113 */
[----:B------:R-:W-:-:S05]  /*04a0*/  @!P0 IMAD.WIDE.U32 R2, R2, R9, c[0x0][0x168] ;  /* 0x00005a0002028625 */ /* 0x000fca00078e0009 */
[----:B------:R0:W-:Y:S01]  /*04b0*/  @!P0 STG.E [R2.64], R24 ;  /* 0x0000001802008986 */ /* 0x0001e2000c101904 */
[----:B---3--:R-:W-:Y:S02]  /*04c0*/  FSETP.GEU.AND P5, PT, |R15|, 0.5, !P4 ;  /* 0x3f0000000f00780b */ /* 0x008fe400067ae200 */
[----:B------:R-:W-:Y:S01]  /*04d0*/  ISETP.GE.AND P1, PT, R5, R14, PT ;  /* 0x0000000e0500720c */ /* 0x000fe20003f26270 */
[----:B------:R-:W-:-:S04]  /*04e0*/  @!P4 FADD.FTZ R4, R16, -R17 ;  /* 0x800000111004c221 */ /* 0x000fc80000010000 */
[C---:B------:R-:W-:Y:S02]  /*04f0*/  @!P4 FFMA.FTZ R9, R4.reuse, R15, R17 ;  /* 0x0000000f0409c223 */ /* 0x040fe40000010011 */
[----:B------:R-:W-:Y:S01]  /*0500*/  @!P4 FADD.FTZ R15, -R15, 1 ;  /* 0x3f8000000f0fc421 */ /* 0x000fe20000010100 */
[----:B------:R-:W-:Y:S02]  /*0510*/  FSETP.GEU.AND P2, PT, |R25|, 0.5, !P1 ;  /* 0x3f0000001900780b */ /* 0x000fe40004f4e200 */
[----:B------:R-:W-:Y:S01]  /*0520*/  @!P3 MOV R7, R20 ;  /* 0x000000140007b202 */ /* 0x000fe20000000f00 */
[----:B------:R-:W-:Y:S02]  /*0530*/  @P5 FFMA.FTZ R9, -R4, R15, R16 ;  /* 0x0000000f04095223 */ /* 0x000fe40000010110 */
[----:B------:R-:W-:Y:S01]  /*0540*/  @!P1 FADD.FTZ R6, R27, -R26 ;  /* 0x8000001a1b069221 */ /* 0x000fe20000010000 */
[----:B------:R-:W-:Y:S05]  /*0550*/  @P6 BRA `(.L_x_6492) ;  /* 0x000000a000006947 */ /* 0x000fea0003800000 */
[----:B0-----:R-:W-:Y:S01]  /*0560*/  LEA R2, R0, R23, 0x9 ;  /* 0x0000001700027211 */ /* 0x001fe200078e48ff */
[----:B------:R-:W-:Y:S01]  /*0570*/  IMAD.MOV.U32 R5, RZ, RZ, 0x4 ;  /* 0x00000004ff057424 */ /* 0x000fe200078e00ff */
[----:B------:R-:W-:-:S03]  /*0580*/  IADD3 R23, R23, 0x80, RZ ;  /* 0x0000008017177810 */ /* 0x000fc60007ffe0ff */
[----:B------:R-:W-:Y:S01]  /*0590*/  IMAD.WIDE.U32 R2, R2, R5, c[0x0][0x168] ;  /* 0x00005a0002027625 */ /* 0x000fe200078e0005 */
[----:B------:R-:W-:-:S04]  /*05a0*/  ISETP.GE.AND P0, PT, R23, R14, PT ;  /* 0x0000000e1700720c */ /* 0x000fc80003f06270 */
[----:B------:R0:W-:Y:S09]  /*05b0*/  STG.E [R2.64], R7 ;  /* 0x0000000702007986 */ /* 0x0001f2000c101904 */
[----:B------:R-:W-:Y:S02]  /*05c0*/  @!P0 LEA R4, R0, R23, 0x9 ;  /* 0x0000001700048211 */ /* 0x000fe400078e48ff */
[----:B------:R-:W-:-:S03]  /*05d0*/  @!P0 IADD3 R23, R23, 0x80, RZ ;  /* 0x0000008017178810 */ /* 0x000fc60007ffe0ff */
[----:B------:R-:W-:-:S05]  /*05e0*/  @!P0 IMAD.WIDE.U32 R4, R4, R5, c[0x0][0x168] ;  /* 0x00005a0004048625 */ /* 0x000fca00078e0005 */
[----:B------:R0:W-:Y:S02]  /*05f0*/  @!P0 STG.E [R4.64], R9 ;  /* 0x0000000904008986 */ /* 0x0001e4000c101904 */
.L_x_6492:
[----:B0-----:R-:W-:Y:S05]  /*0600*/  BSYNC B0 ;  /* 0x0000000000007941 */ /* 0x001fea0003800000 */
.L_x_6491:
[----:B------:R-:W-:Y:S01]  /*0610*/  ISETP.GE.AND P0, PT, R23, R14, PT ;  /* 0x0000000e1700720c */ /* 0x000fe20003f06270 */
[----:B------:R-:W-:Y:S02]  /*0620*/  @!P1 FFMA.FTZ R5, R6, R25, R26 ;  /* 0x0000001906059223 */ /* 0x000fe4000001001a */
[----:B------:R-:W-:-:S04]  /*0630*/  @!P1 FADD.FTZ R25, -R25, 1 ;  /* 0x3f80000019199421 */ /* 0x000fc80000010100 */
[----:B------:R-:W-:-:S06]  /*0640*/  @P2 FFMA.FTZ R5, -R6, R25, R27 ;  /* 0x0000001906052223 */ /* 0x000fcc000001011b */
[----:B------:R-:W-:Y:S05]  /*0650*/  @P0 EXIT ;  /* 0x000000000000094d */ /* 0x000fea0003800000 */
[----:B------:R-:W-:Y:S01]  /*0660*/  HFMA2.MMA R3, -RZ, RZ, 0, 2.384185791015625e-07 ;  /* 0x00000004ff037435 */ /* 0x000fe200000001ff */
[----:B------:R-:W-:-:S09]  /*0670*/  LEA R2, R0, R23, 0x9 ;  /* 0x0000001700027211 */ /* 0x000fd200078e48ff */
[----:B------:R-:W-:-:S05]  /*0680*/  IMAD.WIDE.U32 R2, R2, R3, c[0x0][0x168] ;  /* 0x00005a0002027625 */ /* 0x000fca00078e0003 */
[----:B------:R-:W-:Y:S01]  /*0690*/  STG.E [R2.64], R5 ;  /* 0x0000000502007986 */ /* 0x000fe2000c101904 */
[----:B------:R-:W-:Y:S05]  /*06a0*/  EXIT ;  /* 0x000000000000794d */ /* 0x000fea0003800000 */
.L_x_6493:
        /* <DEDUP_REMOVED lines=13> */
.L_x_7635:


//--------------------- .text._ZN2at6native29vectorized_elementwise_kernelILi2EZZZNS0_44_GLOBAL__N__40a83637_7_Lerp_cu_1520ed90_301318lerp_tensor_kernelERNS_18TensorIteratorBaseEENKUlvE0_clEvENKUlvE0_clEvEUlfffE_St5arrayIPcLm4EEEEviT0_T1_ --------------------------
	.section	.text._ZN2at6native29vectorized_elementwise_kernelILi2EZZZNS0_44_GLOBAL__N__40a83637_7_Lerp_cu_1520ed90_301318lerp_tensor_kernelERNS_18TensorIteratorBaseEENKUlvE0_clEvENKUlvE0_clEvEUlfffE_St5arrayIPcLm4EEEEviT0_T1_,"ax",@progbits
	.sectioninfo	@"SHI_REGISTERS=40"
	.align	128
        .global         _ZN2at6native29vectorized_elementwise_kernelILi2EZZZNS0_44_GLOBAL__N__40a83637_7_Lerp_cu_1520ed90_301318lerp_tensor_kernelERNS_18TensorIteratorBaseEENKUlvE0_clEvENKUlvE0_clEvEUlfffE_St5arrayIPcLm4EEEEviT0_T1_
        .type           _ZN2at6native29vectorized_elementwise_kernelILi2EZZZNS0_44_GLOBAL__N__40a83637_7_Lerp_cu_1520ed90_301318lerp_tensor_kernelERNS_18TensorIteratorBaseEENKUlvE0_clEvENKUlvE0_clEvEUlfffE_St5arrayIPcLm4EEEEviT0_T1_,@function
        .size           _ZN2at6native29vectorized_elementwise_kernelILi2EZZZNS0_44_GLOBAL__N__40a83637_7_Lerp_cu_1520ed90_301318lerp_tensor_kernelERNS_18TensorIteratorBaseEENKUlvE0_clEvENKUlvE0_clEvEUlfffE_St5arrayIPcLm4EEEEviT0_T1_,(.L_x_7636 - _ZN2at6native29vectorized_elementwise_kernelILi2EZZZNS0_44_GLOBAL__N__40a83637_7_Lerp_cu_1520ed90_301318lerp_tensor_kernelERNS_18TensorIteratorBaseEENKUlvE0_clEvENKUlvE0_clEvEUlfffE_St5arrayIPcLm4EEEEviT0_T1_)
        .other          _ZN2at6native29vectorized_elementwise_kernelILi2EZZZNS0_44_GLOBAL__N__40a83637_7_Lerp_cu_1520ed90_301318lerp_tensor_kernelERNS_18TensorIteratorBaseEENKUlvE0_clEvENKUlvE0_clEvEUlfffE_St5arrayIPcLm4EEEEviT0_T1_,@"STO_CUDA_ENTRY STV_DEFAULT"
_ZN2at6native29vectorized_elementwise_kernelILi2EZZZNS0_44_GLOBAL__N__40a83637_7_Lerp_cu_1520ed90_301318lerp_tensor_kernelERNS_18TensorIteratorBaseEENKUlvE0_clEvENKUlvE0_clEvEUlfffE_St5arrayIPcLm4EEEEviT0_T1_:
.text._ZN2at6native29vectorized_elementwise_kernelILi2EZZZNS0_44_GLOBAL__N__40a83637_7_Lerp_cu_1520ed90_301318lerp_tensor_kernelERNS_18TensorIteratorBaseEENKUlvE0_clEvENKUlvE0_clEvEUlfffE_St5arrayIPcLm4EEEEviT0_T1_:
        /* <DEDUP_REMOVED lines=11> */
[----:B------:R-:W-:-:S04]  /*00b0*/  IMAD.WIDE R4, R0, R19, c[0x0][0x178] ;  /* 0x00005e0000047625 */ /* 0x000fc800078e0213 */
[----:B0-----:R-:W-:-:S04]  /*00c0*/  IMAD.WIDE.U32 R20, R18, 0x8, R20 ;  /* 0x0000000812147825 */ /* 0x001fc800078e0014 */
[C---:B------:R-:W-:Y:S01]  /*00d0*/  IMAD.WIDE.U32 R30, R18.reuse, 0x8, R2 ;  /* 0x00000008121e7825 */ /* 0x040fe200078e0002 */
[----:B------:R-:W2:Y:S03]  /*00e0*/  LDG.E.64 R22, [R20.64] ;  /* 0x0000000414167981 */ /* 0x000ea6000c1e1b00 */
[----:B------:R-:W-:Y:S01]  /*00f0*/  IMAD.WIDE.U32 R32, R18, 0x8, R4 ;  /* 0x0000000812207825 */ /* 0x000fe200078e0004 */
[----:B------:R-:W3:Y:S04]  /*0100*/  LDG.E.64 R16, [R30.64] ;  /* 0x000000041e107981 */ /* 0x000ee8000c1e1b00 */
[----:B------:R-:W3:Y:S04]  /*0110*/  LDG.E.64 R24, [R32.64] ;  /* 0x0000000420187981 */ /* 0x000ee8000c1e1b00 */
[----:B------:R-:W4:Y:S04]  /*0120*/  LDG.E.64 R14, [R20.64+0x400] ;  /* 0x00040004140e7981 */ /* 0x000f28000c1e1b00 */
[----:B------:R-:W5:Y:S04]  /*0130*/  LDG.E.64 R26, [R30.64+0x400] ;  /* 0x000400041e1a7981 */ /* 0x000f68000c1e1b00 */
[----:B------:R-:W5:Y:S04]  /*0140*/  LDG.E.64 R12, [R32.64+0x400] ;  /* 0x00040004200c7981 */ /* 0x000f68000c1e1b00 */
[----:B------:R-:W4:Y:S04]  /*0150*/  LDG.E.64 R28, [R20.64+0xc00] ;  /* 0x000c0004141c7981 */ /* 0x000f28000c1e1b00 */
[----:B------:R-:W4:Y:S04]  /*0160*/  LDG.E.64 R4, [R30.64+0x800] ;  /* 0x000800041e047981 */ /* 0x000f28000c1e1b00 */
[----:B------:R-:W5:Y:S04]  /*0170*/  LDG.E.64 R8, [R32.64+0x800] ;  /* 0x0008000420087981 */ /* 0x000f68000c1e1b00 */
[----:B------:R-:W5:Y:S04]  /*0180*/  LDG.E.64 R10, [R30.64+0xc00] ;  /* 0x000c00041e0a7981 */ /* 0x000f68000c1e1b00 */
[----:B------:R-:W5:Y:S01]  /*0190*/  LDG.E.64 R6, [R32.64+0xc00] ;  /* 0x000c000420067981 */ /* 0x000f62000c1e1b00 */
[----:B--2---:R-:W-:Y:S01]  /*01a0*/  FSETP.GEU.FTZ.AND P0, PT, |R22|, 0.5, PT ;  /* 0x3f0000001600780b */ /* 0x004fe20003f1e200 */
[----:B---3--:R-:W-:-:S04]  /*01b0*/  FADD.FTZ R3, -R16, R24 ;  /* 0x0000001810037221 */ /* 0x008fc80000010100 */
[C---:B------:R-:W-:Y:S02]  /*01c0*/  FFMA.FTZ R16, R22.reuse, R3, R16 ;  /* 0x0000000316107223 */ /* 0x040fe40000010010 */
[----:B------:R-:W-:-:S06]  /*01d0*/  FADD.FTZ R22, -R22, 1 ;  /* 0x3f80000016167421 */ /* 0x000fcc0000010100 */
[----:B------:R-:W-:Y:S02]  /*01e0*/  @P0 FFMA.FTZ R16, -R3, R22, R24 ;  /* 0x0000001603100223 */ /* 0x000fe40000010118 */
[----:B------:R-:W2:Y:S01]  /*01f0*/  LDG.E.64 R2, [R20.64+0x800] ;  /* 0x0008000414027981 */ /* 0x000ea2000c1e1b00 */
[----:B------:R-:W-:Y:S01]  /*0200*/  FSETP.GEU.FTZ.AND P0, PT, |R23|, 0.5, PT ;  /* 0x3f0000001700780b */ /* 0x000fe20003f1e200 */
[----:B------:R-:W-:-:S04]  /*0210*/  FADD.FTZ R22, -R17, R25 ;  /* 0x0000001911167221 */ /* 0x000fc80000010100 */
[C---:B------:R-:W-:Y:S02]  /*0220*/  FFMA.FTZ R17, R23.reuse, R22, R17 ;  /* 0x0000001617117223 */ /* 0x040fe40000010011 */
[----:B------:R-:W-:Y:S01]  /*0230*/  FADD.FTZ R23, -R23, 1 ;  /* 0x3f80000017177421 */ /* 0x000fe20000010100 */
[----:B----4-:R-:W-:-:S05]  /*0240*/  FSETP.GEU.FTZ.AND P1, PT, |R15|, 0.5, PT ;  /* 0x3f0000000f00780b */ /* 0x010fca0003f3e200 */
[----:B------:R-:W-:Y:S01]  /*0250*/  @P0 FFMA.FTZ R17, -R22, R23, R25 ;  /* 0x0000001716110223 */ /* 0x000fe20000010119 */
[----:B------:R-:W-:Y:S01]  /*0260*/  FSETP.GEU.FTZ.AND P0, PT, |R14|, 0.5, PT ;  /* 0x3f0000000e00780b */ /* 0x000fe20003f1e200 */
[----:B-----5:R-:W-:Y:S02]  /*0270*/  FADD.FTZ R25, -R26, R12 ;  /* 0x0000000c1a197221 */ /* 0x020fe40000010100 */
[----:B------:R-:W-:Y:S02]  /*0280*/  FADD.FTZ R24, -R27, R13 ;  /* 0x0000000d1b187221 */ /* 0x000fe40000010100 */
[C---:B------:R-:W-:Y:S02]  /*0290*/  FFMA.FTZ R26, R14.reuse, R25, R26 ;  /* 0x000000190e1a7223 */ /* 0x040fe4000001001a */
[----:B------:R-:W-:Y:S02]  /*02a0*/  FFMA.FTZ R27, R15, R24, R27 ;  /* 0x000000180f1b7223 */ /* 0x000fe4000001001b */
[----:B------:R-:W-:-:S02]  /*02b0*/  FADD.FTZ R14, -R14, 1 ;  /* 0x3f8000000e0e7421 */ /* 0x000fc40000010100 */
[----:B------:R-:W-:Y:S01]  /*02c0*/  FADD.FTZ R15, -R15, 1 ;  /* 0x3f8000000f0f7421 */ /* 0x000fe20000010100 */
[----:B------:R-:W-:Y:S01]  /*02d0*/  FSETP.GEU.FTZ.AND P2, PT, |R28|, 0.5, PT ;  /* 0x3f0000001c00780b */ /* 0x000fe20003f5e200 */
[----:B------:R-:W-:Y:S01]  /*02e0*/  @P0 FFMA.FTZ R26, -R25, R14, R12 ;  /* 0x0000000e191a0223 */ /* 0x000fe2000001010c */
[----:B------:R-:W-:Y:S01]  /*02f0*/  FSETP.GEU.FTZ.AND P3, PT, |R29|, 0.5, PT ;  /* 0x3f0000001d00780b */ /* 0x000fe20003f7e200 */
[----:B------:R-:W-:Y:S02]  /*0300*/  @P1 FFMA.FTZ R27, -R24, R15, R13 ;  /* 0x0000000f181b1223 */ /* 0x000fe4000001010d */
[----:B------:R-:W-:-:S04]  /*0310*/  IMAD.WIDE.U32 R22, R0, R19, c[0x0][0x168] ;  /* 0x00005a0000167625 */ /* 0x000fc800078e0013 */
[----:B------:R-:W-:Y:S02]  /*0320*/  FADD.FTZ R13, -R4, R8 ;  /* 0x00000008040d7221 */ /* 0x000fe40000010100 */
[----:B------:R-:W-:Y:S02]  /*0330*/  FADD.FTZ R0, -R5, R9 ;  /* 0x0000000905007221 */ /* 0x000fe40000010100 */
[----:B------:R-:W-:Y:S02]  /*0340*/  FADD.FTZ R15, -R10, R6 ;  /* 0x000000060a0f7221 */ /* 0x000fe40000010100 */
[----:B------:R-:W-:Y:S02]  /*0350*/  FADD.FTZ R12, -R11, R7 ;  /* 0x000000070b0c7221 */ /* 0x000fe40000010100 */
[----:B------:R-:W-:Y:S02]  /*0360*/  FFMA.FTZ R10, R28, R15, R10 ;  /* 0x0000000f1c0a7223 */ /* 0x000fe4000001000a */
[----:B------:R-:W-:-:S02]  /*0370*/  FFMA.FTZ R11, R29, R12, R11 ;  /* 0x0000000c1d0b7223 */ /* 0x000fc4000001000b */
[----:B------:R-:W-:Y:S02]  /*0380*/  FADD.FTZ R28, -R28, 1 ;  /* 0x3f8000001c1c7421 */ /* 0x000fe40000010100 */
[----:B------:R-:W-:Y:S02]  /*0390*/  FADD.FTZ R29, -R29, 1 ;  /* 0x3f8000001d1d7421 */ /* 0x000fe40000010100 */
[----:B------:R-:W-:-:S04]  /*03a0*/  IMAD.WIDE R18, R18, 0x8, R22 ;  /* 0x0000000812127825 */ /* 0x000fc800078e0216 */
[----:B------:R-:W-:Y:S02]  /*03b0*/  @P2 FFMA.FTZ R10, -R15, R28, R6 ;  /* 0x0000001c0f0a2223 */ /* 0x000fe40000010106 */
[----:B------:R-:W-:Y:S01]  /*03c0*/  @P3 FFMA.FTZ R11, -R12, R29, R7 ;  /* 0x0000001d0c0b3223 */ /* 0x000fe20000010107 */
[----:B------:R-:W-:Y:S04]  /*03d0*/  STG.E.64 [R18.64], R16 ;  /* 0x0000001012007986 */ /* 0x000fe8000c101b04 */
[----:B------:R-:W-:Y:S04]  /*03e0*/  STG.E.64 [R18.64+0x400], R26 ;  /* 0x0004001a12007986 */ /* 0x000fe8000c101b04 */
[----:B------:R-:W-:Y:S01]  /*03f0*/  STG.E.64 [R18.64+0xc00], R10 ;  /* 0x000c000a12007986 */ /* 0x000fe2000c101b04 */
[----:B--2---:R-:W-:-:S02]  /*0400*/  FSETP.GEU.FTZ.AND P0, PT, |R2|, 0.5, PT ;  /* 0x3f0000000200780b */ /* 0x004fc40003f1e200 */
[C---:B------:R-:W-:Y:S01]  /*0410*/  FSETP.GEU.FTZ.AND P1, PT, |R3|.reuse, 0.5, PT ;  /* 0x3f0000000300780b */ /* 0x040fe20003f3e200 */
[C---:B------:R-:W-:Y:S02]  /*0420*/  FFMA.FTZ R4, R2.reuse, R13, R4 ;  /* 0x0000000d02047223 */ /* 0x040fe40000010004 */
[C---:B------:R-:W-:Y:S02]  /*0430*/  FFMA.FTZ R5, R3.reuse, R0, R5 ;  /* 0x0000000003057223 */ /* 0x040fe40000010005 */
[----:B------:R-:W-:Y:S02]  /*0440*/  FADD.FTZ R2, -R2, 1 ;  /* 0x3f80000002027421 */ /* 0x000fe40000010100 */
[----:B------:R-:W-:-:S04]  /*0450*/  FADD.FTZ R3, -R3, 1 ;  /* 0x3f80000003037421 */ /* 0x000fc80000010100 */
[----:B------:R-:W-:Y:S02]  /*0460*/  @P0 FFMA.FTZ R4, -R13, R2, R8 ;  /* 0x000000020d040223 */ /* 0x000fe40000010108 */
[----:B------:R-:W-:-:S05]  /*0470*/  @P1 FFMA.FTZ R5, -R0, R3, R9 ;  /* 0x0000000300051223 */ /* 0x000fca0000010109 */
[----:B------:R-:W-:Y:S01]  /*0480*/  STG.E.64 [R18.64+0x800], R4 ;  /* 0x0008000412007986 */ /* 0x000fe2000c101b04 */
[----:B------:R-:W-:Y:S05]  /*0490*/  EXIT ;  /* 0x000000000000794d */ /* 0x000fea0003800000 */
.L_x_6494:
[----:B------:R-:W0:Y:S01]  /*04a0*/  S2R R19, SR_TID.X ;  /* 0x0000000000137919 */ /* 0x000e220000002100 */
[----:B------:R-:W-:Y:S01]  /*04b0*/  CS2R R26, SRZ ;  /* 0x00000000001a7805 */ /* 0x000fe2000001ff00 */
[----:B------:R-:W-:Y:S01]  /*04c0*/  HFMA2.MMA R29, -RZ, RZ, 0, 0 ;  /* 0x00000000ff1d7435 */ /* 0x000fe200000001ff */
[----:B------:R-:W-:Y:S01]  /*04d0*/  IMAD.MOV.U32 R24, RZ, RZ, RZ ;  /* 0x000000ffff187224 */ /* 0x000fe200078e00ff */
[----:B0-----:R-:W-:Y:S02]  /*04e0*/  ISETP.GE.AND P0, PT, R19, R12, PT ;  /* 0x0000000c1300720c */ /* 0x001fe40003f06270 */
[----:B------:R-:W-:-:S11]  /*04f0*/  MOV R15, R19 ;  /* 0x00000013000f7202 */ /* 0x000fd60000000f00 */
[----:B------:R-:W-:Y:S02]  /*0500*/  @!P0 IADD3 R4, R0, R15, RZ ;  /* 0x0000000f00048210 */ /* 0x000fe40007ffe0ff */
[----:B------:R-:W-:-:S05]  /*0510*/  @!P0 MOV R5, 0x4 ;  /* 0x0000000400058802 */ /* 0x000fca0000000f00 */
[----:B------:R-:W-:-:S04]  /*0520*/  @!P0 IMAD.WIDE.U32 R6, R4, R5, c[0x0][0x180] ;  /* 0x0000600004068625 */ /* 0x000fc800078e0005 */
[CC--:B------:R-:W-:Y:S01]  /*0530*/  @!P0 IMAD.WIDE.U32 R2, R4.reuse, R5.reuse, c[0x0][0x170] ;  /* 0x00005c0004028625 */ /* 0x0c0fe200078e0005 */
[----:B------:R0:W2:Y:S03]  /*0540*/  @!P0 LDG.E R27, [R6.64] ;  /* 0x00000004061b8981 */ /* 0x0000a6000c1e1900 */
[----:B------:R-:W-:Y:S01]  /*0550*/  @!P0 IMAD.WIDE.U32 R4, R4, R5, c[0x0][0x178] ;  /* 0x00005e0004048625 */ /* 0x000fe200078e0005 */
[----:B------:R1:W3:Y:S04]  /*0560*/  @!P0 LDG.E R24, [R2.64] ;  /* 0x0000000402188981 */ /* 0x0002e8000c1e1900 */
[----:B------:R4:W3:Y:S01]  /*0570*/  @!P0 LDG.E R29, [R4.64] ;  /* 0x00000004041d8981 */ /* 0x0008e2000c1e1900 */
[----:B------:R-:W-:-:S04]  /*0580*/  @!P0 IADD3 R15, R15, 0x80, RZ ;  /* 0x000000800f0f8810 */ /* 0x000fc80007ffe0ff */
[----:B------:R-:W-:Y:S01]  /*0590*/  ISETP.GE.AND P1, PT, R15, R12, PT ;  /* 0x0000000c0f00720c */ /* 0x000fe20003f26270 */
[----:B------:R-:W-:Y:S01]  /*05a0*/  HFMA2.MMA R18, -RZ, RZ, 0, 0 ;  /* 0x00000000ff127435 */ /* 0x000fe200000001ff */
[----:B------:R-:W-:-:S11]  /*05b0*/  CS2R R20, SRZ ;  /* 0x0000000000147805 */ /* 0x000fd6000001ff00 */
[----:B------:R-:W-:Y:S02]  /*05c0*/  @!P1 IADD3 R8, R0, R15, RZ ;  /* 0x0000000f00089210 */ /* 0x000fe40007ffe0ff */
[----:B------:R-:W-:Y:S02]  /*05d0*/  @!P1 IADD3 R15, R15, 0x80, RZ ;  /* 0x000000800f0f9810 */ /* 0x000fe40007ffe0ff */
[----:B------:R-:W-:Y:S02]  /*05e0*/  @!P1 MOV R9, 0x4 ;  /* 0x0000000400099802 */ /* 0x000fe40000000f00 */
[----:B------:R-:W-:-:S03]  /*05f0*/  ISETP.GE.AND P2, PT, R15, R12, PT ;  /* 0x0000000c0f00720c */ /* 0x000fc60003f46270 */
[----:B------:R-:W-:Y:S01]  /*0600*/  @!P1 IMAD.WIDE.U32 R10, R8, R9, c[0x0][0x180] ;  /* 0x00006000080a9625 */ /* 0x000fe200078e0009 */
[----:B------:R-:W-:-:S03]  /*0610*/  MOV R23, RZ ;  /* 0x000000ff00177202 */ /* 0x000fc60000000f00 */
[CC--:B0-----:R-:W-:Y:S01]  /*0620*/  @!P1 IMAD.WIDE.U32 R6, R8.reuse, R9.reuse, c[0x0][0x170] ;  /* 0x00005c0008069625 */ /* 0x0c1fe200078e0009 */
[----:B------:R0:W5:Y:S03]  /*0630*/  @!P1 LDG.E R21, [R10.64] ;  /* 0x000000040a159981 */ /* 0x000166000c1e1900 */
[----:B------:R-:W-:Y:S01]  /*0640*/  @!P1 IMAD.WIDE.U32 R8, R8, R9, c[0x0][0x178] ;  /* 0x00005e0008089625 */ /* 0x000fe200078e0009 */
[----:B------:R0:W5:Y:S01]  /*0650*/  @!P1 LDG.E R18, [R6.64] ;  /* 0x0000000406129981 */ /* 0x000162000c1e1900 */
[----:B------:R-:W-:-:S03]  /*0660*/  @!P2 IADD3 R14, R0, R15, RZ ;  /* 0x0000000f000ea210 */ /* 0x000fc60007ffe0ff */
[----:B------:R0:W5:Y:S01]  /*0670*/  @!P1 LDG.E R23, [R8.64] ;  /* 0x0000000408179981 */ /* 0x000162000c1e1900 */
[----:B------:R-:W-:-:S04]  /*0680*/  @!P2 IADD3 R15, R15, 0x80, RZ ;  /* 0x000000800f0fa810 */ /* 0x000fc80007ffe0ff */
[----:B------:R-:W-:Y:S02]  /*0690*/  ISETP.GE.AND P3, PT, R15, R12, PT ;  /* 0x0000000c0f00720c */ /* 0x000fe40003f66270 */
[----:B------:R-:W-:Y:S01]  /*06a0*/  @!P2 MOV R25, 0x4 ;  /* 0x000000040019a802 */ /* 0x000fe20000000f00 */
[----:B------:R-:W-:Y:S01]  /*06b0*/  CS2R R16, SRZ ;  /* 0x0000000000107805 */ /* 0x000fe2000001ff00 */
[----:B------:R-:W-:-:S03]  /*06c0*/  HFMA2.MMA R13, -RZ, RZ, 0, 0 ;  /* 0x00000000ff0d7435 */ /* 0x000fc600000001ff */
[----:B-1----:R-:W-:-:S04]  /*06d0*/  @!P2 IMAD.WIDE.U32 R2, R14, R25, c[0x0][0x180] ;  /* 0x000060000e02a625 */ /* 0x002fc800078e0019 */
[CC--:B----4-:R-:W-:Y:S01]  /*06e0*/  @!P2 IMAD.WIDE.U32 R4, R14.reuse, R25.reuse, c[0x0][0x170] ;  /* 0x00005c000e04a625 */ /* 0x0d0fe200078e0019 */
[----:B------:R1:W4:Y:S03]  /*06f0*/  @!P2 LDG.E R17, [R2.64] ;  /* 0x000000040211a981 */ /* 0x000326000c1e1900 */
[----:B0-----:R-:W-:Y:S01]  /*0700*/  @!P2 IMAD.WIDE.U32 R10, R14, R25, c[0x0][0x178] ;  /* 0x00005e000e0aa625 */ /* 0x001fe200078e0019 */
[----:B------:R0:W4:Y:S03]  /*0710*/  @!P2 LDG.E R16, [R4.64] ;  /* 0x000000040410a981 */ /* 0x000126000c1e1900 */
[----:B------:R-:W-:Y:S01]  /*0720*/  @!P3 IMAD.IADD R22, R0, 0x1, R15 ;  /* 0x000000010016b824 */ /* 0x000fe200078e020f */
[----:B------:R-:W-:Y:S01]  /*0730*/  @!P3 IADD3 R15, R15, 0x80, RZ ;  /* 0x000000800f0fb810 */ /* 0x000fe20007ffe0ff */
[----:B------:R0:W4:Y:S03]  /*0740*/  @!P2 LDG.E R13, [R10.64] ;  /* 0x000000040a0da981 */ /* 0x000126000c1e1900 */
[----:B------:R-:W-:-:S02]  /*0750*/  ISETP.GE.AND P1, PT, R15, R12, PT ;  /* 0x0000000c0f00720c */ /* 0x000fc40003f26270 */
[----:B------:R-:W-:Y:S01]  /*0760*/  @!P3 MOV R31, 0x4 ;  /* 0x00000004001fb802 */ /* 0x000fe20000000f00 */
[----:B------:R-:W-:Y:S01]  /*0770*/  HFMA2.MMA R25, -RZ, RZ, 0, 0 ;  /* 0x00000000ff197435 */ /* 0x000fe200000001ff */
[----:B------:R-:W-:-:S03]  /*0780*/  MOV R14, RZ ;  /* 0x000000ff000e7202 */ /* 0x000fc60000000f00 */
[----:B-1----:R-:W-:-:S06]  /*0790*/  @!P3 IMAD.WIDE.U32 R2, R22, R31, c[0x0][0x180] ;  /* 0x000060001602b625 */ /* 0x002fcc00078e001f */
[----:B------:R-:W-:Y:S01]  /*07a0*/  @!P1 IADD3 R28, R0, R15, RZ ;  /* 0x0000000f001c9210 */ /* 0x000fe20007ffe0ff */
[CC--:B------:R-:W-:Y:S01]  /*07b0*/  @!P3 IMAD.WIDE.U32 R6, R22.reuse, R31.reuse, c[0x0][0x170] ;  /* 0x00005c001606b625 */ /* 0x0c0fe200078e001f */
[----:B------:R-:W-:Y:S01]  /*07c0*/  @!P1 IADD3 R15, R15, 0x80, RZ ;  /* 0x000000800f0f9810 */ /* 0x000fe20007ffe0ff */
[----:B------:R1:W4:Y:S02]  /*07d0*/  @!P3 LDG.E R14, [R2.64] ;  /* 0x00000004020eb981 */ /* 0x000324000c1e1900 */
[----:B------:R-:W-:Y:S01]  /*07e0*/  @!P3 IMAD.WIDE.U32 R8, R22, R31, c[0x0][0x178] ;  /* 0x00005e001608b625 */ /* 0x000fe200078e001f */
[----:B------:R-:W-:Y:S01]  /*07f0*/  ISETP.GE.AND P2, PT, R15, R12, PT ;  /* 0x0000000c0f00720c */ /* 0x000fe20003f46270 */
[----:B------:R0:W4:Y:S02]  /*0800*/  @!P3 LDG.E R25, [R6.64] ;  /* 0x000000040619b981 */ /* 0x000124000c1e1900 */
[----:B------:R-:W-:Y:S01]  /*0810*/  @!P1 IMAD.MOV.U32 R35, RZ, RZ, 0x4 ;  /* 0x00000004ff239424 */ /* 0x000fe200078e00ff */
[----:B------:R-:W-:Y:S01]  /*0820*/  HFMA2.MMA R22, -RZ, RZ, 0, 0 ;  /* 0x00000000ff167435 */ /* 0x000fe200000001ff */
[----:B------:R-:W-:Y:S01]  /*0830*/  CS2R R32, SRZ ;  /* 0x0000000000207805 */ /* 0x000fe2000001ff00 */
[----:B------:R1:W4:Y:S01]  /*0840*/  @!P3 LDG.E R20, [R8.64] ;  /* 0x000000040814b981 */ /* 0x000322000c1e1900 */
[----:B------:R-:W-:Y:S01]  /*0850*/  MOV R31, RZ ;  /* 0x000000ff001f7202 */ /* 0x000fe20000000f00 */
[----:B0-----:R-:W-:-:S04]  /*0860*/  @!P1 IMAD.WIDE.U32 R6, R28, R35, c[0x0][0x180] ;  /* 0x000060001c069625 */ /* 0x001fc800078e0023 */
[CC--:B------:R-:W-:Y:S01]  /*0870*/  @!P1 IMAD.WIDE.U32 R4, R28.reuse, R35.reuse, c[0x0][0x170] ;  /* 0x00005c001c049625 */ /* 0x0c0fe200078e0023 */
[----:B------:R0:W4:Y:S03]  /*0880*/  @!P1 LDG.E R33, [R6.64] ;  /* 0x0000000406219981 */ /* 0x000126000c1e1900 */
[----:B------:R-:W-:Y:S01]  /*0890*/  @!P1 IMAD.WIDE.U32 R10, R28, R35, c[0x0][0x178] ;  /* 0x00005e001c0a9625 */ /* 0x000fe200078e0023 */
[----:B------:R0:W4:Y:S01]  /*08a0*/  @!P1 LDG.E R22, [R4.64] ;  /* 0x0000000404169981 */ /* 0x000122000c1e1900 */
[----:B------:R-:W-:Y:S02]  /*08b0*/  @!P2 IADD3 R30, R0, R15, RZ ;  /* 0x0000000f001ea210 */ /* 0x000fe40007ffe0ff */
[----:B------:R-:W-:Y:S01]  /*08c0*/  @!P2 MOV R37, 0x4 ;  /* 0x000000040025a802 */ /* 0x000fe20000000f00 */
[----:B------:R1:W4:Y:S01]  /*08d0*/  @!P1 LDG.E R31, [R10.64] ;  /* 0x000000040a1f9981 */ /* 0x000322000c1e1900 */
[----:B------:R-:W-:Y:S01]  /*08e0*/  @!P2 IADD3 R15, R15, 0x80, RZ ;  /* 0x000000800f0fa810 */ /* 0x000fe20007ffe0ff */
[----:B------:R-:W-:-:S03]  /*08f0*/  HFMA2.MMA R35, -RZ, RZ, 0, 0 ;  /* 0x00000000ff237435 */ /* 0x000fc600000001ff */
[----:B------:R-:W-:Y:S01]  /*0900*/  ISETP.GE.AND P3, PT, R15, R12, PT ;  /* 0x0000000c0f00720c */ /* 0x000fe20003f66270 */
[----:B0-----:R-:W-:Y:S01]  /*0910*/  @!P2 IMAD.WIDE.U32 R4, R30, R37, c[0x0][0x180] ;  /* 0x000060001e04a625 */ /* 0x001fe200078e0025 */
[----:B-1----:R-:W-:-:S03]  /*0920*/  MOV R11, RZ ;  /* 0x000000ff000b7202 */ /* 0x002fc60000000f00 */
[----:B------:R-:W-:-:S04]  /*0930*/  @!P2 IMAD.WIDE.U32 R8, R30, R37, c[0x0][0x170] ;  /* 0x00005c001e08a625 */ /* 0x000fc800078e0025 */
[----:B------:R-:W-:Y:S01]  /*0940*/  @!P2 IMAD.WIDE.U32 R2, R30, R37, c[0x0][0x178] ;  /* 0x00005e001e02a625 */ /* 0x000fe200078e0025 */
[----:B------:R0:W4:Y:S04]  /*0950*/  @!P2 LDG.E R11, [R4.64] ;  /* 0x00000004040ba981 */ /* 0x000128000c1e1900 */
[----:B------:R1:W4:Y:S04]  /*0960*/  @!P2 LDG.E R26, [R8.64] ;  /* 0x00000004081aa981 */ /* 0x000328000c1e1900 */
[----:B------:R0:W4:Y:S01]  /*0970*/  @!P2 LDG.E R35, [R2.64] ;  /* 0x000000040223a981 */ /* 0x000122000c1e1900 */
[----:B-1----:R-:W-:Y:S01]  /*0980*/  @!P3 MOV R9, 0x4 ;  /* 0x000000040009b802 */ /* 0x002fe20000000f00 */
[----:B------:R-:W-:Y:S01]  /*0990*/  @!P3 IMAD.IADD R8, R0, 0x1, R15 ;  /* 0x000000010008b824 */ /* 0x000fe200078e020f */
[----:B------:R-:W-:-:S03]  /*09a0*/  @!P3 IADD3 R15, R15, 0x80, RZ ;  /* 0x000000800f0fb810 */ /* 0x000fc60007ffe0ff */
[----:B0-----:R-:W-:-:S04]  /*09b0*/  @!P3 IMAD.WIDE.U32 R4, R8, R9, c[0x0][0x180] ;  /* 0x000060000804b625 */ /* 0x001fc800078e0009 */
[----:B------:R-:W-:-:S04]  /*09c0*/  @!P3 IMAD.WIDE.U32 R2, R8, R9, c[0x0][0x170] ;  /* 0x00005c000802b625 */ /* 0x000fc800078e0009 */
[----:B------:R-:W-:Y:S01]  /*09d0*/  @!P3 IMAD.WIDE.U32 R6, R8, R9, c[0x0][0x178] ;  /* 0x00005e000806b625 */ /* 0x000fe200078e0009 */
[----:B------:R-:W-:Y:S01]  /*09e0*/  HFMA2.MMA R30, -RZ, RZ, 0, 0 ;  /* 0x00000000ff1e7435 */ /* 0x000fe200000001ff */
[----:B--2---:R-:W-:Y:S02]  /*09f0*/  FSETP.GEU.AND P1, PT, |R27|, 0.5, !P0 ;  /* 0x3f0000001b00780b */ /* 0x004fe4000472e200 */
[----:B---3--:R-:W-:-:S04]  /*0a00*/  @!P0 FADD.FTZ R10, R29, -R24 ;  /* 0x800000181d0a8221 */ /* 0x008fc80000010000 */
[----:B------:R-:W-:Y:S02]  /*0a10*/  @!P0 FFMA.FTZ R24, R10, R27, R24 ;  /* 0x0000001b0a188223 */ /* 0x000fe40000010018 */
[----:B------:R-:W-:-:S05]  /*0a20*/  @!P0 FADD.FTZ R27, -R27, 1 ;  /* 0x3f8000001b1b8421 */ /* 0x000fca0000010100 */
[----:B------:R-:W-:Y:S01]  /*0a30*/  @P1 FFMA.FTZ R24, -R10, R27, R29 ;  /* 0x0000001b0a181223 */ /* 0x000fe2000001011d */
[----:B------:R-:W-:Y:S01]  /*0a40*/  HFMA2.MMA R29, -RZ, RZ, 0, 0 ;  /* 0x00000000ff1d7435 */ /* 0x000fe200000001ff */
[----:B------:R-:W-:Y:S01]  /*0a50*/  ISETP.GE.AND P1, PT, R15, R12, PT ;  /* 0x0000000c0f00720c */ /* 0x000fe20003f26270 */
[----:B------:R-:W-:Y:S01]  /*0a60*/  HFMA2.MMA R10, -RZ, RZ, 0, 0 ;  /* 0x00000000ff0a7435 */ /* 0x000fe200000001ff */
[----:B------:R-:W-:-:S06]  /*0a70*/  MOV R27, RZ ;  /* 0x000000ff001b7202 */ /* 0x000fcc0000000f00 */
[----:B------:R0:W2:Y:S04]  /*0a80*/  @!P3 LDG.E R27, [R6.64] ;  /* 0x00000004061bb981 */ /* 0x0000a8000c1e1900 */
[----:B------:R1:W3:Y:S04]  /*0a90*/  @!P3 LDG.E R29, [R4.64] ;  /* 0x00000004041db981 */ /* 0x0002e8000c1e1900 */
[----:B------:R1:W2:Y:S01]  /*0aa0*/  @!P3 LDG.E R10, [R2.64] ;  /* 0x00000004020ab981 */ /* 0x0002a2000c1e1900 */
[----:B------:R-:W-:Y:S02]  /*0ab0*/  @!P1 IADD3 R8, R0, R15, RZ ;  /* 0x0000000f00089210 */ /* 0x000fe40007ffe0ff */
[----:B------:R-:W-:-:S05]  /*0ac0*/  @!P1 MOV R9, 0x4 ;  /* 0x0000000400099802 */ /* 0x000fca0000000f00 */
[----:B0-----:R-:W-:-:S04]  /*0ad0*/  @!P1 IMAD.WIDE.U32 R6, R8, R9, c[0x0][0x178] ;  /* 0x00005e0008069625 */ /* 0x001fc800078e0009 */
[CC--:B-1----:R-:W-:Y:S01]  /*0ae0*/  @!P1 IMAD.WIDE.U32 R2, R8.reuse, R9.reuse, c[0x0][0x170] ;  /* 0x00005c0008029625 */ /* 0x0c2fe200078e0009 */
[----:B------:R0:W2:Y:S03]  /*0af0*/  @!P1 LDG.E R30, [R6.64] ;  /* 0x00000004061e9981 */ /* 0x0000a6000c1e1900 */
[----:B------:R-:W-:-:S05]  /*0b00*/  @!P1 IMAD.WIDE.U32 R8, R8, R9, c[0x0][0x180] ;  /* 0x0000600008089625 */ /* 0x000fca00078e0009 */
[----:B------:R-:W2:Y:S01]  /*0b10*/  @!P1 LDG.E R32, [R8.64] ;  /* 0x0000000408209981 */ /* 0x000ea2000c1e1900 */
[----:B------:R-:W-:-:S06]  /*0b20*/  IMAD.MOV.U32 R15, RZ, RZ, RZ ;  /* 0x000000ffff0f7224 */ /* 0x000fcc00078e00ff */
[----:B------:R1:W2:Y:S01]  /*0b30*/  @!P1 LDG.E R15, [R2.64] ;  /* 0x00000004020f9981 */ /* 0x0002a2000c1e1900 */
[----:B------:R-:W-:Y:S02]  /*0b40*/  IADD3 R5, R19, 0x80, RZ ;  /* 0x0000008013057810 */ /* 0x000fe40007ffe0ff */
[----:B------:R-:W-:Y:S02]  /*0b50*/  P2R R28, PR, RZ, 0x1 ;  /* 0x00000001ff1c7803 */ /* 0x000fe40000000000 */
[----:B------:R-:W-:-:S04]  /*0b60*/  ISETP.GE.AND P0, PT, R5, R12, PT ;  /* 0x0000000c0500720c */ /* 0x000fc80003f06270 */
[----:B-----5:R-:W-:Y:S02]  /*0b70*/  FSETP.GEU.AND P1, PT, |R21|, 0.5, !P0 ;  /* 0x3f0000001500780b */ /* 0x020fe4000472e200 */
[----:B-1----:R-:W-:-:S07]  /*0b80*/  IADD3 R3, R19, 0x100, RZ ;  /* 0x0000010013037810 */ /* 0x002fce0007ffe0ff */
[----:B------:R-:W-:-:S04]  /*0b90*/  @!P0 FADD.FTZ R2, R23, -R18 ;  /* 0x8000001217028221 */ /* 0x000fc80000010000 */
[----:B------:R-:W-:Y:S02]  /*0ba0*/  @!P0 FFMA.FTZ R18, R2, R21, R18 ;  /* 0x0000001502128223 */ /* 0x000fe40000010012 */
[----:B------:R-:W-:-:S04]  /*0bb0*/  @!P0 FADD.FTZ R21, -R21, 1 ;  /* 0x3f80000015158421 */ /* 0x000fc80000010100 */
[----:B------:R-:W-:Y:S01]  /*0bc0*/  @P1 FFMA.FTZ R18, -R2, R21, R23 ;  /* 0x0000001502121223 */ /* 0x000fe20000010117 */
[----:B------:R-:W-:-:S04]  /*0bd0*/  ISETP.GE.AND P1, PT, R3, R12, PT ;  /* 0x0000000c0300720c */ /* 0x000fc80003f26270 */
[----:B----4-:R-:W-:Y:S02]  /*0be0*/  FSETP.GEU.AND P2, PT, |R17|, 0.5, !P1 ;  /* 0x3f0000001100780b */ /* 0x010fe40004f4e200 */
[----:B------:R-:W-:-:S07]  /*0bf0*/  IADD3 R3, R19, 0x180, RZ ;  /* 0x0000018013037810 */ /* 0x000fce0007ffe0ff */
[----:B------:R-:W-:-:S04]  /*0c00*/  @!P1 FADD.FTZ R2, R13, -R16 ;  /* 0x800000100d029221 */ /* 0x000fc80000010000 */
[----:B------:R-:W-:Y:S02]  /*0c10*/  @!P1 FFMA.FTZ R16, R2, R17, R16 ;  /* 0x0000001102109223 */ /* 0x000fe40000010010 */
[----:B------:R-:W-:-:S04]  /*0c20*/  @!P1 FADD.FTZ R17, -R17, 1 ;  /* 0x3f80000011119421 */ /* 0x000fc80000010100 */
[----:B------:R-:W-:Y:S01]  /*0c30*/  @P2 FFMA.FTZ R16, -R2, R17, R13 ;  /* 0x0000001102102223 */ /* 0x000fe2000001010d */
[-C--:B------:R-:W-:Y:S02]  /*0c40*/  ISETP.GE.AND P2, PT, R3, R12.reuse, PT ;  /* 0x0000000c0300720c */ /* 0x080fe40003f46270 */
[----:B------:R-:W-:Y:S02]  /*0c50*/  IADD3 R3, R19, 0x200, RZ ;  /* 0x0000020013037810 */ /* 0x000fe40007ffe0ff */
[----:B------:R-:W-:Y:S02]  /*0c60*/  FSETP.GEU.AND P4, PT, |R14|, 0.5, !P2 ;  /* 0x3f0000000e00780b */ /* 0x000fe4000578e200 */
[----:B------:R-:W-:-:S07]  /*0c70*/  ISETP.GE.AND P3, PT, R3, R12, PT ;  /* 0x0000000c0300720c */ /* 0x000fce0003f66270 */
[----:B------:R-:W-:Y:S01]  /*0c80*/  @!P2 FADD.FTZ R3, R20, -R25 ;  /* 0x800000191403a221 */ /* 0x000fe20000010000 */
[----:B------:R-:W-:-:S03]  /*0c90*/  FSETP.GEU.AND P5, PT, |R33|, 0.5, !P3 ;  /* 0x3f0000002100780b */ /* 0x000fc60005fae200 */
[----:B------:R-:W-:Y:S01]  /*0ca0*/  @!P2 FFMA.FTZ R25, R3, R14, R25 ;  /* 0x0000000e0319a223 */ /* 0x000fe20000010019 */
[----:B0-----:R-:W-:Y:S01]  /*0cb0*/  IADD3 R7, R19, 0x280, RZ ;  /* 0x0000028013077810 */ /* 0x001fe20007ffe0ff */
[----:B------:R-:W-:Y:S02]  /*0cc0*/  @!P2 FADD.FTZ R14, -R14, 1 ;  /* 0x3f8000000e0ea421 */ /* 0x000fe40000010100 */
[----:B------:R-:W-:Y:S02]  /*0cd0*/  @!P3 FADD.FTZ R2, R31, -R22 ;  /* 0x800000161f02b221 */ /* 0x000fe40000010000 */
[----:B------:R-:W-:Y:S01]  /*0ce0*/  @P4 FFMA.FTZ R25, -R3, R14, R20 ;  /* 0x0000000e03194223 */ /* 0x000fe20000010114 */
[----:B------:R-:W-:Y:S01]  /*0cf0*/  ISETP.GE.AND P4, PT, R7, R12, PT ;  /* 0x0000000c0700720c */ /* 0x000fe20003f86270 */
[----:B------:R-:W-:Y:S02]  /*0d00*/  @!P3 FFMA.FTZ R22, R2, R33, R22 ;  /* 0x000000210216b223 */ /* 0x000fe40000010016 */
[----:B------:R-:W-:-:S04]  /*0d10*/  @!P3 FADD.FTZ R33, -R33, 1 ;  /* 0x3f8000002121b421 */ /* 0x000fc80000010100 */
[----:B------:R-:W-:Y:S01]  /*0d20*/  @P5 FFMA.FTZ R22, -R2, R33, R31 ;  /* 0x0000002102165223 */ /* 0x000fe2000001011f */
[----:B------:R-:W-:-:S05]  /*0d30*/  FSETP.GEU.AND P5, PT, |R11|, 0.5, !P4 ;  /* 0x3f0000000b00780b */ /* 0x000fca00067ae200 */
[----:B------:R-:W-:Y:S01]  /*0d40*/  @!P4 FADD.FTZ R2, R35, -R26 ;  /* 0x8000001a2302c221 */ /* 0x000fe20000010000 */
[----:B------:R-:W-:-:S03]  /*0d50*/  IADD3 R3, R19, 0x300, RZ ;  /* 0x0000030013037810 */ /* 0x000fc60007ffe0ff */
[----:B------:R-:W-:Y:S02]  /*0d60*/  @!P4 FFMA.FTZ R26, R2, R11, R26 ;  /* 0x0000000b021ac223 */ /* 0x000fe4000001001a */
[----:B------:R-:W-:-:S04]  /*0d70*/  @!P4 FADD.FTZ R11, -R11, 1 ;  /* 0x3f8000000b0bc421 */ /* 0x000fc80000010100 */
[----:B------:R-:W-:Y:S01]  /*0d80*/  @P5 FFMA.FTZ R26, -R2, R11, R35 ;  /* 0x0000000b021a5223 */ /* 0x000fe20000010123 */
[----:B------:R-:W-:Y:S02]  /*0d90*/  ISETP.GE.AND P5, PT, R3, R12, PT ;  /* 0x0000000c0300720c */ /* 0x000fe40003fa6270 */
[----:B------:R-:W-:Y:S01]  /*0da0*/  P2R R4, PR, RZ, 0x1 ;  /* 0x00000001ff047803 */ /* 0x000fe20000000000 */
[----:B------:R-:W-:Y:S01]  /*0db0*/  BSSY B0, `(.L_x_6495) ;  /* 0x0000042000007945 */ /* 0x000fe20003800000 */
[----:B------:R-:W-:Y:S01]  /*0dc0*/  BSSY B1, `(.L_x_6496) ;  /* 0x000003a000017945 */ /* 0x000fe20003800000 */
[----:B---3--:R-:W-:-:S08]  /*0dd0*/  FSETP.GEU.AND P6, PT, |R29|, 0.5, !P5 ;  /* 0x3f0000001d00780b */ /* 0x008fd00006fce200 */
[----:B------:R-:W-:Y:S02]  /*0de0*/  @!P5 FADD.FTZ R3, -R29, 1 ;  /* 0x3f8000001d03d421 */ /* 0x000fe40000010100 */
[----:B--2---:R-:W-:-:S04]  /*0df0*/  @!P5 FADD.FTZ R2, R27, -R10 ;  /* 0x8000000a1b02d221 */ /* 0x004fc80000010000 */
[C---:B------:R-:W-:Y:S02]  /*0e00*/  @!P5 FFMA.FTZ R10, R2.reuse, R29, R10 ;  /* 0x0000001d020ad223 */ /* 0x040fe4000001000a */
[----:B------:R-:W-:Y:S01]  /*0e10*/  @P6 FFMA.FTZ R10, -R2, R3, R27 ;  /* 0x00000003020a6223 */ /* 0x000fe2000001011b */
[----:B------:R-:W-:-:S04]  /*0e20*/  IADD3 R3, R19, 0x380, RZ ;  /* 0x0000038013037810 */ /* 0x000fc80007ffe0ff */
[----:B------:R-:W-:-:S04]  /*0e30*/  ISETP.GE.AND P6, PT, R3, R12, PT ;  /* 0x0000000c0300720c */ /* 0x000fc80003fc6270 */
[----:B------:R-:W-:-:S09]  /*0e40*/  FSETP.GEU.AND P0, PT, |R32|, 0.5, !P6 ;  /* 0x3f0000002000780b */ /* 0x000fd2000770e200 */
[----:B------:R-:W-:Y:S02]  /*0e50*/  @!P6 FADD.FTZ R2, -R32, 1 ;  /* 0x3f8000002002e421 */ /* 0x000fe40000010100 */
[----:B------:R-:W-:-:S04]  /*0e60*/  @!P6 FADD.FTZ R3, R30, -R15 ;  /* 0x8000000f1e03e221 */ /* 0x000fc80000010000 */
[C---:B------:R-:W-:Y:S02]  /*0e70*/  @!P6 FFMA.FTZ R15, R3.reuse, R32, R15 ;  /* 0x00000020030fe223 */ /* 0x040fe4000001000f */
[----:B------:R-:W-:Y:S01]  /*0e80*/  @P0 FFMA.FTZ R15, -R3, R2, R30 ;  /* 0x00000002030f0223 */ /* 0x000fe2000001011e */
[----:B------:R-:W-:Y:S02]  /*0e90*/  ISETP.NE.AND P0, PT, R4, RZ, PT ;  /* 0x000000ff0400720c */ /* 0x000fe40003f05270 */
[----:B------:R-:W-:-:S13]  /*0ea0*/  ISETP.NE.AND P0, PT, R28, RZ, PT ;  /* 0x000000ff1c00720c */ /* 0x000fda0003f05270 */
[----:B------:R-:W-:Y:S02]  /*0eb0*/  @!P0 IADD3 R6, R0, R19, RZ ;  /* 0x0000001300068210 */ /* 0x000fe40007ffe0ff */
[----:B------:R-:W-:Y:S02]  /*0ec0*/  @!P0 MOV R7, 0x4 ;  /* 0x0000000400078802 */ /* 0x000fe40000000f00 */
[----:B------:R-:W-:-:S03]  /*0ed0*/  @!P0 MOV R19, R5 ;  /* 0x0000000500138202 */ /* 0x000fc60000000f00 */
[----:B------:R-:W-:-:S05]  /*0ee0*/  @!P0 IMAD.WIDE.U32 R6, R6, R7, c[0x0][0x168] ;  /* 0x00005a0006068625 */ /* 0x000fca00078e0007 */
[----:B------:R0:W-:Y:S01]  /*0ef0*/  @!P0 STG.E [R6.64], R24 ;  /* 0x0000001806008986 */ /* 0x0001e2000c101904 */
[----:B------:R-:W-:Y:S02]  /*0f00*/  ISETP.GE.AND P0, PT, R19, R12, PT ;  /* 0x0000000c1300720c */ /* 0x000fe40003f06270 */
[----:B------:R-:W-:Y:S02]  /*0f10*/  @!P5 MOV R3, R10 ;  /* 0x0000000a0003d202 */ /* 0x000fe40000000f00 */
[----:B------:R-:W-:-:S09]  /*0f20*/  @!P6 MOV R2, R15 ;  /* 0x0000000f0002e202 */ /* 0x000fd20000000f00 */
[----:B------:R-:W-:Y:S05]  /*0f30*/  @P0 BRA `(.L_x_6497) ;  /* 0x000000c000000947 */ /* 0x000fea0003800000 */
[----:B0-----:R-:W-:Y:S01]  /*0f40*/  MOV R5, 0x4 ;  /* 0x0000000400057802 */ /* 0x001fe20000000f00 */
[----:B------:R-:W-:Y:S01]  /*0f50*/  IMAD.IADD R4, R0, 0x1, R19 ;  /* 0x0000000100047824 */ /* 0x000fe200078e0213 */
[----:B------:R-:W-:-:S03]  /*0f60*/  IADD3 R19, R19, 0x80, RZ ;  /* 0x0000008013137810 */ /* 0x000fc60007ffe0ff */
[----:B------:R-:W-:Y:S01]  /*0f70*/  IMAD.WIDE.U32 R4, R4, R5, c[0x0][0x168] ;  /* 0x00005a0004047625 */ /* 0x000fe200078e0005 */
[----:B------:R-:W-:-:S04]  /*0f80*/  ISETP.GE.AND P0, PT, R19, R12, PT ;  /* 0x0000000c1300720c */ /* 0x000fc80003f06270 */
[----:B------:R0:W-:Y:S09]  /*0f90*/  STG.E [R4.64], R18 ;  /* 0x0000001204007986 */ /* 0x0001f2000c101904 */
[----:B------:R-:W-:Y:S05]  /*0fa0*/  @P0 BRA `(.L_x_6498) ;  /* 0x000000c000000947 */ /* 0x000fea0003800000 */
[----:B0-----:R-:W-:Y:S01]  /*0fb0*/  HFMA2.MMA R5, -RZ, RZ, 0, 2.384185791015625e-07 ;  /* 0x00000004ff057435 */ /* 0x001fe200000001ff */
[----:B------:R-:W-:-:S02]  /*0fc0*/  IADD3 R4, R0, R19, RZ ;  /* 0x0000001300047210 */ /* 0x000fc40007ffe0ff */
[----:B------:R-:W-:-:S07]  /*0fd0*/  IADD3 R19, R19, 0x80, RZ ;  /* 0x0000008013137810 */ /* 0x000fce0007ffe0ff */
[----:B------:R-:W-:-:S05]  /*0fe0*/  IMAD.WIDE.U32 R4, R4, R5, c[0x0][0x168] ;  /* 0x00005a0004047625 */ /* 0x000fca00078e0005 */
[----:B------:R0:W-:Y:S02]  /*0ff0*/  STG.E [R4.64], R16 ;  /* 0x0000001004007986 */ /* 0x0001e4000c101904 */
.L_x_6497:
[----:B0-----:R-:W-:-:S13]  /*1000*/  ISETP.GE.AND P0, PT, R19, R12, PT ;  /* 0x0000000c1300720c */ /* 0x001fda0003f06270 */
[----:B------:R-:W-:Y:S05]  /*1010*/  @P0 BRA `(.L_x_6499) ;  /* 0x000000c000000947 */ /* 0x000fea0003800000 */
[----:B------:R-:W-:Y:S02]  /*1020*/  IADD3 R4, R0, R19, RZ ;  /* 0x0000001300047210 */ /* 0x000fe40007ffe0ff */
[----:B------:R-:W-:Y:S02]  /*1030*/  MOV R5, 0x4 ;  /* 0x0000000400057802 */ /* 0x000fe40000000f00 */
[----:B------:R-:W-:-:S03]  /*1040*/  IADD3 R19, R19, 0x80, RZ ;  /* 0x0000008013137810 */ /* 0x000fc60007ffe0ff */
[----:B------:R-:W-:-:S05]  /*1050*/  IMAD.WIDE.U32 R4, R4, R5, c[0x0][0x168] ;  /* 0x00005a0004047625 */ /* 0x000fca00078e0005 */
[----:B------:R0:W-:Y:S02]  /*1060*/  STG.E [R4.64], R25 ;  /* 0x0000001904007986 */ /* 0x0001e4000c101904 */
.L_x_6498:
[----:B------:R-:W-:-:S13]  /*1070*/  ISETP.GE.AND P0, PT, R19, R12, PT ;  /* 0x0000000c1300720c */ /* 0x000fda0003f06270 */
[----:B------:R-:W-:Y:S05]  /*1080*/  @P0 BRA `(.L_x_6500) ;  /* 0x000000d000000947 */ /* 0x000fea0003800000 */
[----:B0-----:R-:W-:Y:S01]  /*1090*/  IADD3 R4, R0, R19, RZ ;  /* 0x0000001300047210 */ /* 0x001fe20007ffe0ff */
[----:B------:R-:W-:Y:S01]  /*10a0*/  IMAD.MOV.U32 R5, RZ, RZ, 0x4 ;  /* 0x00000004ff057424 */ /* 0x000fe200078e00ff */
[----:B------:R-:W-:-:S03]  /*10b0*/  IADD3 R19, R19, 0x80, RZ ;  /* 0x0000008013137810 */ /* 0x000fc60007ffe0ff */
[----:B------:R-:W-:-:S05]  /*10c0*/  IMAD.WIDE.U32 R4, R4, R5, c[0x0][0x168] ;  /* 0x00005a0004047625 */ /* 0x000fca00078e0005 */
[----:B------:R0:W-:Y:S02]  /*10d0*/  STG.E [R4.64], R22 ;  /* 0x0000001604007986 */ /* 0x0001e4000c101904 */
.L_x_6499:
[----:B------:R-:W-:-:S13]  /*10e0*/  ISETP.GE.AND P0, PT, R19, R12, PT ;  /* 0x0000000c1300720c */ /* 0x000fda0003f06270 */
[----:B------:R-:W-:Y:S01]  /*10f0*/  @P0 BREAK B1 ;  /* 0x0000000000010942 */ /* 0x000fe20003800000 */
[----:B------:R-:W-:Y:S05]  /*1100*/  @P0 BRA `(.L_x_6501) ;  /* 0x000000c000000947 */ /* 0x000fea0003800000 */
[----:B0-----:R-:W-:Y:S01]  /*1110*/  HFMA2.MMA R5, -RZ, RZ, 0, 2.384185791015625e-07 ;  /* 0x00000004ff057435 */ /* 0x001fe200000001ff */
[----:B------:R-:W-:Y:S02]  /*1120*/  IADD3 R4, R0, R19, RZ ;  /* 0x0000001300047210 */ /* 0x000fe40007ffe0ff */
[----:B------:R-:W-:-:S07]  /*1130*/  IADD3 R19, R19, 0x80, RZ ;  /* 0x0000008013137810 */ /* 0x000fce0007ffe0ff */
[----:B------:R-:W-:-:S05]  /*1140*/  IMAD.WIDE.U32 R4, R4, R5, c[0x0][0x168] ;  /* 0x00005a0004047625 */ /* 0x000fca00078e0005 */
[----:B------:R0:W-:Y:S02]  /*1150*/  STG.E [R4.64], R26 ;  /* 0x0000001a04007986 */ /* 0x0001e4000c101904 */
.L_x_6500:
[----:B------:R-:W-:Y:S05]  /*1160*/  BSYNC B1 ;  /* 0x0000000000017941 */ /* 0x000fea0003800000 */
.L_x_6496:
[----:B------:R-:W-:-:S13]  /*1170*/  ISETP.GE.AND P0, PT, R19, R12, PT ;  /* 0x0000000c1300720c */ /* 0x000fda0003f06270 */
[----:B0-----:R-:W-:Y:S02]  /*1180*/  @!P0 IADD3 R4, R0, R19, RZ ;  /* 0x0000001300048210 */ /* 0x001fe40007ffe0ff */
[----:B------:R-:W-:Y:S02]  /*1190*/  @!P0 MOV R5, 0x4 ;  /* 0x0000000400058802 */ /* 0x000fe40000000f00 */
[----:B------:R-:W-:-:S03]  /*11a0*/  @!P0 IADD3 R19, R19, 0x80, RZ ;  /* 0x0000008013138810 */ /* 0x000fc60007ffe0ff */
[----:B------:R-:W-:-:S05]  /*11b0*/  @!P0 IMAD.WIDE.U32 R4, R4, R5, c[0x0][0x168] ;  /* 0x00005a0004048625 */ /* 0x000fca00078e0005 */
[----:B------:R0:W-:Y:S02]  /*11c0*/  @!P0 STG.E [R4.64], R3 ;  /* 0x0000000304008986 */ /* 0x0001e4000c101904 */
.L_x_6501:
[----:B------:R-:W-:Y:S05]  /*11d0*/  BSYNC B0 ;  /* 0x0000000000007941 */ /* 0x000fea0003800000 */
.L_x_6495:
        /* <DEDUP_REMOVED lines=8> */
.L_x_6502:
        /* <DEDUP_REMOVED lines=10> */
.L_x_7636:


//--------------------- .text._ZN2at6native29vectorized_elementwise_kernelILi4EZZZNS0_44_GLOBAL__N__40a83637_7_Lerp_cu_1520ed90_301318lerp_tensor_kernelERNS_18TensorIteratorBaseEENKUlvE0_clEvENKUlvE0_clEvEUlfffE_St5arrayIPcLm4EEEEviT0_T1_ --------------------------
	.section	.text._ZN2at6native29vectorized_elementwise_kernelILi4EZZZNS0_44_GLOBAL__N__40a83637_7_Lerp_cu_1520ed90_301318lerp_tensor_kernelERNS_18TensorIteratorBaseEENKUlvE0_clEvENKUlvE0_clEvEUlfffE_St5arrayIPcLm4EEEEviT0_T1_,"ax",@progbits
	.sectioninfo	@"SHI_REGISTERS=40"
	.align	128
        .global         _ZN2at6native29vectorized_elementwise_kernelILi4EZZZNS0_44_GLOBAL__N__40a83637_7_Lerp_cu_1520ed90_301318lerp_tensor_kernelERNS_18TensorIteratorBaseEENKUlvE0_clEvENKUlvE0_clEvEUlfffE_St5arrayIPcLm4EEEEviT0_T1_
        .type           _ZN2at6native29vectorized_elementwise_kernelILi4EZZZNS0_44_GLOBAL__N__40a83637_7_Lerp_cu_1520ed90_301318lerp_tensor_kernelERNS_18TensorIteratorBaseEENKUlvE0_clEvENKUlvE0_clEvEUlfffE_St5arrayIPcLm4EEEEviT0_T1_,@function
        .size           _ZN2at6native29vectorized_elementwise_kernelILi4EZZZNS0_44_GLOBAL__N__40a83637_7_Lerp_cu_1520ed90_301318lerp_tensor_kernelERNS_18TensorIteratorBaseEENKUlvE0_clEvENKUlvE0_clEvEUlfffE_St5arrayIPcLm4EEEEviT0_T1_,(.L_x_7637 - _ZN2at6native29vectorized_elementwise_kernelILi4EZZZNS0_44_GLOBAL__N__40a83637_7_Lerp_cu_1520ed90_301318lerp_tensor_kernelERNS_18TensorIteratorBaseEENKUlvE0_clEvENKUlvE0_clEvEUlfffE_St5arrayIPcLm4EEEEviT0_T1_)
        .other          _ZN2at6native29vectorized_elementwise_kernelILi4EZZZNS0_44_GLOBAL__N__40a83637_7_Lerp_cu_1520ed90_301318lerp_tensor_kernelERNS_18TensorIteratorBaseEENKUlvE0_clEvENKUlvE0_clEvEUlfffE_St5arrayIPcLm4EEEEviT0_T1_,@"STO_CUDA_ENTRY STV_DEFAULT"
_ZN2at6native29vectorized_elementwise_kernelILi4EZZZNS0_44_GLOBAL__N__40a83637_7_Lerp_cu_1520ed90_301318lerp_tensor_kernelERNS_18TensorIteratorBaseEENKUlvE0_clEvENKUlvE0_clEvEUlfffE_St5arrayIPcLm4EEEEviT0_T1_:
.text._ZN2at6native29vectorized_elementwise_kernelILi4EZZZNS0_44_GLOBAL__N__40a83637_7_Lerp_cu_1520ed90_301318lerp_tensor_kernelERNS_18TensorIteratorBaseEENKUlvE0_clEvENKUlvE0_clEvEUlfffE_St5arrayIPcLm4EEEEviT0_T1_:
        /* <DEDUP_REMOVED lines=14> */
[----:B------:R-:W2:Y:S03]  /*00e0*/  LDG.E.128 R20, [R32.64+0x800] ;  /* 0x0008000420147981 */ /* 0x000ea6000c1e1d00 */
[----:B------:R-:W-:Y:S01]  /*00f0*/  IMAD.WIDE.U32 R30, R2, 0x10, R6 ;  /* 0x00000010021e7825 */ /* 0x000fe200078e0006 */
[----:B------:R-:W3:Y:S04]  /*0100*/  LDG.E.128 R24, [R28.64] ;  /* 0x000000041c187981 */ /* 0x000ee8000c1e1d00 */
[----:B------:R-:W4:Y:S04]  /*0110*/  LDG.E.128 R4, [R32.64] ;  /* 0x0000000420047981 */ /* 0x000f28000c1e1d00 */
[----:B------:R-:W3:Y:S04]  /*0120*/  LDG.E.128 R8, [R30.64] ;  /* 0x000000041e087981 */ /* 0x000ee8000c1e1d00 */
[----:B------:R-:W5:Y:S04]  /*0130*/  LDG.E.128 R12, [R28.64+0x800] ;  /* 0x000800041c0c7981 */ /* 0x000f68000c1e1d00 */
[----:B------:R-:W5:Y:S01]  /*0140*/  LDG.E.128 R16, [R30.64+0x800] ;  /* 0x000800041e107981 */ /* 0x000f62000c1e1d00 */
[----:B----4-:R-:W-:Y:S01]  /*0150*/  FSETP.GEU.FTZ.AND P0, PT, |R4|, 0.5, PT ;  /* 0x3f0000000400780b */ /* 0x010fe20003f1e200 */
[----:B---3--:R-:W-:-:S04]  /*0160*/  FADD.FTZ R35, -R24, R8 ;  /* 0x0000000818237221 */ /* 0x008fc80000010100 */
[C---:B------:R-:W-:Y:S02]  /*0170*/  FFMA.FTZ R24, R4.reuse, R35, R24 ;  /* 0x0000002304187223 */ /* 0x040fe40000010018 */
[----:B------:R-:W-:-:S06]  /*0180*/  FADD.FTZ R4, -R4, 1 ;  /* 0x3f80000004047421 */ /* 0x000fcc0000010100 */
[----:B------:R-:W-:Y:S01]  /*0190*/  @P0 FFMA.FTZ R24, -R35, R4, R8 ;  /* 0x0000000423180223 */ /* 0x000fe20000010108 */
[----:B------:R-:W-:Y:S01]  /*01a0*/  FSETP.GEU.FTZ.AND P0, PT, |R5|, 0.5, PT ;  /* 0x3f0000000500780b */ /* 0x000fe20003f1e200 */
[----:B------:R-:W-:-:S04]  /*01b0*/  FADD.FTZ R4, -R25, R9 ;  /* 0x0000000919047221 */ /* 0x000fc80000010100 */
[C---:B------:R-:W-:Y:S02]  /*01c0*/  FFMA.FTZ R25, R5.reuse, R4, R25 ;  /* 0x0000000405197223 */ /* 0x040fe40000010019 */
[----:B------:R-:W-:Y:S01]  /*01d0*/  FADD.FTZ R5, -R5, 1 ;  /* 0x3f80000005057421 */ /* 0x000fe20000010100 */
[----:B------:R-:W-:-:S05]  /*01e0*/  FSETP.GEU.FTZ.AND P1, PT, |R7|, 0.5, PT ;  /* 0x3f0000000700780b */ /* 0x000fca0003f3e200 */
[----:B------:R-:W-:Y:S01]  /*01f0*/  @P0 FFMA.FTZ R25, -R4, R5, R9 ;  /* 0x0000000504190223 */ /* 0x000fe20000010109 */
[----:B------:R-:W-:Y:S01]  /*0200*/  FSETP.GEU.FTZ.AND P0, PT, |R6|, 0.5, PT ;  /* 0x3f0000000600780b */ /* 0x000fe20003f1e200 */
[----:B------:R-:W-:Y:S02]  /*0210*/  FADD.FTZ R9, -R26, R10 ;  /* 0x0000000a1a097221 */ /* 0x000fe40000010100 */
[----:B------:R-:W-:Y:S02]  /*0220*/  FADD.FTZ R8, -R27, R11 ;  /* 0x0000000b1b087221 */ /* 0x000fe40000010100 */
[C---:B------:R-:W-:Y:S02]  /*0230*/  FFMA.FTZ R26, R6.reuse, R9, R26 ;  /* 0x00000009061a7223 */ /* 0x040fe4000001001a */
[----:B------:R-:W-:Y:S02]  /*0240*/  FFMA.FTZ R27, R7, R8, R27 ;  /* 0x00000008071b7223 */ /* 0x000fe4000001001b */
[----:B------:R-:W-:-:S02]  /*0250*/  FADD.FTZ R6, -R6, 1 ;  /* 0x3f80000006067421 */ /* 0x000fc40000010100 */
[----:B------:R-:W-:Y:S02]  /*0260*/  FADD.FTZ R7, -R7, 1 ;  /* 0x3f80000007077421 */ /* 0x000fe40000010100 */
[----:B------:R-:W-:Y:S01]  /*0270*/  IMAD.WIDE.U32 R4, R0, R3, c[0x0][0x168] ;  /* 0x00005a0000047625 */ /* 0x000fe200078e0003 */
[----:B--2---:R-:W-:Y:S02]  /*0280*/  FSETP.GEU.FTZ.AND P2, PT, |R22|, 0.5, PT ;  /* 0x3f0000001600780b */ /* 0x004fe40003f5e200 */
[----:B------:R-:W-:Y:S01]  /*0290*/  FSETP.GEU.FTZ.AND P3, PT, |R23|, 0.5, PT ;  /* 0x3f0000001700780b */ /* 0x000fe20003f7e200 */
[----:B------:R-:W-:Y:S01]  /*02a0*/  @P0 FFMA.FTZ R26, -R9, R6, R10 ;  /* 0x00000006091a0223 */ /* 0x000fe2000001010a */
[----:B------:R-:W-:Y:S01]  /*02b0*/  FSETP.GEU.FTZ.AND P0, PT, |R20|, 0.5, PT ;  /* 0x3f0000001400780b */ /* 0x000fe20003f1e200 */
[----:B------:R-:W-:Y:S01]  /*02c0*/  @P1 FFMA.FTZ R27, -R8, R7, R11 ;  /* 0x00000007081b1223 */ /* 0x000fe2000001010b */
[----:B------:R-:W-:Y:S01]  /*02d0*/  FSETP.GEU.FTZ.AND P1, PT, |R21|, 0.5, PT ;  /* 0x3f0000001500780b */ /* 0x000fe20003f3e200 */
[----:B------:R-:W-:-:S04]  /*02e0*/  IMAD.WIDE R2, R2, 0x10, R4 ;  /* 0x0000001002027825 */ /* 0x000fc800078e0204 */
[----:B-----5:R-:W-:Y:S02]  /*02f0*/  FADD.FTZ R5, -R12, R16 ;  /* 0x000000100c057221 */ /* 0x020fe40000010100 */
[----:B------:R-:W-:Y:S02]  /*0300*/  FADD.FTZ R0, -R13, R17 ;  /* 0x000000110d007221 */ /* 0x000fe40000010100 */
[----:B------:R-:W-:Y:S02]  /*0310*/  FADD.FTZ R7, -R14, R18 ;  /* 0x000000120e077221 */ /* 0x000fe40000010100 */
[----:B------:R-:W-:Y:S02]  /*0320*/  FADD.FTZ R4, -R15, R19 ;  /* 0x000000130f047221 */ /* 0x000fe40000010100 */
[----:B------:R-:W-:Y:S02]  /*0330*/  FFMA.FTZ R12, R20, R5, R12 ;  /* 0x00000005140c7223 */ /* 0x000fe4000001000c */
[----:B------:R-:W-:-:S02]  /*0340*/  FFMA.FTZ R13, R21, R0, R13 ;  /* 0x00000000150d7223 */ /* 0x000fc4000001000d */
[----:B------:R-:W-:Y:S02]  /*0350*/  FFMA.FTZ R14, R22, R7, R14 ;  /* 0x00000007160e7223 */ /* 0x000fe4000001000e */
[----:B------:R-:W-:Y:S02]  /*0360*/  FFMA.FTZ R15, R23, R4, R15 ;  /* 0x00000004170f7223 */ /* 0x000fe4000001000f */
[----:B------:R-:W-:Y:S02]  /*0370*/  FADD.FTZ R20, -R20, 1 ;  /* 0x3f80000014147421 */ /* 0x000fe40000010100 */
[----:B------:R-:W-:Y:S02]  /*0380*/  FADD.FTZ R21, -R21, 1 ;  /* 0x3f80000015157421 */ /* 0x000fe40000010100 */
[----:B------:R-:W-:Y:S02]  /*0390*/  FADD.FTZ R22, -R22, 1 ;  /* 0x3f80000016167421 */ /* 0x000fe40000010100 */
[----:B------:R-:W-:-:S02]  /*03a0*/  FADD.FTZ R23, -R23, 1 ;  /* 0x3f80000017177421 */ /* 0x000fc40000010100 */
[----:B------:R-:W-:Y:S02]  /*03b0*/  @P0 FFMA.FTZ R12, -R5, R20, R16 ;  /* 0x00000014050c0223 */ /* 0x000fe40000010110 */
[----:B------:R-:W-:Y:S02]  /*03c0*/  @P1 FFMA.FTZ R13, -R0, R21, R17 ;  /* 0x00000015000d1223 */ /* 0x000fe40000010111 */
[----:B------:R-:W-:Y:S02]  /*03d0*/  @P2 FFMA.FTZ R14, -R7, R22, R18 ;  /* 0x00000016070e2223 */ /* 0x000fe40000010112 */
[----:B------:R-:W-:Y:S01]  /*03e0*/  @P3 FFMA.FTZ R15, -R4, R23, R19 ;  /* 0x00000017040f3223 */ /* 0x000fe20000010113 */
[----:B------:R-:W-:Y:S04]  /*03f0*/  STG.E.128 [R2.64], R24 ;  /* 0x0000001802007986 */ /* 0x000fe8000c101d04 */
[----:B------:R-:W-:Y:S01]  /*0400*/  STG.E.128 [R2.64+0x800], R12 ;  /* 0x0008000c02007986 */ /* 0x000fe2000c101d04 */
[----:B------:R-:W-:Y:S05]  /*0410*/  EXIT ;  /* 0x000000000000794d */ /* 0x000fea0003800000 */
.L_x_6503:
[----:B------:R-:W0:Y:S01]  /*0420*/  S2R R19, SR_TID.X ;  /* 0x0000000000137919 */ /* 0x000e220000002100 */
[----:B------:R-:W-:Y:S01]  /*0430*/  CS2R R26, SRZ ;  /* 0x00000000001a7805 */ /* 0x000fe2000001ff00 */
[----:B------:R-:W-:Y:S01]  /*0440*/  HFMA2.MMA R29, -RZ, RZ, 0, 0 ;  /* 0x00000000ff1d7435 */ /* 0x000fe200000001ff */
[----:B------:R-:W-:Y:S01]  /*0450*/  IMAD.MOV.U32 R24, RZ, RZ, RZ ;  /* 0x000000ffff187224 */ /* 0x000fe200078e00ff */
[----:B0-----:R-:W-:-:S02]  /*0460*/  ISETP.GE.AND P0, PT, R19, R12, PT ;  /* 0x0000000c1300720c */ /* 0x001fc40003f06270 */
        /* <DEDUP_REMOVED lines=177> */
.L_x_6506:
[----:B0-----:R-:W-:-:S13]  /*0f80*/  ISETP.GE.AND P0, PT, R19, R12, PT ;  /* 0x0000000c1300720c */ /* 0x001fda0003f06270 */
[----:B------:R-:W-:Y:S05]  /*0f90*/  @P0 BRA `(.L_x_6508) ;  /* 0x000000c000000947 */ /* 0x000fea0003800000 */
[----:B------:R-:W-:Y:S02]  /*0fa0*/  IADD3 R4, R0, R19, RZ ;  /* 0x0000001300047210 */ /* 0x000fe40007ffe0ff */
[----:B------:R-:W-:Y:S02]  /*0fb0*/  MOV R5, 0x4 ;  /* 0x0000000400057802 */ /* 0x000fe40000000f00 */
[----:B------:R-:W-:-:S03]  /*0fc0*/  IADD3 R19, R19, 0x80, RZ ;  /* 0x0000008013137810 */ /* 0x000fc60007ffe0ff */
[----:B------:R-:W-:-:S05]  /*0fd0*/  IMAD.WIDE.U32 R4, R4, R5, c[0x0][0x168] ;  /* 0x00005a0004047625 */ /* 0x000fca00078e0005 */
[----:B------:R0:W-:Y:S02]  /*0fe0*/  STG.E [R4.64], R25 ;  /* 0x0000001904007986 */ /* 0x0001e4000c101904 */
.L_x_6507:
[----:B------:R-:W-:-:S13]  /*0ff0*/  ISETP.GE.AND P0, PT, R19, R12, PT ;  /* 0x0000000c1300720c */ /* 0x000fda0003f06270 */
[----:B------:R-:W-:Y:S05]  /*1000*/  @P0 BRA `(.L_x_6509) ;  /* 0x000000d000000947 */ /* 0x000fea0003800000 */
[----:B0-----:R-:W-:Y:S01]  /*1010*/  IADD3 R4, R0, R19, RZ ;  /* 0x0000001300047210 */ /* 0x001fe20007ffe0ff */
[----:B------:R-:W-:Y:S01]  /*1020*/  IMAD.MOV.U32 R5, RZ, RZ, 0x4 ;  /* 0x00000004ff057424 */ /* 0x000fe200078e00ff */
[----:B------:R-:W-:-:S03]  /*1030*/  IADD3 R19, R19, 0x80, RZ ;  /* 0x0000008013137810 */ /* 0x000fc60007ffe0ff */
[----:B------:R-:W-:-:S05]  /*1040*/  IMAD.WIDE.U32 R4, R4, R5, c[0x0][0x168] ;  /* 0x00005a0004047625 */ /* 0x000fca00078e0005 */
[----:B------:R0:W-:Y:S02]  /*1050*/  STG.E [R4.64], R22 ;  /* 0x0000001604007986 */ /* 0x0001e4000c101904 */
.L_x_6508:
        /* <DEDUP_REMOVED lines=8> */
.L_x_6509:
[----:B------:R-:W-:Y:S05]  /*10e0*/  BSYNC B1 ;  /* 0x0000000000017941 */ /* 0x000fea0003800000 */
.L_x_6505:
[----:B------:R-:W-:-:S13]  /*10f0*/  ISETP.GE.AND P0, PT, R19, R12, PT ;  /* 0x0000000c1300720c */ /* 0x000fda0003f06270 */
[----:B0-----:R-:W-:Y:S02]  /*1100*/  @!P0 IADD3 R4, R0, R19, RZ ;  /* 0x0000001300048210 */ /* 0x001fe40007ffe0ff */
[----:B------:R-:W-:Y:S02]  /*1110*/  @!P0 MOV R5, 0x4 ;  /* 0x0000000400058802 */ /* 0x000fe40000000f00 */
[----:B------:R-:W-:-:S03]  /*1120*/  @!P0 IADD3 R19, R19, 0x80, RZ ;  /* 0x0000008013138810 */ /* 0x000fc60007ffe0ff */
[----:B------:R-:W-:-:S05]  /*1130*/  @!P0 IMAD.WIDE.U32 R4, R4, R5, c[0x0][0x168] ;  /* 0x00005a0004048625 */ /* 0x000fca00078e0005 */
[----:B------:R0:W-:Y:S02]  /*1140*/  @!P0 STG.E [R4.64], R3 ;  /* 0x0000000304008986 */ /* 0x0001e4000c101904 */
.L_x_6510:
[----:B------:R-:W-:Y:S05]  /*1150*/  BSYNC B0 ;  /* 0x0000000000007941 */ /* 0x000fea0003800000 */
.L_x_6504:
        /* <DEDUP_REMOVED lines=8> */
.L_x_6511:
        /* <DEDUP_REMOVED lines=10> */
.L_x_7637:


//--------------------- .text._ZN2at6native29vectorized_elementwise_kernelILi8EZZZNS0_44_GLOBAL__N__40a83637_7_Lerp_cu_1520ed90_301318lerp_tensor_kernelERNS_18TensorIteratorBaseEENKUlvE0_clEvENKUlvE0_clEvEUlfffE_St5arrayIPcLm4EEEEviT0_T1_ --------------------------
	.section	.text._ZN2at6native29vectorized_elementwise_kernelILi8EZZZNS0_44_GLOBAL__N__40a83637_7_Lerp_cu_1520ed90_301318lerp_tensor_kernelERNS_18TensorIteratorBaseEENKUlvE0_clEvENKUlvE0_clEvEUlfffE_St5arrayIPcLm4EEEEviT0_T1_,"ax",@progbits
	.sectioninfo	@"SHI_REGISTERS=4"
	.align	128
        .global         _ZN2at6native29vectorized_elementwise_kernelILi8EZZZNS0_44_GLOBAL__N__40a83637_7_Lerp_cu_1520ed90_301318lerp_tensor_kernelERNS_18TensorIteratorBaseEENKUlvE0_clEvENKUlvE0_clEvEUlfffE_St5arrayIPcLm4EEEEviT0_T1_
        .type           _ZN2at6native29vectorized_elementwise_kernelILi8EZZZNS0_44_GLOBAL__N__40a83637_7_Lerp_cu_1520ed90_301318lerp_tensor_kernelERNS_18TensorIteratorBaseEENKUlvE0_clEvENKUlvE0_clEvEUlfffE_St5arrayIPcLm4EEEEviT0_T1_,@function
        .size           _ZN2at6native29vectorized_elementwise_kernelILi8EZZZNS0_44_GLOBAL__N__40a83637_7_Lerp_cu_1520ed90_301318lerp_tensor_kernelERNS_18TensorIteratorBaseEENKUlvE0_clEvENKUlvE0_clEvEUlfffE_St5arrayIPcLm4EEEEviT0_T1_,(.L_x_7638 - _ZN2at6native29vectorized_elementwise_kernelILi8EZZZNS0_44_GLOBAL__N__40a83637_7_Lerp_cu_1520ed90_301318lerp_tensor_kernelERNS_18TensorIteratorBaseEENKUlvE0_clEvENKUlvE0_clEvEUlfffE_St5arrayIPcLm4EEEEviT0_T1_)
        .other          _ZN2at6native29vectorized_elementwise_kernelILi8EZZZNS0_44_GLOBAL__N__40a83637_7_Lerp_cu_1520ed90_301318lerp_tensor_kernelERNS_18TensorIteratorBaseEENKUlvE0_clEvENKUlvE0_clEvEUlfffE_St5arrayIPcLm4EEEEviT0_T1_,@"STO_CUDA_ENTRY STV_DEFAULT"
_ZN2at6native29vectorized_elementwise_kernelILi8EZZZNS0_44_GLOBAL__N__40a83637_7_Lerp_cu_1520ed90_301318lerp_tensor_kernelERNS_18TensorIteratorBaseEENKUlvE0_clEvENKUlvE0_clEvEUlfffE_St5arrayIPcLm4EEEEviT0_T1_:
.text._ZN2at6native29vectorized_elementwise_kernelILi8EZZZNS0_44_GLOBAL__N__40a83637_7_Lerp_cu_1520ed90_301318lerp_tensor_kernelERNS_18TensorIteratorBaseEENKUlvE0_clEvENKUlvE0_clEvEUlfffE_St5arrayIPcLm4EEEEviT0_T1_:
[----:B------:R-:W-:Y:S02]  /*0000*/  MOV R1, c[0x0][0x28] ;  /* 0x00000a0000017a02 */ /* 0x000fe40000000f00 */
[----:B------:R-:W-:Y:S05]  /*0010*/  EXIT ;  /* 0x000000000000794d */ /* 0x000fea0003800000 */
.L_x_6512:
        /* <DEDUP_REMOVED lines=14> */
.L_x_7638:


//--------------------- .text._ZN2at6native18elementwise_kernelILi128ELi4EZNS0_15gpu_kernel_implIZZZNS0_44_GLOBAL__N__40a83637_7_Lerp_cu_1520ed90_301318lerp_tensor_kernelERNS_18TensorIteratorBaseEENKUlvE0_clEvENKUlvE_clEvEUldddE_EEvS5_RKT_EUliE_EEviT1_ --------------------------
	.section	.text._ZN2at6native18elementwise_kernelILi128ELi4EZNS0_15gpu_kernel_implIZZZNS0_44_GLOBAL__N__40a83637_7_Lerp_cu_1520ed90_301318lerp_tensor_kernelERNS_18TensorIteratorBaseEENKUlvE0_clEvENKUlvE_clEvEUldddE_EEvS5_RKT_EUliE_EEviT1_,"ax",@progbits
	.sectioninfo	@"SHI_REGISTERS=30"
	.align	128
        .global         _ZN2at6native18elementwise_kernelILi128ELi4EZNS0_15gpu_kernel_implIZZZNS0_44_GLOBAL__N__40a83637_7_Lerp_cu_1520ed90_301318lerp_tensor_kernelERNS_18TensorIteratorBaseEENKUlvE0_clEvENKUlvE_clEvEUldddE_EEvS5_RKT_EUliE_EEviT1_
        .type           _ZN2at6native18elementwise_kernelILi128ELi4EZNS0_15gpu_kernel_implIZZZNS0_44_GLOBAL__N__40a83637_7_Lerp_cu_1520ed90_301318lerp_tensor_kernelERNS_18TensorIteratorBaseEENKUlvE0_clEvENKUlvE_clEvEUldddE_EEvS5_RKT_EUliE_EEviT1_,@function
        .size           _ZN2at6native18elementwise_kernelILi128ELi4EZNS0_15gpu_kernel_implIZZZNS0_44_GLOBAL__N__40a83637_7_Lerp_cu_1520ed90_301318lerp_tensor_kernelERNS_18TensorIteratorBaseEENKUlvE0_clEvENKUlvE_clEvEUldddE_EEvS5_RKT_EUliE_EEviT1_,(.L_x_7639 - _ZN2at6native18elementwise_kernelILi128ELi4EZNS0_15gpu_kernel_implIZZZNS0_44_GLOBAL__N__40a83637_7_Lerp_cu_1520ed90_301318lerp_tensor_kernelERNS_18TensorIteratorBaseEENKUlvE0_clEvENKUlvE_clEvEUldddE_EEvS5_RKT_EUliE_EEviT1_)
        .other          _ZN2at6native18elementwise_kernelILi128ELi4EZNS0_15gpu_kernel_implIZZZNS0_44_GLOBAL__N__40a83637_7_Lerp_cu_1520ed90_301318lerp_tensor_kernelERNS_18TensorIteratorBaseEENKUlvE0_clEvENKUlvE_clEvEUldddE_EEvS5_RKT_EUliE_EEviT1_,@"STO_CUDA_ENTRY STV_DEFAULT"
_ZN2at6native18elementwise_kernelILi128ELi4EZNS0_15gpu_kernel_implIZZZNS0_44_GLOBAL__N__40a83637_7_Lerp_cu_1520ed90_301318lerp_tensor_kernelERNS_18TensorIteratorBaseEENKUlvE0_clEvENKUlvE_clEvEUldddE_EEvS5_RKT_EUliE_EEviT1_:
.text._ZN2at6native18elementwise_kernelILi128ELi4EZNS0_15gpu_kernel_implIZZZNS0_44_GLOBAL__N__40a83637_7_Lerp_cu_1520ed90_301318lerp_tensor_kernelERNS_18TensorIteratorBaseEENKUlvE0_clEvENKUlvE_clEvEUldddE_EEvS5_RKT_EUliE_EEviT1_:
        /* <DEDUP_REMOVED lines=290> */
.L_x_6515:
        /* <DEDUP_REMOVED lines=19> */
.L_x_6519:
[----:B------:R-:W2:Y:S02]  /*1350*/  LDG.E.U8 R2, [R2.64] ;  /* 0x0000002402027981 */ /* 0x000ea4000c1e1100 */
[----:B--2---:R0:W1:Y:S01]  /*1360*/  I2F.F64.U16 R22, R2 ;  /* 0x0000000200167312 */ /* 0x0040620000101800 */
[----:B------:R-:W-:Y:S05]  /*1370*/  BRA `(.L_x_6521) ;  /* 0x00000df000007947 */ /* 0x000fea0003800000 */
.L_x_6518:
        /* <DEDUP_REMOVED lines=9> */
.L_x_6523:
[----:B------:R-:W2:Y:S02]  /*1410*/  LDG.E R2, [R2.64] ;  /* 0x0000002402027981 */ /* 0x000ea4000c1e1900 */
[----:B--2---:R0:W1:Y:S01]  /*1420*/  I2F.F64 R22, R2 ;  /* 0x0000000200167312 */ /* 0x0040620000201c00 */
[----:B------:R-:W-:Y:S05]  /*1430*/  BRA `(.L_x_6521) ;  /* 0x00000d3000007947 */ /* 0x000fea0003800000 */
.L_x_6522:
[----:B------:R-:W2:Y:S02]  /*1440*/  LDG.E.U16 R2, [R2.64] ;  /* 0x0000002402027981 */ /* 0x000ea4000c1e1500 */
[----:B--2---:R0:W1:Y:S01]  /*1450*/  I2F.F64.S16 R22, R2 ;  /* 0x0000000200167312 */ /* 0x0040620000101c00 */
[----:B------:R-:W-:Y:S05]  /*1460*/  BRA `(.L_x_6521) ;  /* 0x00000d0000007947 */ /* 0x000fea0003800000 */
.L_x_6517:
        /* <DEDUP_REMOVED lines=10> */
.L_x_6525:
[----:B------:R-:W2:Y:S02]  /*1510*/  LDG.E.U16 R0, [R2.64] ;  /* 0x0000002402007981 */ /* 0x000ea4000c1e1500 */
[----:B--2---:R-:W-:-:S05]  /*1520*/  HADD2.F32 R0, -RZ, R0.H0_H0 ;  /* 0x20000000ff007230 */ /* 0x004fca0000004100 */
[----:B------:R-:W-:-:S04]  /*1530*/  FMUL.FTZ R0, R0, 1 ;  /* 0x3f80000000007820 */ /* 0x000fc80000410000 */
[----:B------:R0:W1:Y:S01]  /*1540*/  F2F.F64.F32 R22, R0 ;  /* 0x0000000000167310 */ /* 0x0000620000201800 */
[----:B------:R-:W-:Y:S05]  /*1550*/  BRA `(.L_x_6521) ;  /* 0x00000c1000007947 */ /* 0x000fea0003800000 */
.L_x_6524:
        /* <DEDUP_REMOVED lines=10> */
.L_x_6527:
[----:B------:R-:W2:Y:S02]  /*1600*/  LDG.E.U16 R2, [R2.64] ;  /* 0x0000002402027981 */ /* 0x000ea4000c1e1500 */
[----:B--2---:R-:W-:-:S05]  /*1610*/  HADD2.F32 R0, -RZ, R2.H0_H0 ;  /* 0x20000002ff007230 */ /* 0x004fca0000004100 */
[----:B------:R-:W-:-:S04]  /*1620*/  FMUL.FTZ R0, R0, 1 ;  /* 0x3f80000000007820 */ /* 0x000fc80000410000 */
[----:B------:R0:W1:Y:S01]  /*1630*/  F2F.F64.F32 R22, R0 ;  /* 0x0000000000167310 */ /* 0x0000620000201800 */
[----:B------:R-:W-:Y:S05]  /*1640*/  BRA `(.L_x_6521) ;  /* 0x00000b2000007947 */ /* 0x000fea0003800000 */
.L_x_6526:
[----:B------:R0:W5:Y:S01]  /*1650*/  LDG.E.64 R22, [R2.64] ;  /* 0x0000002402167981 */ /* 0x000162000c1e1b00 */
[----:B------:R-:W-:Y:S05]  /*1660*/  BRA `(.L_x_6521) ;  /* 0x00000b0000007947 */ /* 0x000fea0003800000 */
.L_x_6516:
        /* <DEDUP_REMOVED lines=13> */
.L_x_6530:
[----:B------:R0:W5:Y:S01]  /*1740*/  LDG.E.64 R22, [R2.64] ;  /* 0x0000002402167981 */ /* 0x000162000c1e1b00 */
[----:B------:R-:W-:Y:S05]  /*1750*/  BRA `(.L_x_6521) ;  /* 0x00000a1000007947 */ /* 0x000fea0003800000 */
.L_x_6529:
        /* <DEDUP_REMOVED lines=28> */
.L_x_6532:
        /* <DEDUP_REMOVED lines=15> */
.L_x_6531:
[----:B------:R-:W2:Y:S02]  /*1a10*/  LDG.E.U16 R0, [R2.64] ;  /* 0x0000002402007981 */ /* 0x000ea4000c1e1500 */
[----:B--2---:R-:W-:-:S05]  /*1a20*/  PRMT R0, RZ, 0x5410, R0 ;  /* 0x00005410ff007816 */ /* 0x004fca0000000000 */
[----:B------:R-:W-:-:S04]  /*1a30*/  FMUL.FTZ R0, R0, 1 ;  /* 0x3f80000000007820 */ /* 0x000fc80000410000 */
[----:B------:R0:W1:Y:S01]  /*1a40*/  F2F.F64.F32 R22, R0 ;  /* 0x0000000000167310 */ /* 0x0000620000201800 */
[----:B------:R-:W-:Y:S05]  /*1a50*/  BRA `(.L_x_6521) ;  /* 0x0000071000007947 */ /* 0x000fea0003800000 */
.L_x_6528:
        /* <DEDUP_REMOVED lines=11> */
.L_x_6535:
        /* <DEDUP_REMOVED lines=21> */
.L_x_6539:
[----:B------:R-:W-:Y:S05]  /*1c60*/  BSYNC B1 ;  /* 0x0000000000017941 */ /* 0x000fea0003800000 */
.L_x_6538:
[----:B------:R-:W-:Y:S01]  /*1c70*/  LEA R3, R0, 0x3b800000, 0x17 ;  /* 0x3b80000000037811 */ /* 0x000fe200078eb8ff */
[----:B------:R-:W-:-:S05]  /*1c80*/  IMAD.SHL.U32 R0, R2, 0x100000, RZ ;  /* 0x0010000002007824 */ /* 0x000fca00078e00ff */
[----:B------:R-:W-:Y:S02]  /*1c90*/  LOP3.LUT R0, R3, R0, R4, 0xfe, !PT ;  /* 0x0000000003007212 */ /* 0x000fe400078efe04 */
.L_x_6537:
[----:B------:R-:W-:Y:S05]  /*1ca0*/  BSYNC B0 ;  /* 0x0000000000007941 */ /* 0x000fea0003800000 */
.L_x_6536:
[----:B------:R-:W-:-:S04]  /*1cb0*/  FMUL.FTZ R0, R0, 1 ;  /* 0x3f80000000007820 */ /* 0x000fc80000410000 */
[----:B------:R0:W1:Y:S01]  /*1cc0*/  F2F.F64.F32 R22, R0 ;  /* 0x0000000000167310 */ /* 0x0000620000201800 */
[----:B------:R-:W-:Y:S05]  /*1cd0*/  BRA `(.L_x_6521) ;  /* 0x0000049000007947 */ /* 0x000fea0003800000 */
.L_x_6534:
        /* <DEDUP_REMOVED lines=21> */
.L_x_6543:
[----:B------:R-:W-:Y:S05]  /*1e30*/  BSYNC B1 ;  /* 0x0000000000017941 */ /* 0x000fea0003800000 */
.L_x_6542:
[----:B------:R-:W-:Y:S01]  /*1e40*/  LEA R3, R0, 0x37800000, 0x17 ;  /* 0x3780000000037811 */ /* 0x000fe200078eb8ff */
[----:B------:R-:W-:-:S05]  /*1e50*/  IMAD.SHL.U32 R0, R2, 0x200000, RZ ;  /* 0x0020000002007824 */ /* 0x000fca00078e00ff */
[----:B------:R-:W-:Y:S02]  /*1e60*/  LOP3.LUT R0, R3, R0, R4, 0xfe, !PT ;  /* 0x0000000003007212 */ /* 0x000fe400078efe04 */
.L_x_6541:
[----:B------:R-:W-:Y:S05]  /*1e70*/  BSYNC B0 ;  /* 0x0000000000007941 */ /* 0x000fea0003800000 */
.L_x_6540:
[----:B------:R-:W-:-:S04]  /*1e80*/  FMUL.FTZ R0, R0, 1 ;  /* 0x3f80000000007820 */ /* 0x000fc80000410000 */
[----:B------:R0:W1:Y:S01]  /*1e90*/  F2F.F64.F32 R22, R0 ;  /* 0x0000000000167310 */ /* 0x0000620000201800 */
[----:B------:R-:W-:Y:S05]  /*1ea0*/  BRA `(.L_x_6521) ;  /* 0x000002c000007947 */ /* 0x000fea0003800000 */
.L_x_6533:
        /* <DEDUP_REMOVED lines=14> */
.L_x_6547:
[----:B------:R-:W-:Y:S05]  /*1f90*/  BSYNC B0 ;  /* 0x0000000000007941 */ /* 0x000fea0003800000 */
.L_x_6546:
[----:B------:R-:W-:-:S04]  /*1fa0*/  FMUL.FTZ R0, R0, 1 ;  /* 0x3f80000000007820 */ /* 0x000fc80000410000 */
[----:B------:R0:W1:Y:S01]  /*1fb0*/  F2F.F64.F32 R22, R0 ;  /* 0x0000000000167310 */ /* 0x0000620000201800 */
[----:B------:R-:W-:Y:S05]  /*1fc0*/  BRA `(.L_x_6521) ;  /* 0x000001a000007947 */ /* 0x000fea0003800000 */
.L_x_6520:
        /* <DEDUP_REMOVED lines=21> */
.L_x_6545:
[----:B------:R-:W2:Y:S02]  /*2120*/  LDG.E.64 R22, [R2.64] ;  /* 0x0000002402167981 */ /* 0x000ea4000c1e1b00 */
[----:B--2---:R-:W0:Y:S01]  /*2130*/  I2F.F64.U64 R22, R22 ;  /* 0x0000001600167312 */ /* 0x004e220000301800 */
[----:B------:R-:W-:Y:S05]  /*2140*/  BRA `(.L_x_6521) ;  /* 0x0000002000007947 */ /* 0x000fea0003800000 */
.L_x_6544:
[----:B------:R-:W2:Y:S02]  /*2150*/  LDG.E R2, [R2.64] ;  /* 0x0000002402027981 */ /* 0x000ea4000c1e1900 */
[----:B--2---:R0:W1:Y:S02]  /*2160*/  I2F.F64.U32 R22, R2 ;  /* 0x0000000200167312 */ /* 0x0040640000201800 */
.L_x_6521:
        /* <DEDUP_REMOVED lines=17> */
.L_x_6551:
[----:B------:R-:W2:Y:S02]  /*2280*/  LDG.E.U8 R2, [R2.64] ;  /* 0x0000002402027981 */ /* 0x000ea4000c1e1100 */
[----:B--2---:R0:W2:Y:S01]  /*2290*/  I2F.F64.U16 R18, R2 ;  /* 0x0000000200127312 */ /* 0x0040a20000101800 */
[----:B------:R-:W-:Y:S05]  /*22a0*/  BRA `(.L_x_6553) ;  /* 0x00000df000007947 */ /* 0x000fea0003800000 */
.L_x_6550:
        /* <DEDUP_REMOVED lines=9> */
.L_x_6555:
[----:B------:R-:W2:Y:S02]  /*2340*/  LDG.E R2, [R2.64] ;  /* 0x0000002402027981 */ /* 0x000ea4000c1e1900 */
[----:B--2---:R0:W2:Y:S01]  /*2350*/  I2F.F64 R18, R2 ;  /* 0x0000000200127312 */ /* 0x0040a20000201c00 */
[----:B------:R-:W-:Y:S05]  /*2360*/  BRA `(.L_x_6553) ;  /* 0x00000d3000007947 */ /* 0x000fea0003800000 */
.L_x_6554:
[----:B------:R-:W2:Y:S02]  /*2370*/  LDG.E.U16 R2, [R2.64] ;  /* 0x0000002402027981 */ /* 0x000ea4000c1e1500 */
[----:B--2---:R0:W2:Y:S01]  /*2380*/  I2F.F64.S16 R18, R2 ;  /* 0x0000000200127312 */ /* 0x0040a20000101c00 */
[----:B------:R-:W-:Y:S05]  /*2390*/  BRA `(.L_x_6553) ;  /* 0x00000d0000007947 */ /* 0x000fea0003800000 */
.L_x_6549:
        /* <DEDUP_REMOVED lines=10> */
.L_x_6557:
[----:B------:R-:W2:Y:S02]  /*2440*/  LDG.E.U16 R0, [R2.64] ;  /* 0x0000002402007981 */ /* 0x000ea4000c1e1500 */
[----:B--2---:R-:W-:-:S05]  /*2450*/  HADD2.F32 R0, -RZ, R0.H0_H0 ;  /* 0x20000000ff007230 */ /* 0x004fca0000004100 */
[----:B------:R-:W-:-:S04]  /*2460*/  FMUL.FTZ R0, R0, 1 ;  /* 0x3f80000000007820 */ /* 0x000fc80000410000 */
[----:B------:R0:W2:Y:S01]  /*2470*/  F2F.F64.F32 R18, R0 ;  /* 0x0000000000127310 */ /* 0x0000a20000201800 */
[----:B------:R-:W-:Y:S05]  /*2480*/  BRA `(.L_x_6553) ;  /* 0x00000c1000007947 */ /* 0x000fea0003800000 */
.L_x_6556:
        /* <DEDUP_REMOVED lines=10> */
.L_x_6559:
[----:B------:R-:W2:Y:S02]  /*2530*/  LDG.E.U16 R2, [R2.64] ;  /* 0x0000002402027981 */ /* 0x000ea4000c1e1500 */
[----:B--2---:R-:W-:-:S05]  /*2540*/  HADD2.F32 R0, -RZ, R2.H0_H0 ;  /* 0x20000002ff007230 */ /* 0x004fca0000004100 */
[----:B------:R-:W-:-:S04]  /*2550*/  FMUL.FTZ R0, R0, 1 ;  /* 0x3f80000000007820 */ /* 0x000fc80000410000 */
[----:B------:R0:W2:Y:S01]  /*2560*/  F2F.F64.F32 R18, R0 ;  /* 0x0000000000127310 */ /* 0x0000a20000201800 */
[----:B------:R-:W-:Y:S05]  /*2570*/  BRA `(.L_x_6553) ;  /* 0x00000b2000007947 */ /* 0x000fea0003800000 */
.L_x_6558:
[----:B------:R0:W5:Y:S01]  /*2580*/  LDG.E.64 R18, [R2.64] ;  /* 0x0000002402127981 */ /* 0x000162000c1e1b00 */
[----:B------:R-:W-:Y:S05]  /*2590*/  BRA `(.L_x_6553) ;  /* 0x00000b0000007947 */ /* 0x000fea0003800000 */
.L_x_6548:
        /* <DEDUP_REMOVED lines=13> */
.L_x_6562:
[----:B------:R0:W5:Y:S01]  /*2670*/  LDG.E.64 R18, [R2.64] ;  /* 0x0000002402127981 */ /* 0x000162000c1e1b00 */
[----:B------:R-:W-:Y:S05]  /*2680*/  BRA `(.L_x_6553) ;  /* 0x00000a1000007947 */ /* 0x000fea0003800000 */
.L_x_6561:
        /* <DEDUP_REMOVED lines=28> */
.L_x_6564:
        /* <DEDUP_REMOVED lines=13> */
[----:B------:R0:W2:Y:S01]  /*2920*/  F2F.F64.F32 R18, R4 ;  /* 0x0000000400127310 */ /* 0x0000a20000201800 */
[----:B------:R-:W-:Y:S05]  /*2930*/  BRA `(.L_x_6553) ;  /* 0x0000076000007947 */ /* 0x000fea0003800000 */
.L_x_6563:
[----:B------:R-:W2:Y:S02]  /*2940*/  LDG.E.U16 R0, [R2.64] ;  /* 0x0000002402007981 */ /* 0x000ea4000c1e1500 */
[----:B--2---:R-:W-:-:S05]  /*2950*/  PRMT R0, RZ, 0x5410, R0 ;  /* 0x00005410ff007816 */ /* 0x004fca0000000000 */
[----:B------:R-:W-:-:S04]  /*2960*/  FMUL.FTZ R0, R0, 1 ;  /* 0x3f80000000007820 */ /* 0x000fc80000410000 */
[----:B------:R0:W2:Y:S01]  /*2970*/  F2F.F64.F32 R18, R0 ;  /* 0x0000000000127310 */ /* 0x0000a20000201800 */
[----:B------:R-:W-:Y:S05]  /*2980*/  BRA `(.L_x_6553) ;  /* 0x0000071000007947 */ /* 0x000fea0003800000 */
.L_x_6560:
        /* <DEDUP_REMOVED lines=11> */
.L_x_6567:
        /* <DEDUP_REMOVED lines=21> */
.L_x_6571:
[----:B------:R-:W-:Y:S05]  /*2b90*/  BSYNC B1 ;  /* 0x0000000000017941 */ /* 0x000fea0003800000 */
.L_x_6570:
[----:B------:R-:W-:Y:S01]  /*2ba0*/  LEA R3, R0, 0x3b800000, 0x17 ;  /* 0x3b80000000037811 */ /* 0x000fe200078eb8ff */
[----:B------:R-:W-:-:S05]  /*2bb0*/  IMAD.SHL.U32 R0, R2, 0x100000, RZ ;  /* 0x0010000002007824 */ /* 0x000fca00078e00ff */
[----:B------:R-:W-:Y:S02]  /*2bc0*/  LOP3.LUT R0, R3, R0, R4, 0xfe, !PT ;  /* 0x0000000003007212 */ /* 0x000fe400078efe04 */
.L_x_6569:
[----:B------:R-:W-:Y:S05]  /*2bd0*/  BSYNC B0 ;  /* 0x0000000000007941 */ /* 0x000fea0003800000 */
.L_x_6568:
[----:B------:R-:W-:-:S04]  /*2be0*/  FMUL.FTZ R0, R0, 1 ;  /* 0x3f80000000007820 */ /* 0x000fc80000410000 */
[----:B------:R0:W2:Y:S01]  /*2bf0*/  F2F.F64.F32 R18, R0 ;  /* 0x0000000000127310 */ /* 0x0000a20000201800 */
[----:B------:R-:W-:Y:S05]  /*2c00*/  BRA `(.L_x_6553) ;  /* 0x0000049000007947 */ /* 0x000fea0003800000 */
.L_x_6566:
        /* <DEDUP_REMOVED lines=21> */
.L_x_6575:
[----:B------:R-:W-:Y:S05]  /*2d60*/  BSYNC B1 ;  /* 0x0000000000017941 */ /* 0x000fea0003800000 */
.L_x_6574:
[----:B------:R-:W-:Y:S01]  /*2d70*/  LEA R3, R0, 0x37800000, 0x17 ;  /* 0x3780000000037811 */ /* 0x000fe200078eb8ff */
[----:B------:R-:W-:-:S05]  /*2d80*/  IMAD.SHL.U32 R0, R2, 0x200000, RZ ;  /* 0x0020000002007824 */ /* 0x000fca00078e00ff */
[----:B------:R-:W-:Y:S02]  /*2d90*/  LOP3.LUT R0, R3, R0, R4, 0xfe, !PT ;  /* 0x0000000003007212 */ /* 0x000fe400078efe04 */
.L_x_6573:
[----:B------:R-:W-:Y:S05]  /*2da0*/  BSYNC B0 ;  /* 0x0000000000007941 */ /* 0x000fea0003800000 */
.L_x_6572:
[----:B------:R-:W-:-:S04]  /*2db0*/  FMUL.FTZ R0, R0, 1 ;  /* 0x3f80000000007820 */ /* 0x000fc80000410000 */
[----:B------:R0:W2:Y:S01]  /*2dc0*/  F2F.F64.F32 R18, R0 ;  /* 0x0000000000127310 */ /* 0x0000a20000201800 */
[----:B------:R-:W-:Y:S05]  /*2dd0*/  BRA `(.L_x_6553) ;  /* 0x000002c000007947 */ /* 0x000fea0003800000 */
.L_x_6565:
        /* <DEDUP_REMOVED lines=14> */
.L_x_6579:
[----:B------:R-:W-:Y:S05]  /*2ec0*/  BSYNC B0 ;  /* 0x0000000000007941 */ /* 0x000fea0003800000 */
.L_x_6578:
[----:B------:R-:W-:-:S04]  /*2ed0*/  FMUL.FTZ R0, R0, 1 ;  /* 0x3f80000000007820 */ /* 0x000fc80000410000 */
[----:B------:R0:W2:Y:S01]  /*2ee0*/  F2F.F64.F32 R18, R0 ;  /* 0x0000000000127310 */ /* 0x0000a20000201800 */
[----:B------:R-:W-:Y:S05]  /*2ef0*/  BRA `(.L_x_6553) ;  /* 0x000001a000007947 */ /* 0x000fea0003800000 */
.L_x_6552:
        /* <DEDUP_REMOVED lines=21> */
.L_x_6577:
[----:B------:R-:W2:Y:S02]  /*3050*/  LDG.E.64 R18, [R2.64] ;  /* 0x0000002402127981 */ /* 0x000ea4000c1e1b00 */
[----:B--2---:R-:W0:Y:S01]  /*3060*/  I2F.F64.U64 R18, R18 ;  /* 0x0000001200127312 */ /* 0x004e220000301800 */
[----:B------:R-:W-:Y:S05]  /*3070*/  BRA `(.L_x_6553) ;  /* 0x0000002000007947 */ /* 0x000fea0003800000 */
.L_x_6576:
[----:B------:R-:W2:Y:S02]  /*3080*/  LDG.E R2, [R2.64] ;  /* 0x0000002402027981 */ /* 0x000ea4000c1e1900 */
[----:B--2---:R0:W2:Y:S02]  /*3090*/  I2F.F64.U32 R18, R2 ;  /* 0x0000000200127312 */ /* 0x0040a40000201800 */
.L_x_6553:
        /* <DEDUP_REMOVED lines=15> */
[----:B---3--:R-:W0:Y:S01]  /*3190*/  I2F.F64.S16 R2, R2 ;  /* 0x0000000200027312 */ /* 0x008e220000101c00 */
[----:B------:R-:W-:Y:S05]  /*31a0*/  BRA `(.L_x_6585) ;  /* 0x00000e2000007947 */ /* 0x000fea0003800000 */
.L_x_6583:
[----:B------:R-:W3:Y:S02]  /*31b0*/  LDG.E.U8 R2, [R4.64] ;  /* 0x0000002404027981 */ /* 0x000ee4000c1e1100 */
[----:B---3--:R-:W0:Y:S01]  /*31c0*/  I2F.F64.U16 R2, R2 ;  /* 0x0000000200027312 */ /* 0x008e220000101800 */
[----:B------:R-:W-:Y:S05]  /*31d0*/  BRA `(.L_x_6585) ;  /* 0x00000df000007947 */ /* 0x000fea0003800000 */
.L_x_6582:
        /* <DEDUP_REMOVED lines=9> */
.L_x_6587:
[----:B------:R-:W3:Y:S02]  /*3270*/  LDG.E R2, [R4.64] ;  /* 0x0000002404027981 */ /* 0x000ee4000c1e1900 */
[----:B---3--:R-:W0:Y:S01]  /*3280*/  I2F.F64 R2, R2 ;  /* 0x0000000200027312 */ /* 0x008e220000201c00 */
[----:B------:R-:W-:Y:S05]  /*3290*/  BRA `(.L_x_6585) ;  /* 0x00000d3000007947 */ /* 0x000fea0003800000 */
.L_x_6586:
[----:B------:R-:W3:Y:S02]  /*32a0*/  LDG.E.U16 R2, [R4.64] ;  /* 0x0000002404027981 */ /* 0x000ee4000c1e1500 */
[----:B---3--:R-:W0:Y:S01]  /*32b0*/  I2F.F64.S16 R2, R2 ;  /* 0x0000000200027312 */ /* 0x008e220000101c00 */
[----:B------:R-:W-:Y:S05]  /*32c0*/  BRA `(.L_x_6585) ;  /* 0x00000d0000007947 */ /* 0x000fea0003800000 */
.L_x_6581:
        /* <DEDUP_REMOVED lines=10> */
.L_x_6589:
[----:B------:R-:W3:Y:S02]  /*3370*/  LDG.E.U16 R0, [R4.64] ;  /* 0x0000002404007981 */ /* 0x000ee4000c1e1500 */
[----:B---3--:R-:W-:-:S05]  /*3380*/  HADD2.F32 R0, -RZ, R0.H0_H0 ;  /* 0x20000000ff007230 */ /* 0x008fca0000004100 */
[----:B------:R-:W-:-:S04]  /*3390*/  FMUL.FTZ R0, R0, 1 ;  /* 0x3f80000000007820 */ /* 0x000fc80000410000 */
[----:B------:R0:W3:Y:S01]  /*33a0*/  F2F.F64.F32 R2, R0 ;  /* 0x0000000000027310 */ /* 0x0000e20000201800 */
[----:B------:R-:W-:Y:S05]  /*33b0*/  BRA `(.L_x_6585) ;  /* 0x00000c1000007947 */ /* 0x000fea0003800000 */
.L_x_6588:
        /* <DEDUP_REMOVED lines=10> */
.L_x_6591:
[----:B------:R-:W3:Y:S02]  /*3460*/  LDG.E.U16 R4, [R4.64] ;  /* 0x0000002404047981 */ /* 0x000ee4000c1e1500 */
[----:B---3--:R-:W-:-:S05]  /*3470*/  HADD2.F32 R0, -RZ, R4.H0_H0 ;  /* 0x20000004ff007230 */ /* 0x008fca0000004100 */
[----:B------:R-:W-:-:S04]  /*3480*/  FMUL.FTZ R0, R0, 1 ;  /* 0x3f80000000007820 */ /* 0x000fc80000410000 */
[----:B------:R0:W3:Y:S01]  /*3490*/  F2F.F64.F32 R2, R0 ;  /* 0x0000000000027310 */ /* 0x0000e20000201800 */
[----:B------:R-:W-:Y:S05]  /*34a0*/  BRA `(.L_x_6585) ;  /* 0x00000b2000007947 */ /* 0x000fea0003800000 */
.L_x_6590:
[----:B------:R0:W5:Y:S01]  /*34b0*/  LDG.E.64 R2, [R4.64] ;  /* 0x0000002404027981 */ /* 0x000162000c1e1b00 */
[----:B------:R-:W-:Y:S05]  /*34c0*/  BRA `(.L_x_6585) ;  /* 0x00000b0000007947 */ /* 0x000fea0003800000 */
.L_x_6580:
        /* <DEDUP_REMOVED lines=13> */
.L_x_6594:
[----:B------:R0:W5:Y:S01]  /*35a0*/  LDG.E.64 R2, [R4.64] ;  /* 0x0000002404027981 */ /* 0x000162000c1e1b00 */
[----:B------:R-:W-:Y:S05]  /*35b0*/  BRA `(.L_x_6585) ;  /* 0x00000a1000007947 */ /* 0x000fea0003800000 */
.L_x_6593:
        /* <DEDUP_REMOVED lines=28> */
.L_x_6596:
[----:B------:R-:W3:Y:S02]  /*3780*/  LDG.E.U8 R3, [R4.64] ;  /* 0x0000002404037981 */ /* 0x000ee4000c1e1100 */
[----:B---3--:R-:W-:-:S05]  /*3790*/  IMAD.SHL.U32 R0, R3, 0x2000000, RZ ;  /* 0x0200000003007824 */ /* 0x008fca00078e00ff */
        /* <DEDUP_REMOVED lines=13> */
.L_x_6595:
[----:B------:R-:W3:Y:S02]  /*3870*/  LDG.E.U16 R0, [R4.64] ;  /* 0x0000002404007981 */ /* 0x000ee4000c1e1500 */
[----:B---3--:R-:W-:-:S05]  /*3880*/  PRMT R0, RZ, 0x5410, R0 ;  /* 0x00005410ff007816 */ /* 0x008fca0000000000 */
[----:B------:R-:W-:-:S04]  /*3890*/  FMUL.FTZ R0, R0, 1 ;  /* 0x3f80000000007820 */ /* 0x000fc80000410000 */
[----:B------:R0:W3:Y:S01]  /*38a0*/  F2F.F64.F32 R2, R0 ;  /* 0x0000000000027310 */ /* 0x0000e20000201800 */
[----:B------:R-:W-:Y:S05]  /*38b0*/  BRA `(.L_x_6585) ;  /* 0x0000071000007947 */ /* 0x000fea0003800000 */
.L_x_6592:
        /* <DEDUP_REMOVED lines=9> */
[----:B---3--:R-:W0:Y:S01]  /*3950*/  I2F.F64.U16 R2, R2 ;  /* 0x0000000200027312 */ /* 0x008e220000101800 */
[----:B------:R-:W-:Y:S05]  /*3960*/  BRA `(.L_x_6585) ;  /* 0x0000066000007947 */ /* 0x000fea0003800000 */
.L_x_6599:
        /* <DEDUP_REMOVED lines=21> */
.L_x_6603:
[----:B------:R-:W-:Y:S05]  /*3ac0*/  BSYNC B1 ;  /* 0x0000000000017941 */ /* 0x000fea0003800000 */
.L_x_6602:
[----:B------:R-:W-:Y:S01]  /*3ad0*/  LEA R3, R0, 0x3b800000, 0x17 ;  /* 0x3b80000000037811 */ /* 0x000fe200078eb8ff */
[----:B------:R-:W-:-:S05]  /*3ae0*/  IMAD.SHL.U32 R0, R2, 0x100000, RZ ;  /* 0x0010000002007824 */ /* 0x000fca00078e00ff */
[----:B------:R-:W-:Y:S02]  /*3af0*/  LOP3.LUT R0, R3, R0, R4, 0xfe, !PT ;  /* 0x0000000003007212 */ /* 0x000fe400078efe04 */
.L_x_6601:
[----:B------:R-:W-:Y:S05]  /*3b00*/  BSYNC B0 ;  /* 0x0000000000007941 */ /* 0x000fea0003800000 */
.L_x_6600:
[----:B------:R-:W-:-:S04]  /*3b10*/  FMUL.FTZ R0, R0, 1 ;  /* 0x3f80000000007820 */ /* 0x000fc80000410000 */
[----:B------:R0:W3:Y:S01]  /*3b20*/  F2F.F64.F32 R2, R0 ;  /* 0x0000000000027310 */ /* 0x0000e20000201800 */
[----:B------:R-:W-:Y:S05]  /*3b30*/  BRA `(.L_x_6585) ;  /* 0x0000049000007947 */ /* 0x000fea0003800000 */
.L_x_6598:
        /* <DEDUP_REMOVED lines=21> */
.L_x_6607:
[----:B------:R-:W-:Y:S05]  /*3c90*/  BSYNC B1 ;  /* 0x0000000000017941 */ /* 0x000fea0003800000 */
.L_x_6606:
[----:B------:R-:W-:Y:S01]  /*3ca0*/  LEA R3, R0, 0x37800000, 0x17 ;  /* 0x3780000000037811 */ /* 0x000fe200078eb8ff */
[----:B------:R-:W-:-:S05]  /*3cb0*/  IMAD.SHL.U32 R0, R2, 0x200000, RZ ;  /* 0x0020000002007824 */ /* 0x000fca00078e00ff */
[----:B------:R-:W-:Y:S02]  /*3cc0*/  LOP3.LUT R0, R3, R0, R4, 0xfe, !PT ;  /* 0x0000000003007212 */ /* 0x000fe400078efe04 */
.L_x_6605:
[----:B------:R-:W-:Y:S05]  /*3cd0*/  BSYNC B0 ;  /* 0x0000000000007941 */ /* 0x000fea0003800000 */
.L_x_6604:
[----:B------:R-:W-:-:S04]  /*3ce0*/  FMUL.FTZ R0, R0, 1 ;  /* 0x3f80000000007820 */ /* 0x000fc80000410000 */
[----:B------:R0:W3:Y:S01]  /*3cf0*/  F2F.F64.F32 R2, R0 ;  /* 0x0000000000027310 */ /* 0x0000e20000201800 */
[----:B------:R-:W-:Y:S05]  /*3d00*/  BRA `(.L_x_6585) ;  /* 0x000002c000007947 */ /* 0x000fea0003800000 */
.L_x_6597:
        /* <DEDUP_REMOVED lines=14> */
.L_x_6611:
[----:B------:R-:W-:Y:S05]  /*3df0*/  BSYNC B0 ;  /* 0x0000000000007941 */ /* 0x000fea0003800000 */
.L_x_6610:
[----:B------:R-:W-:-:S04]  /*3e00*/  FMUL.FTZ R0, R0, 1 ;  /* 0x3f80000000007820 */ /* 0x000fc80000410000 */
[----:B------:R0:W3:Y:S01]  /*3e10*/  F2F.F64.F32 R2, R0 ;  /* 0x0000000000027310 */ /* 0x0000e20000201800 */
[----:B------:R-:W-:Y:S05]  /*3e20*/  BRA `(.L_x_6585) ;  /* 0x000001a000007947 */ /* 0x000fea0003800000 */
.L_x_6584:
        /* <DEDUP_REMOVED lines=21> */
.L_x_6609:
[----:B------:R-:W3:Y:S02]  /*3f80*/  LDG.E.64 R2, [R4.64] ;  /* 0x0000002404027981 */ /* 0x000ee4000c1e1b00 */
[----:B---3--:R-:W0:Y:S01]  /*3f90*/  I2F.F64.U64 R2, R2 ;  /* 0x0000000200027312 */ /* 0x008e220000301800 */
[----:B------:R-:W-:Y:S05]  /*3fa0*/  BRA `(.L_x_6585) ;  /* 0x0000002000007947 */ /* 0x000fea0003800000 */
.L_x_6608:
[----:B------:R-:W3:Y:S02]  /*3fb0*/  LDG.E R2, [R4.64] ;  /* 0x0000002404027981 */ /* 0x000ee4000c1e1900 */
[----:B---3--:R-:W0:Y:S02]  /*3fc0*/  I2F.F64.U32 R2, R2 ;  /* 0x0000000200027312 */ /* 0x008e240000201800 */
.L_x_6585:
[----:B------:R-:W4:Y:S01]  /*3fd0*/  LDC.U8 R8, c[0x0][0x449] ;  /* 0x00011240ff087b82 */ /* 0x000f220000000000 */
[----:B012--5:R-:W-:-:S04]  /*3fe0*/  DADD R4, R18, -R22 ;  /* 0x0000000012047229 */ /* 0x027fc80000000816 */
[----:B---3--:R-:W0:-:S04]  /*3ff0*/  DADD R6, -R2, 1 ;  /* 0x3ff0000002067429 */ /* 0x008e080000000100 */
[----:B------:R-:W-:-:S04]  /*4000*/  DSETP.GEU.AND P0, PT, |R2|, 0.5, PT ;  /* 0x3fe000000200742a */ /* 0x000fc80003f0e200 */
[----:B0-----:R-:W-:-:S04]  /*4010*/  DFMA R6, -R4, R6, R18 ;  /* 0x000000060406722b */ /* 0x001fc80000000112 */
[----:B------:R-:W0:Y:S01]  /*4020*/  DFMA R4, R4, R2, R22 ;  /* 0x000000020404722b */ /* 0x000e220000000016 */
[----:B----4-:R-:W-:-:S09]  /*4030*/  PRMT R0, R8, 0x9910, RZ ;  /* 0x0000991008007816 */ /* 0x010fd200000000ff */
[----:B0-----:R-:W-:Y:S02]  /*4040*/  FSEL R4, R6, R4, P0 ;  /* 0x0000000406047208 */ /* 0x001fe40000000000 */
[----:B------:R-:W-:Y:S02]  /*4050*/  ISETP.GT.AND P1, PT, R0, 0x9, PT ;  /* 0x000000090000780c */ /* 0x000fe40003f24270 */
[----:B------:R-:W-:-:S11]  /*4060*/  FSEL R5, R7, R5, P0 ;  /* 0x0000000507057208 */ /* 0x000fd60000000000 */
        /* <DEDUP_REMOVED lines=12> */
.L_x_6615:
[----:B------:R-:W0:Y:S02]  /*4130*/  F2I.S64.F64.TRUNC R4, R4 ;  /* 0x0000000400047311 */ /* 0x000e24000030d900 */
[----:B0-----:R-:W-:-:S05]  /*4140*/  IMAD.MOV.U32 R3, RZ, RZ, R4 ;  /* 0x000000ffff037224 */ /* 0x001fca00078e0004 */
[----:B------:R0:W-:Y:S01]  /*4150*/  STG.E.U8 [R16.64], R3 ;  /* 0x0000000310007986 */ /* 0x0001e2000c101124 */
[----:B------:R-:W-:Y:S05]  /*4160*/  BRA `(.L_x_6617) ;  /* 0x00000ed000007947 */ /* 0x000fea0003800000 */
.L_x_6614:
        /* <DEDUP_REMOVED lines=9> */
.L_x_6619:
[----:B------:R-:W0:Y:S02]  /*4200*/  F2I.F64.TRUNC R5, R4 ;  /* 0x0000000400057311 */ /* 0x000e24000030d100 */
[----:B0-----:R0:W-:Y:S01]  /*4210*/  STG.E [R16.64], R5 ;  /* 0x0000000510007986 */ /* 0x0011e2000c101924 */
[----:B------:R-:W-:Y:S05]  /*4220*/  BRA `(.L_x_6617) ;  /* 0x00000e1000007947 */ /* 0x000fea0003800000 */
.L_x_6618:
[----:B------:R-:W0:Y:S02]  /*4230*/  F2I.F64.TRUNC R5, R4 ;  /* 0x0000000400057311 */ /* 0x000e24000030d100 */
[----:B0-----:R0:W-:Y:S01]  /*4240*/  STG.E.U16 [R16.64], R5 ;  /* 0x0000000510007986 */ /* 0x0011e2000c101524 */
[----:B------:R-:W-:Y:S05]  /*4250*/  BRA `(.L_x_6617) ;  /* 0x00000de000007947 */ /* 0x000fea0003800000 */
.L_x_6613:
        /* <DEDUP_REMOVED lines=11> */
.L_x_6621:
[----:B------:R-:W0:Y:S01]  /*4310*/  F2F.F32.F64 R0, R4 ;  /* 0x0000000400007310 */ /* 0x000e220000301000 */
[----:B------:R-:W0:-:S14]  /*4320*/  DSETP.GEU.AND P0, PT, |R4|, c[0x2][0x0], PT ;  /* 0x008000000400762a */ /* 0x000e1c0003f0e200 */
[----:B0-----:R-:W-:-:S05]  /*4330*/  @!P0 FMUL R0, R0, 1.175494350822287508e-38 ;  /* 0x0080000000008820 */ /* 0x001fca0000400000 */
[----:B------:R-:W-:-:S05]  /*4340*/  F2FP.PACK_AB R0, RZ, R0 ;  /* 0x00000000ff00723e */ /* 0x000fca00000000ff */
[----:B------:R0:W-:Y:S01]  /*4350*/  STG.E.U16 [R16.64], R0 ;  /* 0x0000000010007986 */ /* 0x0001e2000c101524 */
[----:B------:R-:W-:Y:S05]  /*4360*/  BRA `(.L_x_6617) ;  /* 0x00000cd000007947 */ /* 0x000fea0003800000 */
.L_x_6620:
        /* <DEDUP_REMOVED lines=12> */
.L_x_6623:
[----:B------:R-:W0:Y:S01]  /*4430*/  F2F.F32.F64 R0, R4 ;  /* 0x0000000400007310 */ /* 0x000e220000301000 */
[----:B------:R-:W0:-:S14]  /*4440*/  DSETP.GEU.AND P0, PT, |R4|, c[0x2][0x0], PT ;  /* 0x008000000400762a */ /* 0x000e1c0003f0e200 */
[----:B0-----:R-:W-:-:S05]  /*4450*/  @!P0 FMUL R0, R0, 1.175494350822287508e-38 ;  /* 0x0080000000008820 */ /* 0x001fca0000400000 */
[----:B------:R-:W-:-:S04]  /*4460*/  F2FP.PACK_AB R3, RZ, R0 ;  /* 0x00000000ff03723e */ /* 0x000fc800000000ff */
[----:B------:R-:W-:-:S05]  /*4470*/  PRMT R3, R3, 0x5410, RZ ;  /* 0x0000541003037816 */ /* 0x000fca00000000ff */
[----:B------:R0:W-:Y:S01]  /*4480*/  STG.E [R16.64], R3 ;  /* 0x0000000310007986 */ /* 0x0001e2000c101924 */
[----:B------:R-:W-:Y:S05]  /*4490*/  BRA `(.L_x_6617) ;  /* 0x00000ba000007947 */ /* 0x000fea0003800000 */
.L_x_6622:
[----:B------:R0:W-:Y:S01]  /*44a0*/  STG.E.64 [R16.64], R4 ;  /* 0x0000000410007986 */ /* 0x0001e2000c101b24 */
[----:B------:R-:W-:Y:S05]  /*44b0*/  BRA `(.L_x_6617) ;  /* 0x00000b8000007947 */ /* 0x000fea0003800000 */
.L_x_6612:
        /* <DEDUP_REMOVED lines=12> */
.L_x_6626:
[----:B------:R-:W-:-:S05]  /*4580*/  CS2R R6, SRZ ;  /* 0x0000000000067805 */ /* 0x000fca000001ff00 */
[----:B------:R0:W-:Y:S01]  /*4590*/  STG.E.128 [R16.64], R4 ;  /* 0x0000000410007986 */ /* 0x0001e2000c101d24 */
[----:B------:R-:W-:Y:S05]  /*45a0*/  BRA `(.L_x_6617) ;  /* 0x00000a9000007947 */ /* 0x000fea0003800000 */
.L_x_6625:
        /* <DEDUP_REMOVED lines=23> */
.L_x_6630:
[----:B------:R-:W-:Y:S05]  /*4720*/  BSYNC B0 ;  /* 0x0000000000007941 */ /* 0x000fea0003800000 */
.L_x_6629:
[----:B------:R-:W-:-:S05]  /*4730*/  LOP3.LUT R3, R0, R3, RZ, 0xfc, !PT ;  /* 0x0000000300037212 */ /* 0x000fca00078efcff */
[----:B------:R0:W-:Y:S01]  /*4740*/  STG.E.U8 [R16.64], R3 ;  /* 0x0000000310007986 */ /* 0x0001e2000c101124 */
[----:B------:R-:W-:Y:S05]  /*4750*/  BRA `(.L_x_6617) ;  /* 0x000008e000007947 */ /* 0x000fea0003800000 */
.L_x_6628:
        /* <DEDUP_REMOVED lines=15> */
.L_x_6632:
[----:B------:R-:W-:Y:S01]  /*4850*/  IMAD.MOV.U32 R0, RZ, RZ, 0x7f ;  /* 0x0000007fff007424 */ /* 0x000fe200078e00ff */
[----:B------:R-:W-:-:S04]  /*4860*/  ISETP.GT.U32.AND P0, PT, R2, 0x7f800000, PT ;  /* 0x7f8000000200780c */ /* 0x000fc80003f04070 */
[----:B------:R-:W-:-:S04]  /*4870*/  SEL R0, R0, 0x7c, P0 ;  /* 0x0000007c00007807 */ /* 0x000fc80000000000 */
.L_x_6633:
[----:B------:R-:W-:Y:S05]  /*4880*/  BSYNC B0 ;  /* 0x0000000000007941 */ /* 0x000fea0003800000 */
.L_x_6631:
[----:B------:R-:W-:-:S04]  /*4890*/  LOP3.LUT R2, R3, 0x80000000, RZ, 0xc0, !PT ;  /* 0x8000000003027812 */ /* 0x000fc800078ec0ff */
[----:B------:R-:W-:-:S04]  /*48a0*/  SHF.R.U32.HI R3, RZ, 0x18, R2 ;  /* 0x00000018ff037819 */ /* 0x000fc80000011602 */
[----:B------:R-:W-:-:S05]  /*48b0*/  LOP3.LUT R3, R0, R3, RZ, 0xfc, !PT ;  /* 0x0000000300037212 */ /* 0x000fca00078efcff */
[----:B------:R0:W-:Y:S01]  /*48c0*/  STG.E.U8 [R16.64], R3 ;  /* 0x0000000310007986 */ /* 0x0001e2000c101124 */
[----:B------:R-:W-:Y:S05]  /*48d0*/  BRA `(.L_x_6617) ;  /* 0x0000076000007947 */ /* 0x000fea0003800000 */
.L_x_6627:
[----:B------:R-:W0:Y:S01]  /*48e0*/  F2F.F32.F64 R0, R4 ;  /* 0x0000000400007310 */ /* 0x000e220000301000 */
[----:B------:R-:W0:-:S14]  /*48f0*/  DSETP.GEU.AND P0, PT, |R4|, c[0x2][0x0], PT ;  /* 0x008000000400762a */ /* 0x000e1c0003f0e200 */
[----:B0-----:R-:W-:-:S05]  /*4900*/  @!P0 FMUL R0, R0, 1.175494350822287508e-38 ;  /* 0x0080000000008820 */ /* 0x001fca0000400000 */
[----:B------:R-:W-:-:S05]  /*4910*/  F2FP.BF16.PACK_AB R0, RZ, R0 ;  /* 0x00000000ff00723e */ /* 0x000fca00000010ff */
[----:B------:R0:W-:Y:S01]  /*4920*/  STG.E.U16 [R16.64], R0 ;  /* 0x0000000010007986 */ /* 0x0001e2000c101524 */
[----:B------:R-:W-:Y:S05]  /*4930*/  BRA `(.L_x_6617) ;  /* 0x0000070000007947 */ /* 0x000fea0003800000 */
.L_x_6624:
        /* <DEDUP_REMOVED lines=11> */
.L_x_6636:
        /* <DEDUP_REMOVED lines=19> */
.L_x_6639:
[----:B------:R-:W-:-:S04]  /*4b20*/  LOP3.LUT R2, R3, 0x80000000, RZ, 0xc0, !PT ;  /* 0x8000000003027812 */ /* 0x000fc800078ec0ff */
[----:B------:R-:W-:-:S04]  /*4b30*/  SHF.R.U32.HI R3, RZ, 0x18, R2 ;  /* 0x00000018ff037819 */ /* 0x000fc80000011602 */
[----:B------:R-:W-:-:S04]  /*4b40*/  LOP3.LUT R0, R0, R3, RZ, 0xfc, !PT ;  /* 0x0000000300007212 */ /* 0x000fc800078efcff */
[----:B------:R-:W-:Y:S02]  /*4b50*/  PRMT R8, R0, 0x7610, R8 ;  /* 0x0000761000087816 */ /* 0x000fe40000000008 */
.L_x_6638:
[----:B------:R-:W-:Y:S05]  /*4b60*/  BSYNC B0 ;  /* 0x0000000000007941 */ /* 0x000fea0003800000 */
.L_x_6637:
[----:B------:R0:W-:Y:S01]  /*4b70*/  STG.E.U8 [R16.64], R8 ;  /* 0x0000000810007986 */ /* 0x0001e2000c101124 */
[----:B------:R-:W-:Y:S05]  /*4b80*/  BRA `(.L_x_6617) ;  /* 0x000004b000007947 */ /* 0x000fea0003800000 */
.L_x_6635:
        /* <DEDUP_REMOVED lines=19> */
.L_x_6642:
[----:B------:R-:W-:-:S04]  /*4cc0*/  LOP3.LUT R2, R3, 0x80000000, RZ, 0xc0, !PT ;  /* 0x8000000003027812 */ /* 0x000fc800078ec0ff */
[----:B------:R-:W-:-:S04]  /*4cd0*/  SHF.R.U32.HI R3, RZ, 0x18, R2 ;  /* 0x00000018ff037819 */ /* 0x000fc80000011602 */
[----:B------:R-:W-:-:S04]  /*4ce0*/  LOP3.LUT R0, R0, R3, RZ, 0xfc, !PT ;  /* 0x0000000300007212 */ /* 0x000fc800078efcff */
[----:B------:R-:W-:Y:S02]  /*4cf0*/  PRMT R8, R0, 0x7610, R8 ;  /* 0x0000761000087816 */ /* 0x000fe40000000008 */
.L_x_6641:
[----:B------:R-:W-:Y:S05]  /*4d00*/  BSYNC B0 ;  /* 0x0000000000007941 */ /* 0x000fea0003800000 */
.L_x_6640:
[----:B------:R0:W-:Y:S01]  /*4d10*/  STG.E.U8 [R16.64], R8 ;  /* 0x0000000810007986 */ /* 0x0001e2000c101124 */
[----:B------:R-:W-:Y:S05]  /*4d20*/  BRA `(.L_x_6617) ;  /* 0x0000031000007947 */ /* 0x000fea0003800000 */
.L_x_6634:
        /* <DEDUP_REMOVED lines=24> */
.L_x_6616:
        /* <DEDUP_REMOVED lines=20> */
.L_x_6644:
[----:B------:R-:W0:Y:S02]  /*4ff0*/  F2I.U64.F64.TRUNC R4, R4 ;  /* 0x0000000400047311 */ /* 0x000e24000030d800 */
[----:B0-----:R0:W-:Y:S01]  /*5000*/  STG.E.64 [R16.64], R4 ;  /* 0x0000000410007986 */ /* 0x0011e2000c101b24 */
[----:B------:R-:W-:Y:S05]  /*5010*/  BRA `(.L_x_6617) ;  /* 0x0000002000007947 */ /* 0x000fea0003800000 */
.L_x_6643:
[----:B------:R-:W0:Y:S02]  /*5020*/  F2I.U32.F64.TRUNC R5, R4 ;  /* 0x0000000400057311 */ /* 0x000e24000030d000 */
[----:B0-----:R0:W-:Y:S02]  /*5030*/  STG.E [R16.64], R5 ;  /* 0x0000000510007986 */ /* 0x0011e4000c101924 */
.L_x_6617:
[----:B------:R-:W-:-:S05]  /*5040*/  IMAD R24, R27, 0x200, R24 ;  /* 0x000002001b187824 */ /* 0x000fca00078e0218 */
[----:B------:R-:W-:Y:S02]  /*5050*/  IADD3 R25, R24, 0x80, RZ ;  /* 0x0000008018197810 */ /* 0x000fe40007ffe0ff */
.L_x_6514:
[----:B------:R-:W-:Y:S05]  /*5060*/  BSYNC B6 ;  /* 0x0000000000067941 */ /* 0x000fea0003800000 */
.L_x_6513:
[----:B------:R-:W-:Y:S01]  /*5070*/  ISETP.GE.AND P0, PT, R25, c[0x0][0x160], PT ;  /* 0x0000580019007a0c */ /* 0x000fe20003f06270 */
[----:B------:R-:W-:-:S12]  /*5080*/  BSSY B6, `(.L_x_6645) ;  /* 0x00009fc000067945 */ /* 0x000fd80003800000 */
        /* <DEDUP_REMOVED lines=282> */
.L_x_6647:
        /* <DEDUP_REMOVED lines=19> */
.L_x_6651:
[----:B------:R-:W2:Y:S02]  /*6360*/  LDG.E.U8 R2, [R2.64] ;  /* 0x0000002402027981 */ /* 0x000ea4000c1e1100 */
[----:B--2---:R0:W1:Y:S01]  /*6370*/  I2F.F64.U16 R22, R2 ;  /* 0x0000000200167312 */ /* 0x0040620000101800 */
[----:B------:R-:W-:Y:S05]  /*6380*/  BRA `(.L_x_6653) ;  /* 0x00000df000007947 */ /* 0x000fea0003800000 */
.L_x_6650:
        /* <DEDUP_REMOVED lines=9> */
.L_x_6655:
[----:B------:R-:W2:Y:S02]  /*6420*/  LDG.E R2, [R2.64] ;  /* 0x0000002402027981 */ /* 0x000ea4000c1e1900 */
[----:B--2---:R0:W1:Y:S01]  /*6430*/  I2F.F64 R22, R2 ;  /* 0x0000000200167312 */ /* 0x0040620000201c00 */
[----:B------:R-:W-:Y:S05]  /*6440*/  BRA `(.L_x_6653) ;  /* 0x00000d3000007947 */ /* 0x000fea0003800000 */
.L_x_6654:
[----:B------:R-:W2:Y:S02]  /*6450*/  LDG.E.U16 R2, [R2.64] ;  /* 0x0000002402027981 */ /* 0x000ea4000c1e1500 */
[----:B--2---:R0:W1:Y:S01]  /*6460*/  I2F.F64.S16 R22, R2 ;  /* 0x0000000200167312 */ /* 0x0040620000101c00 */
[----:B------:R-:W-:Y:S05]  /*6470*/  BRA `(.L_x_6653) ;  /* 0x00000d0000007947 */ /* 0x000fea0003800000 */
.L_x_6649:
        /* <DEDUP_REMOVED lines=10> */
.L_x_6657:
[----:B------:R-:W2:Y:S02]  /*6520*/  LDG.E.U16 R0, [R2.64] ;  /* 0x0000002402007981 */ /* 0x000ea4000c1e1500 */
[----:B--2---:R-:W-:-:S05]  /*6530*/  HADD2.F32 R0, -RZ, R0.H0_H0 ;  /* 0x20000000ff007230 */ /* 0x004fca0000004100 */
[----:B------:R-:W-:-:S04]  /*6540*/  FMUL.FTZ R0, R0, 1 ;  /* 0x3f80000000007820 */ /* 0x000fc80000410000 */
[----:B------:R0:W1:Y:S01]  /*6550*/  F2F.F64.F32 R22, R0 ;  /* 0x0000000000167310 */ /* 0x0000620000201800 */
[----:B------:R-:W-:Y:S05]  /*6560*/  BRA `(.L_x_6653) ;  /* 0x00000c1000007947 */ /* 0x000fea0003800000 */
.L_x_6656:
        /* <DEDUP_REMOVED lines=10> */
.L_x_6659:
[----:B------:R-:W2:Y:S02]  /*6610*/  LDG.E.U16 R2, [R2.64] ;  /* 0x0000002402027981 */ /* 0x000ea4000c1e1500 */
[----:B--2---:R-:W-:-:S05]  /*6620*/  HADD2.F32 R0, -RZ, R2.H0_H0 ;  /* 0x20000002ff007230 */ /* 0x004fca0000004100 */
[----:B------:R-:W-:-:S04]  /*6630*/  FMUL.FTZ R0, R0, 1 ;  /* 0x3f80000000007820 */ /* 0x000fc80000410000 */
[----:B------:R0:W1:Y:S01]  /*6640*/  F2F.F64.F32 R22, R0 ;  /* 0x0000000000167310 */ /* 0x0000620000201800 */
[----:B------:R-:W-:Y:S05]  /*6650*/  BRA `(.L_x_6653) ;  /* 0x00000b2000007947 */ /* 0x000fea0003800000 */
.L_x_6658:
[----:B------:R0:W5:Y:S01]  /*6660*/  LDG.E.64 R22, [R2.64] ;  /* 0x0000002402167981 */ /* 0x000162000c1e1b00 */
[----:B------:R-:W-:Y:S05]  /*6670*/  BRA `(.L_x_6653) ;  /* 0x00000b0000007947 */ /* 0x000fea0003800000 */
.L_x_6648:
        /* <DEDUP_REMOVED lines=13> */
.L_x_6662:
[----:B------:R0:W5:Y:S01]  /*6750*/  LDG.E.64 R22, [R2.64] ;  /* 0x0000002402167981 */ /* 0x000162000c1e1b00 */
[----:B------:R-:W-:Y:S05]  /*6760*/  BRA `(.L_x_6653) ;  /* 0x00000a1000007947 */ /* 0x000fea0003800000 */
.L_x_6661:
        /* <DEDUP_REMOVED lines=28> */
.L_x_6664:
        /* <DEDUP_REMOVED lines=15> */
.L_x_6663:
[----:B------:R-:W2:Y:S02]  /*6a20*/  LDG.E.U16 R0, [R2.64] ;  /* 0x0000002402007981 */ /* 0x000ea4000c1e1500 */
[----:B--2---:R-:W-:-:S05]  /*6a30*/  PRMT R0, RZ, 0x5410, R0 ;  /* 0x00005410ff007816 */ /* 0x004fca0000000000 */
[----:B------:R-:W-:-:S04]  /*6a40*/  FMUL.FTZ R0, R0, 1 ;  /* 0x3f80000000007820 */ /* 0x000fc80000410000 */
[----:B------:R0:W1:Y:S01]  /*6a50*/  F2F.F64.F32 R22, R0 ;  /* 0x0000000000167310 */ /* 0x0000620000201800 */
[----:B------:R-:W-:Y:S05]  /*6a60*/  BRA `(.L_x_6653) ;  /* 0x0000071000007947 */ /* 0x000fea0003800000 */
.L_x_6660:
        /* <DEDUP_REMOVED lines=11> */
.L_x_6667:
        /* <DEDUP_REMOVED lines=21> */
.L_x_6671:
[----:B------:R-:W-:Y:S05]  /*6c70*/  BSYNC B1 ;  /* 0x0000000000017941 */ /* 0x000fea0003800000 */
.L_x_6670:
[----:B------:R-:W-:Y:S01]  /*6c80*/  LEA R3, R0, 0x3b800000, 0x17 ;  /* 0x3b80000000037811 */ /* 0x000fe200078eb8ff */
[----:B------:R-:W-:-:S05]  /*6c90*/  IMAD.SHL.U32 R0, R2, 0x100000, RZ ;  /* 0x0010000002007824 */ /* 0x000fca00078e00ff */
[----:B------:R-:W-:Y:S02]  /*6ca0*/  LOP3.LUT R0, R3, R0, R4, 0xfe, !PT ;  /* 0x0000000003007212 */ /* 0x000fe400078efe04 */
.L_x_6669:
[----:B------:R-:W-:Y:S05]  /*6cb0*/  BSYNC B0 ;  /* 0x0000000000007941 */ /* 0x000fea0003800000 */
.L_x_6668:
[----:B------:R-:W-:-:S04]  /*6cc0*/  FMUL.FTZ R0, R0, 1 ;  /* 0x3f80000000007820 */ /* 0x000fc80000410000 */
[----:B------:R0:W1:Y:S01]  /*6cd0*/  F2F.F64.F32 R22, R0 ;  /* 0x0000000000167310 */ /* 0x0000620000201800 */
[----:B------:R-:W-:Y:S05]  /*6ce0*/  BRA `(.L_x_6653) ;  /* 0x0000049000007947 */ /* 0x000fea0003800000 */
.L_x_6666:
        /* <DEDUP_REMOVED lines=21> */
.L_x_6675:
[----:B------:R-:W-:Y:S05]  /*6e40*/  BSYNC B1 ;  /* 0x0000000000017941 */ /* 0x000fea0003800000 */
.L_x_6674:
[----:B------:R-:W-:Y:S01]  /*6e50*/  LEA R3, R0, 0x37800000, 0x17 ;  /* 0x3780000000037811 */ /* 0x000fe200078eb8ff */
[----:B------:R-:W-:-:S05]  /*6e60*/  IMAD.SHL.U32 R0, R2, 0x200000, RZ ;  /* 0x0020000002007824 */ /* 0x000fca00078e00ff */
[----:B------:R-:W-:Y:S02]  /*6e70*/  LOP3.LUT R0, R3, R0, R4, 0xfe, !PT ;  /* 0x0000000003007212 */ /* 0x000fe400078efe04 */
.L_x_6673:
[----:B------:R-:W-:Y:S05]  /*6e80*/  BSYNC B0 ;  /* 0x0000000000007941 */ /* 0x000fea0003800000 */
.L_x_6672:
[----:B------:R-:W-:-:S04]  /*6e90*/  FMUL.FTZ R0, R0, 1 ;  /* 0x3f80000000007820 */ /* 0x000fc80000410000 */
[----:B------:R0:W1:Y:S01]  /*6ea0*/  F2F.F64.F32 R22, R0 ;  /* 0x0000000000167310 */ /* 0x0000620000201800 */
[----:B------:R-:W-:Y:S05]  /*6eb0*/  BRA `(.L_x_6653) ;  /* 0x000002c000007947 */ /* 0x000fea0003800000 */
.L_x_6665:
        /* <DEDUP_REMOVED lines=14> */
.L_x_6679:
[----:B------:R-:W-:Y:S05]  /*6fa0*/  BSYNC B0 ;  /* 0x0000000000007941 */ /* 0x000fea0003800000 */
.L_x_6678:
[----:B------:R-:W-:-:S04]  /*6fb0*/  FMUL.FTZ R0, R0, 1 ;  /* 0x3f80000000007820 */ /* 0x000fc80000410000 */
[----:B------:R0:W1:Y:S01]  /*6fc0*/  F2F.F64.F32 R22, R0 ;  /* 0x0000000000167310 */ /* 0x0000620000201800 */
[----:B------:R-:W-:Y:S05]  /*6fd0*/  BRA `(.L_x_6653) ;  /* 0x000001a000007947 */ /* 0x000fea0003800000 */
.L_x_6652:
        /* <DEDUP_REMOVED lines=21> */
.L_x_6677:
[----:B------:R-:W2:Y:S02]  /*7130*/  LDG.E.64 R22, [R2.64] ;  /* 0x0000002402167981 */ /* 0x000ea4000c1e1b00 */
[----:B--2---:R-:W0:Y:S01]  /*7140*/  I2F.F64.U64 R22, R22 ;  /* 0x0000001600167312 */ /* 0x004e220000301800 */
[----:B------:R-:W-:Y:S05]  /*7150*/  BRA `(.L_x_6653) ;  /* 0x0000002000007947 */ /* 0x000fea0003800000 */
.L_x_6676:
[----:B------:R-:W2:Y:S02]  /*7160*/  LDG.E R2, [R2.64] ;  /* 0x0000002402027981 */ /* 0x000ea4000c1e1900 */
[----:B--2---:R0:W1:Y:S02]  /*7170*/  I2F.F64.U32 R22, R2 ;  /* 0x0000000200167312 */ /* 0x0040640000201800 */
.L_x_6653:
        /* <DEDUP_REMOVED lines=17> */
.L_x_6683:
[----:B------:R-:W2:Y:S02]  /*7290*/  LDG.E.U8 R2, [R2.64] ;  /* 0x0000002402027981 */ /* 0x000ea4000c1e1100 */
[----:B--2---:R0:W2:Y:S01]  /*72a0*/  I2F.F64.U16 R18, R2 ;  /* 0x0000000200127312 */ /* 0x0040a20000101800 */
[----:B------:R-:W-:Y:S05]  /*72b0*/  BRA `(.L_x_6685) ;  /* 0x00000df000007947 */ /* 0x000fea0003800000 */
.L_x_6682:
        /* <DEDUP_REMOVED lines=9> */
.L_x_6687:
[----:B------:R-:W2:Y:S02]  /*7350*/  LDG.E R2, [R2.64] ;  /* 0x0000002402027981 */ /* 0x000ea4000c1e1900 */
[----:B--2---:R0:W2:Y:S01]  /*7360*/  I2F.F64 R18, R2 ;  /* 0x0000000200127312 */ /* 0x0040a20000201c00 */
[----:B------:R-:W-:Y:S05]  /*7370*/  BRA `(.L_x_6685) ;  /* 0x00000d3000007947 */ /* 0x000fea0003800000 */
.L_x_6686:
[----:B------:R-:W2:Y:S02]  /*7380*/  LDG.E.U16 R2, [R2.64] ;  /* 0x0000002402027981 */ /* 0x000ea4000c1e1500 */
[----:B--2---:R0:W2:Y:S01]  /*7390*/  I2F.F64.S16 R18, R2 ;  /* 0x0000000200127312 */ /* 0x0040a20000101c00 */
[----:B------:R-:W-:Y:S05]  /*73a0*/  BRA `(.L_x_6685) ;  /* 0x00000d0000007947 */ /* 0x000fea0003800000 */
.L_x_6681:
        /* <DEDUP_REMOVED lines=10> */
.L_x_6689:
[----:B------:R-:W2:Y:S02]  /*7450*/  LDG.E.U16 R0, [R2.64] ;  /* 0x0000002402007981 */ /* 0x000ea4000c1e1500 */
[----:B--2---:R-:W-:-:S05]  /*7460*/  HADD2.F32 R0, -RZ, R0.H0_H0 ;  /* 0x20000000ff007230 */ /* 0x004fca0000004100 */
[----:B------:R-:W-:-:S04]  /*7470*/  FMUL.FTZ R0, R0, 1 ;  /* 0x3f80000000007820 */ /* 0x000fc80000410000 */
[----:B------:R0:W2:Y:S01]  /*7480*/  F2F.F64.F32 R18, R0 ;  /* 0x0000000000127310 */ /* 0x0000a20000201800 */
[----:B------:R-:W-:Y:S05]  /*7490*/  BRA `(.L_x_6685) ;  /* 0x00000c1000007947 */ /* 0x000fea0003800000 */
.L_x_6688:
        /* <DEDUP_REMOVED lines=10> */
.L_x_6691:
[----:B------:R-:W2:Y:S02]  /*7540*/  LDG.E.U16 R2, [R2.64] ;  /* 0x0000002402027981 */ /* 0x000ea4000c1e1500 */
[----:B--2---:R-:W-:-:S05]  /*7550*/  HADD2.F32 R0, -RZ, R2.H0_H0 ;  /* 0x20000002ff007230 */ /* 0x004fca0000004100 */
[----:B------:R-:W-:-:S04]  /*7560*/  FMUL.FTZ R0, R0, 1 ;  /* 0x3f80000000007820 */ /* 0x000fc80000410000 */
[----:B------:R0:W2:Y:S01]  /*7570*/  F2F.F64.F32 R18, R0 ;  /* 0x0000000000127310 */ /* 0x0000a20000201800 */
[----:B------:R-:W-:Y:S05]  /*7580*/  BRA `(.L_x_6685) ;  /* 0x00000b2000007947 */ /* 0x000fea0003800000 */
.L_x_6690:
[----:B------:R0:W5:Y:S01]  /*7590*/  LDG.E.64 R18, [R2.64] ;  /* 0x0000002402127981 */ /* 0x000162000c1e1b00 */
[----:B------:R-:W-:Y:S05]  /*75a0*/  BRA `(.L_x_6685) ;  /* 0x00000b0000007947 */ /* 0x000fea0003800000 */
.L_x_6680:
        /* <DEDUP_REMOVED lines=13> */
.L_x_6694:
[----:B------:R0:W5:Y:S01]  /*7680*/  LDG.E.64 R18, [R2.64] ;  /* 0x0000002402127981 */ /* 0x000162000c1e1b00 */
[----:B------:R-:W-:Y:S05]  /*7690*/  BRA `(.L_x_6685) ;  /* 0x00000a1000007947 */ /* 0x000fea0003800000 */
.L_x_6693:
        /* <DEDUP_REMOVED lines=28> */
.L_x_6696:
        /* <DEDUP_REMOVED lines=15> */
.L_x_6695:
[----:B------:R-:W2:Y:S02]  /*7950*/  LDG.E.U16 R0, [R2.64] ;  /* 0x0000002402007981 */ /* 0x000ea4000c1e1500 */
[----:B--2---:R-:W-:-:S05]  /*7960*/  PRMT R0, RZ, 0x5410, R0 ;  /* 0x00005410ff007816 */ /* 0x004fca0000000000 */
[----:B------:R-:W-:-:S04]  /*7970*/  FMUL.FTZ R0, R0, 1 ;  /* 0x3f80000000007820 */ /* 0x000fc80000410000 */
[----:B------:R0:W2:Y:S01]  /*7980*/  F2F.F64.F32 R18, R0 ;  /* 0x0000000000127310 */ /* 0x0000a20000201800 */
[----:B------:R-:W-:Y:S05]  /*7990*/  BRA `(.L_x_6685) ;  /* 0x0000071000007947 */ /* 0x000fea0003800000 */
.L_x_6692:
        /* <DEDUP_REMOVED lines=11> */
.L_x_6699:
        /* <DEDUP_REMOVED lines=21> */
.L_x_6703:
[----:B------:R-:W-:Y:S05]  /*7ba0*/  BSYNC B1 ;  /* 0x0000000000017941 */ /* 0x000fea0003800000 */
.L_x_6702:
[----:B------:R-:W-:Y:S01]  /*7bb0*/  LEA R3, R0, 0x3b800000, 0x17 ;  /* 0x3b80000000037811 */ /* 0x000fe200078eb8ff */
[----:B------:R-:W-:-:S05]  /*7bc0*/  IMAD.SHL.U32 R0, R2, 0x100000, RZ ;  /* 0x0010000002007824 */ /* 0x000fca00078e00ff */
[----:B------:R-:W-:Y:S02]  /*7bd0*/  LOP3.LUT R0, R3, R0, R4, 0xfe, !PT ;  /* 0x0000000003007212 */ /* 0x000fe400078efe04 */
.L_x_6701:
[----:B------:R-:W-:Y:S05]  /*7be0*/  BSYNC B0 ;  /* 0x0000000000007941 */ /* 0x000fea0003800000 */
.L_x_6700:
[----:B------:R-:W-:-:S04]  /*7bf0*/  FMUL.FTZ R0, R0, 1 ;  /* 0x3f80000000007820 */ /* 0x000fc80000410000 */
[----:B------:R0:W2:Y:S01]  /*7c00*/  F2F.F64.F32 R18, R0 ;  /* 0x0000000000127310 */ /* 0x0000a20000201800 */
[----:B------:R-:W-:Y:S05]  /*7c10*/  BRA `(.L_x_6685) ;  /* 0x0000049000007947 */ /* 0x000fea0003800000 */
.L_x_6698:
        /* <DEDUP_REMOVED lines=21> */
.L_x_6707:
[----:B------:R-:W-:Y:S05]  /*7d70*/  BSYNC B1 ;  /* 0x0000000000017941 */ /* 0x000fea0003800000 */
.L_x_6706:
[----:B------:R-:W-:Y:S01]  /*7d80*/  LEA R3, R0, 0x37800000, 0x17 ;  /* 0x3780000000037811 */ /* 0x000fe200078eb8ff */
[----:B------:R-:W-:-:S05]  /*7d90*/  IMAD.SHL.U32 R0, R2, 0x200000, RZ ;  /* 0x0020000002007824 */ /* 0x000fca00078e00ff */
[----:B------:R-:W-:Y:S02]  /*7da0*/  LOP3.LUT R0, R3, R0, R4, 0xfe, !PT ;  /* 0x0000000003007212 */ /* 0x000fe400078efe04 */
.L_x_6705:
[----:B------:R-:W-:Y:S05]  /*7db0*/  BSYNC B0 ;  /* 0x0000000000007941 */ /* 0x000fea0003800000 */
.L_x_6704:
[----:B------:R-:W-:-:S04]  /*7dc0*/  FMUL.FTZ R0, R0, 1 ;  /* 0x3f80000000007820 */ /* 0x000fc80000410000 */
[----:B------:R0:W2:Y:S01]  /*7dd0*/  F2F.F64.F32 R18, R0 ;  /* 0x0000000000127310 */ /* 0x0000a20000201800 */
[----:B------:R-:W-:Y:S05]  /*7de0*/  BRA `(.L_x_6685) ;  /* 0x000002c000007947 */ /* 0x000fea0003800000 */
.L_x_6697:
        /* <DEDUP_REMOVED lines=14> */
.L_x_6711:
[----:B------:R-:W-:Y:S05]  /*7ed0*/  BSYNC B0 ;  /* 0x0000000000007941 */ /* 0x000fea0003800000 */
.L_x_6710:
[----:B------:R-:W-:-:S04]  /*7ee0*/  FMUL.FTZ R0, R0, 1 ;  /* 0x3f80000000007820 */ /* 0x000fc80000410000 */
[----:B------:R0:W2:Y:S01]  /*7ef0*/  F2F.F64.F32 R18, R0 ;  /* 0x0000000000127310 */ /* 0x0000a20000201800 */
[----:B------:R-:W-:Y:S05]  /*7f00*/  BRA `(.L_x_6685) ;  /* 0x000001a000007947 */ /* 0x000fea0003800000 */
.L_x_6684:
        /* <DEDUP_REMOVED lines=21> */
.L_x_6709:
[----:B------:R-:W2:Y:S02]  /*8060*/  LDG.E.64 R18, [R2.64] ;  /* 0x0000002402127981 */ /* 0x000ea4000c1e1b00 */
[----:B--2---:R-:W0:Y:S01]  /*8070*/  I2F.F64.U64 R18, R18 ;  /* 0x0000001200127312 */ /* 0x004e220000301800 */
[----:B------:R-:W-:Y:S05]  /*8080*/  BRA `(.L_x_6685) ;  /* 0x0000002000007947 */ /* 0x000fea0003800000 */
.L_x_6708:
[----:B------:R-:W2:Y:S02]  /*8090*/  LDG.E R2, [R2.64] ;  /* 0x0000002402027981 */ /* 0x000ea4000c1e1900 */
[----:B--2---:R0:W2:Y:S02]  /*80a0*/  I2F.F64.U32 R18, R2 ;  /* 0x0000000200127312 */ /* 0x0040a40000201800 */
.L_x_6685:
        /* <DEDUP_REMOVED lines=17> */
.L_x_6715:
[----:B------:R-:W3:Y:S02]  /*81c0*/  LDG.E.U8 R2, [R4.64] ;  /* 0x0000002404027981 */ /* 0x000ee4000c1e1100 */
[----:B---3--:R-:W0:Y:S01]  /*81d0*/  I2F.F64.U16 R2, R2 ;  /* 0x0000000200027312 */ /* 0x008e220000101800 */
[----:B------:R-:W-:Y:S05]  /*81e0*/  BRA `(.L_x_6717) ;  /* 0x00000df000007947 */ /* 0x000fea0003800000 */
.L_x_6714:
        /* <DEDUP_REMOVED lines=9> */
.L_x_6719:
[----:B------:R-:W3:Y:S02]  /*8280*/  LDG.E R2, [R4.64] ;  /* 0x0000002404027981 */ /* 0x000ee4000c1e1900 */
[----:B---3--:R-:W0:Y:S01]  /*8290*/  I2F.F64 R2, R2 ;  /* 0x0000000200027312 */ /* 0x008e220000201c00 */
[----:B------:R-:W-:Y:S05]  /*82a0*/  BRA `(.L_x_6717) ;  /* 0x00000d3000007947 */ /* 0x000fea0003800000 */
.L_x_6718:
[----:B------:R-:W3:Y:S02]  /*82b0*/  LDG.E.U16 R2, [R4.64] ;  /* 0x0000002404027981 */ /* 0x000ee4000c1e1500 */
[----:B---3--:R-:W0:Y:S01]  /*82c0*/  I2F.F64.S16 R2, R2 ;  /* 0x0000000200027312 */ /* 0x008e220000101c00 */
[----:B------:R-:W-:Y:S05]  /*82d0*/  BRA `(.L_x_6717) ;  /* 0x00000d0000007947 */ /* 0x000fea0003800000 */
.L_x_6713:
        /* <DEDUP_REMOVED lines=10> */
.L_x_6721:
[----:B------:R-:W3:Y:S02]  /*8380*/  LDG.E.U16 R0, [R4.64] ;  /* 0x0000002404007981 */ /* 0x000ee4000c1e1500 */
[----:B---3--:R-:W-:-:S05]  /*8390*/  HADD2.F32 R0, -RZ, R0.H0_H0 ;  /* 0x20000000ff007230 */ /* 0x008fca0000004100 */
[----:B------:R-:W-:-:S04]  /*83a0*/  FMUL.FTZ R0, R0, 1 ;  /* 0x3f80000000007820 */ /* 0x000fc80000410000 */
[----:B------:R0:W3:Y:S01]  /*83b0*/  F2F.F64.F32 R2, R0 ;  /* 0x0000000000027310 */ /* 0x0000e20000201800 */
[----:B------:R-:W-:Y:S05]  /*83c0*/  BRA `(.L_x_6717) ;  /* 0x00000c1000007947 */ /* 0x000fea0003800000 */
.L_x_6720:
        /* <DEDUP_REMOVED lines=10> */
.L_x_6723:
[----:B------:R-:W3:Y:S02]  /*8470*/  LDG.E.U16 R4, [R4.64] ;  /* 0x0000002404047981 */ /* 0x000ee4000c1e1500 */
[----:B---3--:R-:W-:-:S05]  /*8480*/  HADD2.F32 R0, -RZ, R4.H0_H0 ;  /* 0x20000004ff007230 */ /* 0x008fca0000004100 */
[----:B------:R-:W-:-:S04]  /*8490*/  FMUL.FTZ R0, R0, 1 ;  /* 0x3f80000000007820 */ /* 0x000fc80000410000 */
[----:B------:R0:W3:Y:S01]  /*84a0*/  F2F.F64.F32 R2, R0 ;  /* 0x0000000000027310 */ /* 0x0000e20000201800 */
[----:B------:R-:W-:Y:S05]  /*84b0*/  BRA `(.L_x_6717) ;  /* 0x00000b2000007947 */ /* 0x000fea0003800000 */
.L_x_6722:
[----:B------:R0:W5:Y:S01]  /*84c0*/  LDG.E.64 R2, [R4.64] ;  /* 0x0000002404027981 */ /* 0x000162000c1e1b00 */
[----:B------:R-:W-:Y:S05]  /*84d0*/  BRA `(.L_x_6717) ;  /* 0x00000b0000007947 */ /* 0x000fea0003800000 */
.L_x_6712:
        /* <DEDUP_REMOVED lines=13> */
.L_x_6726:
[----:B------:R0:W5:Y:S01]  /*85b0*/  LDG.E.64 R2, [R4.64] ;  /* 0x0000002404027981 */ /* 0x000162000c1e1b00 */
[----:B------:R-:W-:Y:S05]  /*85c0*/  BRA `(.L_x_6717) ;  /* 0x00000a1000007947 */ /* 0x000fea0003800000 */
.L_x_6725:
        /* <DEDUP_REMOVED lines=28> */
.L_x_6728:
        /* <DEDUP_REMOVED lines=15> */
.L_x_6727:
[----:B------:R-:W3:Y:S02]  /*8880*/  LDG.E.U16 R0, [R4.64] ;  /* 0x0000002404007981 */ /* 0x000ee4000c1e1500 */
[----:B---3--:R-:W-:-:S05]  /*8890*/  PRMT R0, RZ, 0x5410, R0 ;  /* 0x00005410ff007816 */ /* 0x008fca0000000000 */
[----:B------:R-:W-:-:S04]  /*88a0*/  FMUL.FTZ R0, R0, 1 ;  /* 0x3f80000000007820 */ /* 0x000fc80000410000 */
[----:B------:R0:W3:Y:S01]  /*88b0*/  F2F.F64.F32 R2, R0 ;  /* 0x0000000000027310 */ /* 0x0000e20000201800 */
[----:B------:R-:W-:Y:S05]  /*88c0*/  BRA `(.L_x_6717) ;  /* 0x0000071000007947 */ /* 0x000fea0003800000 */
.L_x_6724:
        /* <DEDUP_REMOVED lines=11> */
.L_x_6731:
        /* <DEDUP_REMOVED lines=21> */
.L_x_6735:
[----:B------:R-:W-:Y:S05]  /*8ad0*/  BSYNC B1 ;  /* 0x0000000000017941 */ /* 0x000fea0003800000 */
.L_x_6734:
[----:B------:R-:W-:Y:S01]  /*8ae0*/  LEA R3, R0, 0x3b800000, 0x17 ;  /* 0x3b80000000037811 */ /* 0x000fe200078eb8ff */
[----:B------:R-:W-:-:S05]  /*8af0*/  IMAD.SHL.U32 R0, R2, 0x100000, RZ ;  /* 0x0010000002007824 */ /* 0x000fca00078e00ff */
[----:B------:R-:W-:Y:S02]  /*8b00*/  LOP3.LUT R0, R3, R0, R4, 0xfe, !PT ;  /* 0x0000000003007212 */ /* 0x000fe400078efe04 */
.L_x_6733:
[----:B------:R-:W-:Y:S05]  /*8b10*/  BSYNC B0 ;  /* 0x0000000000007941 */ /* 0x000fea0003800000 */
.L_x_6732:
[----:B------:R-:W-:-:S04]  /*8b20*/  FMUL.FTZ R0, R0, 1 ;  /* 0x3f80000000007820 */ /* 0x000fc80000410000 */
[----:B------:R0:W3:Y:S01]  /*8b30*/  F2F.F64.F32 R2, R0 ;  /* 0x0000000000027310 */ /* 0x0000e20000201800 */
[----:B------:R-:W-:Y:S05]  /*8b40*/  BRA `(.L_x_6717) ;  /* 0x0000049000007947 */ /* 0x000fea0003800000 */
.L_x_6730:
        /* <DEDUP_REMOVED lines=21> */
.L_x_6739:
[----:B------:R-:W-:Y:S05]  /*8ca0*/  BSYNC B1 ;  /* 0x0000000000017941 */ /* 0x000fea0003800000 */
.L_x_6738:
[----:B------:R-:W-:Y:S01]  /*8cb0*/  LEA R3, R0, 0x37800000, 0x17 ;  /* 0x3780000000037811 */ /* 0x000fe200078eb8ff */
[----:B------:R-:W-:-:S05]  /*8cc0*/  IMAD.SHL.U32 R0, R2, 0x200000, RZ ;  /* 0x0020000002007824 */ /* 0x000fca00078e00ff */
[----:B------:R-:W-:Y:S02]  /*8cd0*/  LOP3.LUT R0, R3, R0, R4, 0xfe, !PT ;  /* 0x0000000003007212 */ /* 0x000fe400078efe04 */
.L_x_6737:
[----:B------:R-:W-:Y:S05]  /*8ce0*/  BSYNC B0 ;  /* 0x0000000000007941 */ /* 0x000fea0003800000 */
.L_x_6736:
[----:B------:R-:W-:-:S04]  /*8cf0*/  FMUL.FTZ R0, R0, 1 ;  /* 0x3f80000000007820 */ /* 0x000fc80000410000 */
[----:B------:R0:W3:Y:S01]  /*8d00*/  F2F.F64.F32 R2, R0 ;  /* 0x0000000000027310 */ /* 0x0000e20000201800 */
[----:B------:R-:W-:Y:S05]  /*8d10*/  BRA `(.L_x_6717) ;  /* 0x000002c000007947 */ /* 0x000fea0003800000 */
.L_x_6729:
        /* <DEDUP_REMOVED lines=14> */
.L_x_6743:
[----:B------:R-:W-:Y:S05]  /*8e00*/  BSYNC B0 ;  /* 0x0000000000007941 */ /* 0x000fea0003800000 */
.L_x_6742:
[----:B------:R-:W-:-:S04]  /*8e10*/  FMUL.FTZ R0, R0, 1 ;  /* 0x3f80000000007820 */ /* 0x000fc80000410000 */
[----:B------:R0:W3:Y:S01]  /*8e20*/  F2F.F64.F32 R2, R0 ;  /* 0x0000000000027310 */ /* 0x0000e20000201800 */
[----:B------:R-:W-:Y:S05]  /*8e30*/  BRA `(.L_x_6717) ;  /* 0x000001a000007947 */ /* 0x000fea0003800000 */
.L_x_6716:
        /* <DEDUP_REMOVED lines=21> */
.L_x_6741:
[----:B------:R-:W3:Y:S02]  /*8f90*/  LDG.E.64 R2, [R4.64] ;  /* 0x0000002404027981 */ /* 0x000ee4000c1e1b00 */
[----:B---3--:R-:W0:Y:S01]  /*8fa0*/  I2F.F64.U64 R2, R2 ;  /* 0x0000000200027312 */ /* 0x008e220000301800 */
[----:B------:R-:W-:Y:S05]  /*8fb0*/  BRA `(.L_x_6717) ;  /* 0x0000002000007947 */ /* 0x000fea0003800000 */
.L_x_6740:
[----:B------:R-:W3:Y:S02]  /*8fc0*/  LDG.E R2, [R4.64] ;  /* 0x0000002404027981 */ /* 0x000ee4000c1e1900 */
[----:B---3--:R-:W0:Y:S02]  /*8fd0*/  I2F.F64.U32 R2, R2 ;  /* 0x0000000200027312 */ /* 0x008e240000201800 */
.L_x_6717:
        /* <DEDUP_REMOVED lines=22> */
.L_x_6747:
[----:B------:R-:W0:Y:S02]  /*9140*/  F2I.S64.F64.TRUNC R4, R4 ;  /* 0x0000000400047311 */ /* 0x000e24000030d900 */
[----:B0-----:R-:W-:-:S05]  /*9150*/  IMAD.MOV.U32 R3, RZ, RZ, R4 ;  /* 0x000000ffff037224 */ /* 0x001fca00078e0004 */
[----:B------:R0:W-:Y:S01]  /*9160*/  STG.E.U8 [R16.64], R3 ;  /* 0x0000000310007986 */ /* 0x0001e2000c101124 */
[----:B------:R-:W-:Y:S05]  /*9170*/  BRA `(.L_x_6749) ;  /* 0x00000ed000007947 */ /* 0x000fea0003800000 */
.L_x_6746:
        /* <DEDUP_REMOVED lines=9> */
.L_x_6751:
[----:B------:R-:W0:Y:S02]  /*9210*/  F2I.F64.TRUNC R5, R4 ;  /* 0x0000000400057311 */ /* 0x000e24000030d100 */
[----:B0-----:R0:W-:Y:S01]  /*9220*/  STG.E [R16.64], R5 ;  /* 0x0000000510007986 */ /* 0x0011e2000c101924 */
[----:B------:R-:W-:Y:S05]  /*9230*/  BRA `(.L_x_6749) ;  /* 0x00000e1000007947 */ /* 0x000fea0003800000 */
.L_x_6750:
[----:B------:R-:W0:Y:S02]  /*9240*/  F2I.F64.TRUNC R5, R4 ;  /* 0x0000000400057311 */ /* 0x000e24000030d100 */
[----:B0-----:R0:W-:Y:S01]  /*9250*/  STG.E.U16 [R16.64], R5 ;  /* 0x0000000510007986 */ /* 0x0011e2000c101524 */
[----:B------:R-:W-:Y:S05]  /*9260*/  BRA `(.L_x_6749) ;  /* 0x00000de000007947 */ /* 0x000fea0003800000 */
.L_x_6745:
        /* <DEDUP_REMOVED lines=11> */
.L_x_6753:
[----:B------:R-:W0:Y:S01]  /*9320*/  F2F.F32.F64 R0, R4 ;  /* 0x0000000400007310 */ /* 0x000e220000301000 */
[----:B------:R-:W0:-:S14]  /*9330*/  DSETP.GEU.AND P0, PT, |R4|, c[0x2][0x0], PT ;  /* 0x008000000400762a */ /* 0x000e1c0003f0e200 */
[----:B0-----:R-:W-:-:S05]  /*9340*/  @!P0 FMUL R0, R0, 1.175494350822287508e-38 ;  /* 0x0080000000008820 */ /* 0x001fca0000400000 */
[----:B------:R-:W-:-:S05]  /*9350*/  F2FP.PACK_AB R0, RZ, R0 ;  /* 0x00000000ff00723e */ /* 0x000fca00000000ff */
[----:B------:R0:W-:Y:S01]  /*9360*/  STG.E.U16 [R16.64], R0 ;  /* 0x0000000010007986 */ /* 0x0001e2000c101524 */
[----:B------:R-:W-:Y:S05]  /*9370*/  BRA `(.L_x_6749) ;  /* 0x00000cd000007947 */ /* 0x000fea0003800000 */
.L_x_6752:
        /* <DEDUP_REMOVED lines=12> */
.L_x_6755:
[----:B------:R-:W0:Y:S01]  /*9440*/  F2F.F32.F64 R0, R4 ;  /* 0x0000000400007310 */ /* 0x000e220000301000 */
[----:B------:R-:W0:-:S14]  /*9450*/  DSETP.GEU.AND P0, PT, |R4|, c[0x2][0x0], PT ;  /* 0x008000000400762a */ /* 0x000e1c0003f0e200 */
[----:B0-----:R-:W-:-:S05]  /*9460*/  @!P0 FMUL R0, R0, 1.175494350822287508e-38 ;  /* 0x0080000000008820 */ /* 0x001fca0000400000 */
[----:B------:R-:W-:-:S04]  /*9470*/  F2FP.PACK_AB R3, RZ, R0 ;  /* 0x00000000ff03723e */ /* 0x000fc800000000ff */
[----:B------:R-:W-:-:S05]  /*9480*/  PRMT R3, R3, 0x5410, RZ ;  /* 0x0000541003037816 */ /* 0x000fca00000000ff */
[----:B------:R0:W-:Y:S01]  /*9490*/  STG.E [R16.64], R3 ;  /* 0x0000000310007986 */ /* 0x0001e2000c101924 */
[----:B------:R-:W-:Y:S05]  /*94a0*/  BRA `(.L_x_6749) ;  /* 0x00000ba000007947 */ /* 0x000fea0003800000 */
.L_x_6754:
[----:B------:R0:W-:Y:S01]  /*94b0*/  STG.E.64 [R16.64], R4 ;  /* 0x0000000410007986 */ /* 0x0001e2000c101b24 */
[----:B------:R-:W-:Y:S05]  /*94c0*/  BRA `(.L_x_6749) ;  /* 0x00000b8000007947 */ /* 0x000fea0003800000 */
.L_x_6744:
        /* <DEDUP_REMOVED lines=12> */
.L_x_6758:
[----:B------:R-:W-:-:S05]  /*9590*/  CS2R R6, SRZ ;  /* 0x0000000000067805 */ /* 0x000fca000001ff00 */
[----:B------:R0:W-:Y:S01]  /*95a0*/  STG.E.128 [R16.64], R4 ;  /* 0x0000000410007986 */ /* 0x0001e2000c101d24 */
[----:B------:R-:W-:Y:S05]  /*95b0*/  BRA `(.L_x_6749) ;  /* 0x00000a9000007947 */ /* 0x000fea0003800000 */
.L_x_6757:
        /* <DEDUP_REMOVED lines=23> */
.L_x_6762:
[----:B------:R-:W-:Y:S05]  /*9730*/  BSYNC B0 ;  /* 0x0000000000007941 */ /* 0x000fea0003800000 */
.L_x_6761:
[----:B------:R-:W-:-:S05]  /*9740*/  LOP3.LUT R3, R0, R3, RZ, 0xfc, !PT ;  /* 0x0000000300037212 */ /* 0x000fca00078efcff */
[----:B------:R0:W-:Y:S01]  /*9750*/  STG.E.U8 [R16.64], R3 ;  /* 0x0000000310007986 */ /* 0x0001e2000c101124 */
[----:B------:R-:W-:Y:S05]  /*9760*/  BRA `(.L_x_6749) ;  /* 0x000008e000007947 */ /* 0x000fea0003800000 */
.L_x_6760:
        /* <DEDUP_REMOVED lines=15> */
.L_x_6764:
[----:B------:R-:W-:Y:S01]  /*9860*/  IMAD.MOV.U32 R0, RZ, RZ, 0x7f ;  /* 0x0000007fff007424 */ /* 0x000fe200078e00ff */
[----:B------:R-:W-:-:S04]  /*9870*/  ISETP.GT.U32.AND P0, PT, R2, 0x7f800000, PT ;  /* 0x7f8000000200780c */ /* 0x000fc80003f04070 */
[----:B------:R-:W-:-:S04]  /*9880*/  SEL R0, R0, 0x7c, P0 ;  /* 0x0000007c00007807 */ /* 0x000fc80000000000 */
.L_x_6765:
[----:B------:R-:W-:Y:S05]  /*9890*/  BSYNC B0 ;  /* 0x0000000000007941 */ /* 0x000fea0003800000 */
.L_x_6763:
[----:B------:R-:W-:-:S04]  /*98a0*/  LOP3.LUT R2, R3, 0x80000000, RZ, 0xc0, !PT ;  /* 0x8000000003027812 */ /* 0x000fc800078ec0ff */
[----:B------:R-:W-:-:S04]  /*98b0*/  SHF.R.U32.HI R3, RZ, 0x18, R2 ;  /* 0x00000018ff037819 */ /* 0x000fc80000011602 */
[----:B------:R-:W-:-:S05]  /*98c0*/  LOP3.LUT R3, R0, R3, RZ, 0xfc, !PT ;  /* 0x0000000300037212 */ /* 0x000fca00078efcff */
[----:B------:R0:W-:Y:S01]  /*98d0*/  STG.E.U8 [R16.64], R3 ;  /* 0x0000000310007986 */ /* 0x0001e2000c101124 */
[----:B------:R-:W-:Y:S05]  /*98e0*/  BRA `(.L_x_6749) ;  /* 0x0000076000007947 */ /* 0x000fea0003800000 */
.L_x_6759:
[----:B------:R-:W0:Y:S01]  /*98f0*/  F2F.F32.F64 R0, R4 ;  /* 0x0000000400007310 */ /* 0x000e220000301000 */
[----:B------:R-:W0:-:S14]  /*9900*/  DSETP.GEU.AND P0, PT, |R4|, c[0x2][0x0], PT ;  /* 0x008000000400762a */ /* 0x000e1c0003f0e200 */
[----:B0-----:R-:W-:-:S05]  /*9910*/  @!P0 FMUL R0, R0, 1.175494350822287508e-38 ;  /* 0x0080000000008820 */ /* 0x001fca0000400000 */
[----:B------:R-:W-:-:S05]  /*9920*/  F2FP.BF16.PACK_AB R0, RZ, R0 ;  /* 0x00000000ff00723e */ /* 0x000fca00000010ff */
[----:B------:R0:W-:Y:S01]  /*9930*/  STG.E.U16 [R16.64], R0 ;  /* 0x0000000010007986 */ /* 0x0001e2000c101524 */
[----:B------:R-:W-:Y:S05]  /*9940*/  BRA `(.L_x_6749) ;  /* 0x0000070000007947 */ /* 0x000fea0003800000 */
.L_x_6756:
        /* <DEDUP_REMOVED lines=11> */
.L_x_6768:
        /* <DEDUP_REMOVED lines=19> */
.L_x_6771:
[----:B------:R-:W-:-:S04]  /*9b30*/  LOP3.LUT R2, R3, 0x80000000, RZ, 0xc0, !PT ;  /* 0x8000000003027812 */ /* 0x000fc800078ec0ff */
[----:B------:R-:W-:-:S04]  /*9b40*/  SHF.R.U32.HI R3, RZ, 0x18, R2 ;  /* 0x00000018ff037819 */ /* 0x000fc80000011602 */
[----:B------:R-:W-:-:S04]  /*9b50*/  LOP3.LUT R0, R0, R3, RZ, 0xfc, !PT ;  /* 0x0000000300007212 */ /* 0x000fc800078efcff */
[----:B------:R-:W-:Y:S02]  /*9b60*/  PRMT R8, R0, 0x7610, R8 ;  /* 0x0000761000087816 */ /* 0x000fe40000000008 */
.L_x_6770:
[----:B------:R-:W-:Y:S05]  /*9b70*/  BSYNC B0 ;  /* 0x0000000000007941 */ /* 0x000fea0003800000 */
.L_x_6769:
[----:B------:R0:W-:Y:S01]  /*9b80*/  STG.E.U8 [R16.64], R8 ;  /* 0x0000000810007986 */ /* 0x0001e2000c101124 */
[----:B------:R-:W-:Y:S05]  /*9b90*/  BRA `(.L_x_6749) ;  /* 0x000004b000007947 */ /* 0x000fea0003800000 */
.L_x_6767:
        /* <DEDUP_REMOVED lines=19> */
.L_x_6774:
[----:B------:R-:W-:-:S04]  /*9cd0*/  LOP3.LUT R2, R3, 0x80000000, RZ, 0xc0, !PT ;  /* 0x8000000003027812 */ /* 0x000fc800078ec0ff */
[----:B------:R-:W-:-:S04]  /*9ce0*/  SHF.R.U32.HI R3, RZ, 0x18, R2 ;  /* 0x00000018ff037819 */ /* 0x000fc80000011602 */
[----:B------:R-:W-:-:S04]  /*9cf0*/  LOP3.LUT R0, R0, R3, RZ, 0xfc, !PT ;  /* 0x0000000300007212 */ /* 0x000fc800078efcff */
[----:B------:R-:W-:Y:S02]  /*9d00*/  PRMT R8, R0, 0x7610, R8 ;  /* 0x0000761000087816 */ /* 0x000fe40000000008 */
.L_x_6773:
[----:B------:R-:W-:Y:S05]  /*9d10*/  BSYNC B0 ;  /* 0x0000000000007941 */ /* 0x000fea0003800000 */
.L_x_6772:
[----:B------:R0:W-:Y:S01]  /*9d20*/  STG.E.U8 [R16.64], R8 ;  /* 0x0000000810007986 */ /* 0x0001e2000c101124 */
[----:B------:R-:W-:Y:S05]  /*9d30*/  BRA `(.L_x_6749) ;  /* 0x0000031000007947 */ /* 0x000fea0003800000 */
.L_x_6766:
        /* <DEDUP_REMOVED lines=24> */
.L_x_6748:
        /* <DEDUP_REMOVED lines=20> */
.L_x_6776:
[----:B------:R-:W0:Y:S02]  /*a000*/  F2I.U64.F64.TRUNC R4, R4 ;  /* 0x0000000400047311 */ /* 0x000e24000030d800 */
[----:B0-----:R0:W-:Y:S01]  /*a010*/  STG.E.64 [R16.64], R4 ;  /* 0x0000000410007986 */ /* 0x0011e2000c101b24 */
[----:B------:R-:W-:Y:S05]  /*a020*/  BRA `(.L_x_6749) ;  /* 0x0000002000007947 */ /* 0x000fea0003800000 */
.L_x_6775:
[----:B------:R-:W0:Y:S02]  /*a030*/  F2I.U32.F64.TRUNC R5, R4 ;  /* 0x0000000400057311 */ /* 0x000e24000030d000 */
[----:B0-----:R0:W-:Y:S02]  /*a040*/  STG.E [R16.64], R5 ;  /* 0x0000000510007986 */ /* 0x0011e4000c101924 */
.L_x_6749:
        /* <DEDUP_REMOVED lines=284> */
.L_x_6777:
        /* <DEDUP_REMOVED lines=19> */
.L_x_6781:
[----:B------:R-:W2:Y:S02]  /*b340*/  LDG.E.U8 R2, [R2.64] ;  /* 0x0000002402027981 */ /* 0x000ea4000c1e1100 */
[----:B--2---:R0:W1:Y:S01]  /*b350*/  I2F.F64.U16 R22, R2 ;  /* 0x0000000200167312 */ /* 0x0040620000101800 */
[----:B------:R-:W-:Y:S05]  /*b360*/  BRA `(.L_x_6783) ;  /* 0x00000df000007947 */ /* 0x000fea0003800000 */
.L_x_6780:
        /* <DEDUP_REMOVED lines=9> */
.L_x_6785:
[----:B------:R-:W2:Y:S02]  /*b400*/  LDG.E R2, [R2.64] ;  /* 0x0000002402027981 */ /* 0x000ea4000c1e1900 */
[----:B--2---:R0:W1:Y:S01]  /*b410*/  I2F.F64 R22, R2 ;  /* 0x0000000200167312 */ /* 0x0040620000201c00 */
[----:B------:R-:W-:Y:S05]  /*b420*/  BRA `(.L_x_6783) ;  /* 0x00000d3000007947 */ /* 0x000fea0003800000 */
.L_x_6784:
[----:B------:R-:W2:Y:S02]  /*b430*/  LDG.E.U16 R2, [R2.64] ;  /* 0x0000002402027981 */ /* 0x000ea4000c1e1500 */
[----:B--2---:R0:W1:Y:S01]  /*b440*/  I2F.F64.S16 R22, R2 ;  /* 0x0000000200167312 */ /* 0x0040620000101c00 */
[----:B------:R-:W-:Y:S05]  /*b450*/  BRA `(.L_x_6783) ;  /* 0x00000d0000007947 */ /* 0x000fea0003800000 */
.L_x_6779:
        /* <DEDUP_REMOVED lines=10> */
.L_x_6787:
[----:B------:R-:W2:Y:S02]  /*b500*/  LDG.E.U16 R0, [R2.64] ;  /* 0x0000002402007981 */ /* 0x000ea4000c1e1500 */
[----:B--2---:R-:W-:-:S05]  /*b510*/  HADD2.F32 R0, -RZ, R0.H0_H0 ;  /* 0x20000000ff007230 */ /* 0x004fca0000004100 */
[----:B------:R-:W-:-:S04]  /*b520*/  FMUL.FTZ R0, R0, 1 ;  /* 0x3f80000000007820 */ /* 0x000fc80000410000 */
[----:B------:R0:W1:Y:S01]  /*b530*/  F2F.F64.F32 R22, R0 ;  /* 0x0000000000167310 */ /* 0x0000620000201800 */
[----:B------:R-:W-:Y:S05]  /*b540*/  BRA `(.L_x_6783) ;  /* 0x00000c1000007947 */ /* 0x000fea0003800000 */
.L_x_6786:
        /* <DEDUP_REMOVED lines=10> */
.L_x_6789:
[----:B------:R-:W2:Y:S02]  /*b5f0*/  LDG.E.U16 R2, [R2.64] ;  /* 0x0000002402027981 */ /* 0x000ea4000c1e1500 */
[----:B--2---:R-:W-:-:S05]  /*b600*/  HADD2.F32 R0, -RZ, R2.H0_H0 ;  /* 0x20000002ff007230 */ /* 0x004fca0000004100 */
[----:B------:R-:W-:-:S04]  /*b610*/  FMUL.FTZ R0, R0, 1 ;  /* 0x3f80000000007820 */ /* 0x000fc80000410000 */
[----:B------:R0:W1:Y:S01]  /*b620*/  F2F.F64.F32 R22, R0 ;  /* 0x0000000000167310 */ /* 0x0000620000201800 */
[----:B------:R-:W-:Y:S05]  /*b630*/  BRA `(.L_x_6783) ;  /* 0x00000b2000007947 */ /* 0x000fea0003800000 */
.L_x_6788:
[----:B------:R0:W5:Y:S01]  /*b640*/  LDG.E.64 R22, [R2.64] ;  /* 0x0000002402167981 */ /* 0x000162000c1e1b00 */
[----:B------:R-:W-:Y:S05]  /*b650*/  BRA `(.L_x_6783) ;  /* 0x00000b0000007947 */ /* 0x000fea0003800000 */
.L_x_6778:
        /* <DEDUP_REMOVED lines=13> */
.L_x_6792:
[----:B------:R0:W5:Y:S01]  /*b730*/  LDG.E.64 R22, [R2.64] ;  /* 0x0000002402167981 */ /* 0x000162000c1e1b00 */
[----:B------:R-:W-:Y:S05]  /*b740*/  BRA `(.L_x_6783) ;  /* 0x00000a1000007947 */ /* 0x000fea0003800000 */
.L_x_6791:
        /* <DEDUP_REMOVED lines=28> */
.L_x_6794:
        /* <DEDUP_REMOVED lines=15> */
.L_x_6793:
[----:B------:R-:W2:Y:S02]  /*ba00*/  LDG.E.U16 R0, [R2.64] ;  /* 0x0000002402007981 */ /* 0x000ea4000c1e1500 */
[----:B--2---:R-:W-:-:S05]  /*ba10*/  PRMT R0, RZ, 0x5410, R0 ;  /* 0x00005410ff007816 */ /* 0x004fca0000000000 */
[----:B------:R-:W-:-:S04]  /*ba20*/  FMUL.FTZ R0, R0, 1 ;  /* 0x3f80000000007820 */ /* 0x000fc80000410000 */
[----:B------:R0:W1:Y:S01]  /*ba30*/  F2F.F64.F32 R22, R0 ;  /* 0x0000000000167310 */ /* 0x0000620000201800 */
[----:B------:R-:W-:Y:S05]  /*ba40*/  BRA `(.L_x_6783) ;  /* 0x0000071000007947 */ /* 0x000fea0003800000 */
.L_x_6790:
        /* <DEDUP_REMOVED lines=11> */
.L_x_6797:
        /* <DEDUP_REMOVED lines=21> */
.L_x_6801:
[----:B------:R-:W-:Y:S05]  /*bc50*/  BSYNC B1 ;  /* 0x0000000000017941 */ /* 0x000fea0003800000 */
.L_x_6800:
[----:B------:R-:W-:Y:S01]  /*bc60*/  LEA R3, R0, 0x3b800000, 0x17 ;  /* 0x3b80000000037811 */ /* 0x000fe200078eb8ff */
[----:B------:R-:W-:-:S05]  /*bc70*/  IMAD.SHL.U32 R0, R2, 0x100000, RZ ;  /* 0x0010000002007824 */ /* 0x000fca00078e00ff */
[----:B------:R-:W-:Y:S02]  /*bc80*/  LOP3.LUT R0, R3, R0, R4, 0xfe, !PT ;  /* 0x0000000003007212 */ /* 0x000fe400078efe04 */
.L_x_6799:
[----:B------:R-:W-:Y:S05]  /*bc90*/  BSYNC B0 ;  /* 0x0000000000007941 */ /* 0x000fea0003800000 */
.L_x_6798:
[----:B------:R-:W-:-:S04]  /*bca0*/  FMUL.FTZ R0, R0, 1 ;  /* 0x3f80000000007820 */ /* 0x000fc80000410000 */
[----:B------:R0:W1:Y:S01]  /*bcb0*/  F2F.F64.F32 R22, R0 ;  /* 0x0000000000167310 */ /* 0x0000620000201800 */
[----:B------:R-:W-:Y:S05]  /*bcc0*/  BRA `(.L_x_6783) ;  /* 0x0000049000007947 */ /* 0x000fea0003800000 */
.L_x_6796:
        /* <DEDUP_REMOVED lines=21> */
.L_x_6805:
[----:B------:R-:W-:Y:S05]  /*be20*/  BSYNC B1 ;  /* 0x0000000000017941 */ /* 0x000fea0003800000 */
.L_x_6804:
[----:B------:R-:W-:Y:S01]  /*be30*/  LEA R3, R0, 0x37800000, 0x17 ;  /* 0x3780000000037811 */ /* 0x000fe200078eb8ff */
[----:B------:R-:W-:-:S05]  /*be40*/  IMAD.SHL.U32 R0, R2, 0x200000, RZ ;  /* 0x0020000002007824 */ /* 0x000fca00078e00ff */
[----:B------:R-:W-:Y:S02]  /*be50*/  LOP3.LUT R0, R3, R0, R4, 0xfe, !PT ;  /* 0x0000000003007212 */ /* 0x000fe400078efe04 */
.L_x_6803:
[----:B------:R-:W-:Y:S05]  /*be60*/  BSYNC B0 ;  /* 0x0000000000007941 */ /* 0x000fea0003800000 */
.L_x_6802:
[----:B------:R-:W-:-:S04]  /*be70*/  FMUL.FTZ R0, R0, 1 ;  /* 0x3f80000000007820 */ /* 0x000fc80000410000 */
[----:B------:R0:W1:Y:S01]  /*be80*/  F2F.F64.F32 R22, R0 ;  /* 0x0000000000167310 */ /* 0x0000620000201800 */
[----:B------:R-:W-:Y:S05]  /*be90*/  BRA `(.L_x_6783) ;  /* 0x000002c000007947 */ /* 0x000fea0003800000 */
.L_x_6795:
        /* <DEDUP_REMOVED lines=14> */
.L_x_6809:
[----:B------:R-:W-:Y:S05]  /*bf80*/  BSYNC B0 ;  /* 0x0000000000007941 */ /* 0x000fea0003800000 */
.L_x_6808:
[----:B------:R-:W-:-:S04]  /*bf90*/  FMUL.FTZ R0, R0, 1 ;  /* 0x3f80000000007820 */ /* 0x000fc80000410000 */
[----:B------:R0:W1:Y:S01]  /*bfa0*/  F2F.F64.F32 R22, R0 ;  /* 0x0000000000167310 */ /* 0x0000620000201800 */
[----:B------:R-:W-:Y:S05]  /*bfb0*/  BRA `(.L_x_6783) ;  /* 0x000001a000007947 */ /* 0x000fea0003800000 */
.L_x_6782:
        /* <DEDUP_REMOVED lines=21> */
.L_x_6807:
[----:B------:R-:W2:Y:S02]  /*c110*/  LDG.E.64 R22, [R2.64] ;  /* 0x0000002402167981 */ /* 0x000ea4000c1e1b00 */
[----:B--2---:R-:W0:Y:S01]  /*c120*/  I2F.F64.U64 R22, R22 ;  /* 0x0000001600167312 */ /* 0x004e220000301800 */
[----:B------:R-:W-:Y:S05]  /*c130*/  BRA `(.L_x_6783) ;  /* 0x0000002000007947 */ /* 0x000fea0003800000 */
.L_x_6806:
[----:B------:R-:W2:Y:S02]  /*c140*/  LDG.E R2, [R2.64] ;  /* 0x0000002402027981 */ /* 0x000ea4000c1e1900 */
[----:B--2---:R0:W1:Y:S02]  /*c150*/  I2F.F64.U32 R22, R2 ;  /* 0x0000000200167312 */ /* 0x0040640000201800 */
.L_x_6783:
        /* <DEDUP_REMOVED lines=17> */
.L_x_6813:
[----:B------:R-:W2:Y:S02]  /*c270*/  LDG.E.U8 R2, [R2.64] ;  /* 0x0000002402027981 */ /* 0x000ea4000c1e1100 */
[----:B--2---:R0:W2:Y:S01]  /*c280*/  I2F.F64.U16 R18, R2 ;  /* 0x0000000200127312 */ /* 0x0040a20000101800 */
[----:B------:R-:W-:Y:S05]  /*c290*/  BRA `(.L_x_6815) ;  /* 0x00000df000007947 */ /* 0x000fea0003800000 */
.L_x_6812:
        /* <DEDUP_REMOVED lines=9> */
.L_x_6817:
[----:B------:R-:W2:Y:S02]  /*c330*/  LDG.E R2, [R2.64] ;  /* 0x0000002402027981 */ /* 0x000ea4000c1e1900 */
[----:B--2---:R0:W2:Y:S01]  /*c340*/  I2F.F64 R18, R2 ;  /* 0x0000000200127312 */ /* 0x0040a20000201c00 */
[----:B------:R-:W-:Y:S05]  /*c350*/  BRA `(.L_x_6815) ;  /* 0x00000d3000007947 */ /* 0x000fea0003800000 */
.L_x_6816:
[----:B------:R-:W2:Y:S02]  /*c360*/  LDG.E.U16 R2, [R2.64] ;  /* 0x0000002402027981 */ /* 0x000ea4000c1e1500 */
[----:B--2---:R0:W2:Y:S01]  /*c370*/  I2F.F64.S16 R18, R2 ;  /* 0x0000000200127312 */ /* 0x0040a20000101c00 */
[----:B------:R-:W-:Y:S05]  /*c380*/  BRA `(.L_x_6815) ;  /* 0x00000d0000007947 */ /* 0x000fea0003800000 */
.L_x_6811:
        /* <DEDUP_REMOVED lines=10> */
.L_x_6819:
[----:B------:R-:W2:Y:S02]  /*c430*/  LDG.E.U16 R0, [R2.64] ;  /* 0x0000002402007981 */ /* 0x000ea4000c1e1500 */
[----:B--2---:R-:W-:-:S05]  /*c440*/  HADD2.F32 R0, -RZ, R0.H0_H0 ;  /* 0x20000000ff007230 */ /* 0x004fca0000004100 */
[----:B------:R-:W-:-:S04]  /*c450*/  FMUL.FTZ R0, R0, 1 ;  /* 0x3f80000000007820 */ /* 0x000fc80000410000 */
[----:B------:R0:W2:Y:S01]  /*c460*/  F2F.F64.F32 R18, R0 ;  /* 0x0000000000127310 */ /* 0x0000a20000201800 */
[----:B------:R-:W-:Y:S05]  /*c470*/  BRA `(.L_x_6815) ;  /* 0x00000c1000007947 */ /* 0x000fea0003800000 */
.L_x_6818:
        /* <DEDUP_REMOVED lines=10> */
.L_x_6821:
[----:B------:R-:W2:Y:S02]  /*c520*/  LDG.E.U16 R2, [R2.64] ;  /* 0x0000002402027981 */ /* 0x000ea4000c1e1500 */
[----:B--2---:R-:W-:-:S05]  /*c530*/  HADD2.F32 R0, -RZ, R2.H0_H0 ;  /* 0x20000002ff007230 */ /* 0x004fca0000004100 */
[----:B------:R-:W-:-:S04]  /*c540*/  FMUL.FTZ R0, R0, 1 ;  /* 0x3f80000000007820 */ /* 0x000fc80000410000 */
[----:B------:R0:W2:Y:S01]  /*c550*/  F2F.F64.F32 R18, R0 ;  /* 0x0000000000127310 */ /* 0x0000a20000201800 */
[----:B------:R-:W-:Y:S05]  /*c560*/  BRA `(.L_x_6815) ;  /* 0x00000b2000007947 */ /* 0x000fea0003800000 */
.L_x_6820:
[----:B------:R0:W5:Y:S01]  /*c570*/  LDG.E.64 R18, [R2.64] ;  /* 0x0000002402127981 */ /* 0x000162000c1e1b00 */
[----:B------:R-:W-:Y:S05]  /*c580*/  BRA `(.L_x_6815) ;  /* 0x00000b0000007947 */ /* 0x000fea0003800000 */
.L_x_6810:
        /* <DEDUP_REMOVED lines=13> */
.L_x_6824:
[----:B------:R0:W5:Y:S01]  /*c660*/  LDG.E.64 R18, [R2.64] ;  /* 0x0000002402127981 */ /* 0x000162000c1e1b00 */
[----:B------:R-:W-:Y:S05]  /*c670*/  BRA `(.L_x_6815) ;  /* 0x00000a1000007947 */ /* 0x000fea0003800000 */
.L_x_6823:
        /* <DEDUP_REMOVED lines=28> */
.L_x_6826:
        /* <DEDUP_REMOVED lines=15> */
.L_x_6825:
[----:B------:R-:W2:Y:S02]  /*c930*/  LDG.E.U16 R0, [R2.64] ;  /* 0x0000002402007981 */ /* 0x000ea4000c1e1500 */
[----:B--2---:R-:W-:-:S05]  /*c940*/  PRMT R0, RZ, 0x5410, R0 ;  /* 0x00005410ff007816 */ /* 0x004fca0000000000 */
[----:B------:R-:W-:-:S04]  /*c950*/  FMUL.FTZ R0, R0, 1 ;  /* 0x3f80000000007820 */ /* 0x000fc80000410000 */
[----:B------:R0:W2:Y:S01]  /*c960*/  F2F.F64.F32 R18, R0 ;  /* 0x0000000000127310 */ /* 0x0000a20000201800 */
[----:B------:R-:W-:Y:S05]  /*c970*/  BRA `(.L_x_6815) ;  /* 0x0000071000007947 */ /* 0x000fea0003800000 */
.L_x_6822:
        /* <DEDUP_REMOVED lines=11> */
.L_x_6829:
        /* <DEDUP_REMOVED lines=21> */
.L_x_6833:
[----:B------:R-:W-:Y:S05]  /*cb80*/  BSYNC B1 ;  /* 0x0000000000017941 */ /* 0x000fea0003800000 */
.L_x_6832:
[----:B------:R-:W-:Y:S01]  /*cb90*/  LEA R3, R0, 0x3b800000, 0x17 ;  /* 0x3b80000000037811 */ /* 0x000fe200078eb8ff */
[----:B------:R-:W-:-:S05]  /*cba0*/  IMAD.SHL.U32 R0, R2, 0x100000, RZ ;  /* 0x0010000002007824 */ /* 0x000fca00078e00ff */
[----:B------:R-:W-:Y:S02]  /*cbb0*/  LOP3.LUT R0, R3, R0, R4, 0xfe, !PT ;  /* 0x0000000003007212 */ /* 0x000fe400078efe04 */
.L_x_6831:
[----:B------:R-:W-:Y:S05]  /*cbc0*/  BSYNC B0 ;  /* 0x0000000000007941 */ /* 0x000fea0003800000 */
.L_x_6830:
[----:B------:R-:W-:-:S04]  /*cbd0*/  FMUL.FTZ R0, R0, 1 ;  /* 0x3f80000000007820 */ /* 0x000fc80000410000 */
[----:B------:R0:W2:Y:S01]  /*cbe0*/  F2F.F64.F32 R18, R0 ;  /* 0x0000000000127310 */ /* 0x0000a20000201800 */
[----:B------:R-:W-:Y:S05]  /*cbf0*/  BRA `(.L_x_6815) ;  /* 0x0000049000007947 */ /* 0x000fea0003800000 */
.L_x_6828:
        /* <DEDUP_REMOVED lines=21> */
.L_x_6837:
[----:B------:R-:W-:Y:S05]  /*cd50*/  BSYNC B1 ;  /* 0x0000000000017941 */ /* 0x000fea0003800000 */
.L_x_6836:
[----:B------:R-:W-:Y:S01]  /*cd60*/  LEA R3, R0, 0x37800000, 0x17 ;  /* 0x3780000000037811 */ /* 0x000fe200078eb8ff */
[----:B------:R-:W-:-:S05]  /*cd70*/  IMAD.SHL.U32 R0, R2, 0x200000, RZ ;  /* 0x0020000002007824 */ /* 0x000fca00078e00ff */
[----:B------:R-:W-:Y:S02]  /*cd80*/  LOP3.LUT R0, R3, R0, R4, 0xfe, !PT ;  /* 0x0000000003007212 */ /* 0x000fe400078efe04 */
.L_x_6835:
[----:B------:R-:W-:Y:S05]  /*cd90*/  BSYNC B0 ;  /* 0x0000000000007941 */ /* 0x000fea0003800000 */
.L_x_6834:
[----:B------:R-:W-:-:S04]  /*cda0*/  FMUL.FTZ R0, R0, 1 ;  /* 0x3f80000000007820 */ /* 0x000fc80000410000 */
[----:B------:R0:W2:Y:S01]  /*cdb0*/  F2F.F64.F32 R18, R0 ;  /* 0x0000000000127310 */ /* 0x0000a20000201800 */
[----:B------:R-:W-:Y:S05]  /*cdc0*/  BRA `(.L_x_6815) ;  /* 0x000002c000007947 */ /* 0x000fea0003800000 */
.L_x_6827:
        /* <DEDUP_REMOVED lines=14> */
.L_x_6841:
[----:B------:R-:W-:Y:S05]  /*ceb0*/  BSYNC B0 ;  /* 0x0000000000007941 */ /* 0x000fea0003800000 */
.L_x_6840:
[----:B------:R-:W-:-:S04]  /*cec0*/  FMUL.FTZ R0, R0, 1 ;  /* 0x3f80000000007820 */ /* 0x000fc80000410000 */
[----:B------:R0:W2:Y:S01]  /*ced0*/  F2F.F64.F32 R18, R0 ;  /* 0x0000000000127310 */ /* 0x0000a20000201800 */
[----:B------:R-:W-:Y:S05]  /*cee0*/  BRA `(.L_x_6815) ;  /* 0x000001a000007947 */ /* 0x000fea0003800000 */
.L_x_6814:
        /* <DEDUP_REMOVED lines=21> */
.L_x_6839:
[----:B------:R-:W2:Y:S02]  /*d040*/  LDG.E.64 R18, [R2.64] ;  /* 0x0000002402127981 */ /* 0x000ea4000c1e1b00 */
[----:B--2---:R-:W0:Y:S01]  /*d050*/  I2F.F64.U64 R18, R18 ;  /* 0x0000001200127312 */ /* 0x004e220000301800 */
[----:B------:R-:W-:Y:S05]  /*d060*/  BRA `(.L_x_6815) ;  /* 0x0000002000007947 */ /* 0x000fea0003800000 */
.L_x_6838:
[----:B------:R-:W2:Y:S02]  /*d070*/  LDG.E R2, [R2.64] ;  /* 0x0000002402027981 */ /* 0x000ea4000c1e1900 */
[----:B--2---:R0:W2:Y:S02]  /*d080*/  I2F.F64.U32 R18, R2 ;  /* 0x0000000200127312 */ /* 0x0040a40000201800 */
.L_x_6815:
        /* <DEDUP_REMOVED lines=17> */
.L_x_6845:
[----:B------:R-:W3:Y:S02]  /*d1a0*/  LDG.E.U8 R2, [R4.64] ;  /* 0x0000002404027981 */ /* 0x000ee4000c1e1100 */
[----:B---3--:R-:W0:Y:S01]  /*d1b0*/  I2F.F64.U16 R2, R2 ;  /* 0x0000000200027312 */ /* 0x008e220000101800 */
[----:B------:R-:W-:Y:S05]  /*d1c0*/  BRA `(.L_x_6847) ;  /* 0x00000df000007947 */ /* 0x000fea0003800000 */
.L_x_6844:
        /* <DEDUP_REMOVED lines=9> */
.L_x_6849:
[----:B------:R-:W3:Y:S02]  /*d260*/  LDG.E R2, [R4.64] ;  /* 0x0000002404027981 */ /* 0x000ee4000c1e1900 */
[----:B---3--:R-:W0:Y:S01]  /*d270*/  I2F.F64 R2, R2 ;  /* 0x0000000200027312 */ /* 0x008e220000201c00 */
[----:B------:R-:W-:Y:S05]  /*d280*/  BRA `(.L_x_6847) ;  /* 0x00000d3000007947 */ /* 0x000fea0003800000 */
.L_x_6848:
[----:B------:R-:W3:Y:S02]  /*d290*/  LDG.E.U16 R2, [R4.64] ;  /* 0x0000002404027981 */ /* 0x000ee4000c1e1500 */
[----:B---3--:R-:W0:Y:S01]  /*d2a0*/  I2F.F64.S16 R2, R2 ;  /* 0x0000000200027312 */ /* 0x008e220000101c00 */
[----:B------:R-:W-:Y:S05]  /*d2b0*/  BRA `(.L_x_6847) ;  /* 0x00000d0000007947 */ /* 0x000fea0003800000 */
.L_x_6843:
        /* <DEDUP_REMOVED lines=10> */
.L_x_6851:
[----:B------:R-:W3:Y:S02]  /*d360*/  LDG.E.U16 R0, [R4.64] ;  /* 0x0000002404007981 */ /* 0x000ee4000c1e1500 */
[----:B---3--:R-:W-:-:S05]  /*d370*/  HADD2.F32 R0, -RZ, R0.H0_H0 ;  /* 0x20000000ff007230 */ /* 0x008fca0000004100 */
[----:B------:R-:W-:-:S04]  /*d380*/  FMUL.FTZ R0, R0, 1 ;  /* 0x3f80000000007820 */ /* 0x000fc80000410000 */
[----:B------:R0:W3:Y:S01]  /*d390*/  F2F.F64.F32 R2, R0 ;  /* 0x0000000000027310 */ /* 0x0000e20000201800 */
[----:B------:R-:W-:Y:S05]  /*d3a0*/  BRA `(.L_x_6847) ;  /* 0x00000c1000007947 */ /* 0x000fea0003800000 */
.L_x_6850:
        /* <DEDUP_REMOVED lines=10> */
.L_x_6853:
[----:B------:R-:W3:Y:S02]  /*d450*/  LDG.E.U16 R4, [R4.64] ;  /* 0x0000002404047981 */ /* 0x000ee4000c1e1500 */
[----:B---3--:R-:W-:-:S05]  /*d460*/  HADD2.F32 R0, -RZ, R4.H0_H0 ;  /* 0x20000004ff007230 */ /* 0x008fca0000004100 */
[----:B------:R-:W-:-:S04]  /*d470*/  FMUL.FTZ R0, R0, 1 ;  /* 0x3f80000000007820 */ /* 0x000fc80000410000 */
[----:B------:R0:W3:Y:S01]  /*d480*/  F2F.F64.F32 R2, R0 ;  /* 0x0000000000027310 */ /* 0x0000e20000201800 */
[----:B------:R-:W-:Y:S05]  /*d490*/  BRA `(.L_x_6847) ;  /* 0x00000b2000007947 */ /* 0x000fea0003800000 */
.L_x_6852:
[----:B------:R0:W5:Y:S01]  /*d4a0*/  LDG.E.64 R2, [R4.64] ;  /* 0x0000002404027981 */ /* 0x000162000c1e1b00 */
[----:B------:R-:W-:Y:S05]  /*d4b0*/  BRA `(.L_x_6847) ;  /* 0x00000b0000007947 */ /* 0x000fea0003800000 */
.L_x_6842:
        /* <DEDUP_REMOVED lines=13> */
.L_x_6856:
[----:B------:R0:W5:Y:S01]  /*d590*/  LDG.E.64 R2, [R4.64] ;  /* 0x0000002404027981 */ /* 0x000162000c1e1b00 */
[----:B------:R-:W-:Y:S05]  /*d5a0*/  BRA `(.L_x_6847) ;  /* 0x00000a1000007947 */ /* 0x000fea0003800000 */
.L_x_6855:
        /* <DEDUP_REMOVED lines=28> */
.L_x_6858:
        /* <DEDUP_REMOVED lines=15> */
.L_x_6857:
[----:B------:R-:W3:Y:S02]  /*d860*/  LDG.E.U16 R0, [R4.64] ;  /* 0x0000002404007981 */ /* 0x000ee4000c1e1500 */
[----:B---3--:R-:W-:-:S05]  /*d870*/  PRMT R0, RZ, 0x5410, R0 ;  /* 0x00005410ff007816 */ /* 0x008fca0000000000 */
[----:B------:R-:W-:-:S04]  /*d880*/  FMUL.FTZ R0, R0, 1 ;  /* 0x3f80000000007820 */ /* 0x000fc80000410000 */
[----:B------:R0:W3:Y:S01]  /*d890*/  F2F.F64.F32 R2, R0 ;  /* 0x0000000000027310 */ /* 0x0000e20000201800 */
[----:B------:R-:W-:Y:S05]  /*d8a0*/  BRA `(.L_x_6847) ;  /* 0x0000071000007947 */ /* 0x000fea0003800000 */
.L_x_6854:
        /* <DEDUP_REMOVED lines=11> */
.L_x_6861:
        /* <DEDUP_REMOVED lines=21> */
.L_x_6865:
[----:B------:R-:W-:Y:S05]  /*dab0*/  BSYNC B1 ;  /* 0x0000000000017941 */ /* 0x000fea0003800000 */
.L_x_6864:
[----:B------:R-:W-:Y:S01]  /*dac0*/  LEA R3, R0, 0x3b800000, 0x17 ;  /* 0x3b80000000037811 */ /* 0x000fe200078eb8ff */
[----:B------:R-:W-:-:S05]  /*dad0*/  IMAD.SHL.U32 R0, R2, 0x100000, RZ ;  /* 0x0010000002007824 */ /* 0x000fca00078e00ff */
[----:B------:R-:W-:Y:S02]  /*dae0*/  LOP3.LUT R0, R3, R0, R4, 0xfe, !PT ;  /* 0x0000000003007212 */ /* 0x000fe400078efe04 */
.L_x_6863:
[----:B------:R-:W-:Y:S05]  /*daf0*/  BSYNC B0 ;  /* 0x0000000000007941 */ /* 0x000fea0003800000 */
.L_x_6862:
[----:B------:R-:W-:-:S04]  /*db00*/  FMUL.FTZ R0, R0, 1 ;  /* 0x3f80000000007820 */ /* 0x000fc80000410000 */
[----:B------:R0:W3:Y:S01]  /*db10*/  F2F.F64.F32 R2, R0 ;  /* 0x0000000000027310 */ /* 0x0000e20000201800 */
[----:B------:R-:W-:Y:S05]  /*db20*/  BRA `(.L_x_6847) ;  /* 0x0000049000007947 */ /* 0x000fea0003800000 */
.L_x_6860:
        /* <DEDUP_REMOVED lines=21> */
.L_x_6869:
[----:B------:R-:W-:Y:S05]  /*dc80*/  BSYNC B1 ;  /* 0x0000000000017941 */ /* 0x000fea0003800000 */
.L_x_6868:
[----:B------:R-:W-:Y:S01]  /*dc90*/  LEA R3, R0, 0x37800000, 0x17 ;  /* 0x3780000000037811 */ /* 0x000fe200078eb8ff */
[----:B------:R-:W-:-:S05]  /*dca0*/  IMAD.SHL.U32 R0, R2, 0x200000, RZ ;  /* 0x0020000002007824 */ /* 0x000fca00078e00ff */
[----:B------:R-:W-:Y:S02]  /*dcb0*/  LOP3.LUT R0, R3, R0, R4, 0xfe, !PT ;  /* 0x0000000003007212 */ /* 0x000fe400078efe04 */
.L_x_6867:
[----:B------:R-:W-:Y:S05]  /*dcc0*/  BSYNC B0 ;  /* 0x0000000000007941 */ /* 0x000fea0003800000 */
.L_x_6866:
[----:B------:R-:W-:-:S04]  /*dcd0*/  FMUL.FTZ R0, R0, 1 ;  /* 0x3f80000000007820 */ /* 0x000fc80000410000 */
[----:B------:R0:W3:Y:S01]  /*dce0*/  F2F.F64.F32 R2, R0 ;  /* 0x0000000000027310 */ /* 0x0000e20000201800 */
[----:B------:R-:W-:Y:S05]  /*dcf0*/  BRA `(.L_x_6847) ;  /* 0x000002c000007947 */ /* 0x000fea0003800000 */
.L_x_6859:
        /* <DEDUP_REMOVED lines=14> */
.L_x_6873:
[----:B------:R-:W-:Y:S05]  /*dde0*/  BSYNC B0 ;  /* 0x0000000000007941 */ /* 0x000fea0003800000 */
.L_x_6872:
[----:B------:R-:W-:-:S04]  /*ddf0*/  FMUL.FTZ R0, R0, 1 ;  /* 0x3f80000000007820 */ /* 0x000fc80000410000 */
[----:B------:R0:W3:Y:S01]  /*de00*/  F2F.F64.F32 R2, R0 ;  /* 0x0000000000027310 */ /* 0x0000e20000201800 */
[----:B------:R-:W-:Y:S05]  /*de10*/  BRA `(.L_x_6847) ;  /* 0x000001a000007947 */ /* 0x000fea0003800000 */
.L_x_6846:
        /* <DEDUP_REMOVED lines=21> */
.L_x_6871:
[----:B------:R-:W3:Y:S02]  /*df70*/  LDG.E.64 R2, [R4.64] ;  /* 0x0000002404027981 */ /* 0x000ee4000c1e1b00 */
[----:B---3--:R-:W0:Y:S01]  /*df80*/  I2F.F64.U64 R2, R2 ;  /* 0x0000000200027312 */ /* 0x008e220000301800 */
[----:B------:R-:W-:Y:S05]  /*df90*/  BRA `(.L_x_6847) ;  /* 0x0000002000007947 */ /* 0x000fea0003800000 */
.L_x_6870:
[----:B------:R-:W3:Y:S02]  /*dfa0*/  LDG.E R2, [R4.64] ;  /* 0x0000002404027981 */ /* 0x000ee4000c1e1900 */
[----:B---3--:R-:W0:Y:S02]  /*dfb0*/  I2F.F64.U32 R2, R2 ;  /* 0x0000000200027312 */ /* 0x008e240000201800 */
.L_x_6847:
        /* <DEDUP_REMOVED lines=22> */
.L_x_6877:
[----:B------:R-:W0:Y:S02]  /*e120*/  F2I.S64.F64.TRUNC R4, R4 ;  /* 0x0000000400047311 */ /* 0x000e24000030d900 */
[----:B0-----:R-:W-:-:S05]  /*e130*/  IMAD.MOV.U32 R3, RZ, RZ, R4 ;  /* 0x000000ffff037224 */ /* 0x001fca00078e0004 */
[----:B------:R0:W-:Y:S01]  /*e140*/  STG.E.U8 [R16.64], R3 ;  /* 0x0000000310007986 */ /* 0x0001e2000c101124 */
[----:B------:R-:W-:Y:S05]  /*e150*/  BRA `(.L_x_6879) ;  /* 0x00000ed000007947 */ /* 0x000fea0003800000 */
.L_x_6876:
        /* <DEDUP_REMOVED lines=9> */
.L_x_6881:
[----:B------:R-:W0:Y:S02]  /*e1f0*/  F2I.F64.TRUNC R5, R4 ;  /* 0x0000000400057311 */ /* 0x000e24000030d100 */
[----:B0-----:R0:W-:Y:S01]  /*e200*/  STG.E [R16.64], R5 ;  /* 0x0000000510007986 */ /* 0x0011e2000c101924 */
[----:B------:R-:W-:Y:S05]  /*e210*/  BRA `(.L_x_6879) ;  /* 0x00000e1000007947 */ /* 0x000fea0003800000 */
.L_x_6880:
[----:B------:R-:W0:Y:S02]  /*e220*/  F2I.F64.TRUNC R5, R4 ;  /* 0x0000000400057311 */ /* 0x000e24000030d100 */
[----:B0-----:R0:W-:Y:S01]  /*e230*/  STG.E.U16 [R16.64], R5 ;  /* 0x0000000510007986 */ /* 0x0011e2000c101524 */
[----:B------:R-:W-:Y:S05]  /*e240*/  BRA `(.L_x_6879) ;  /* 0x00000de000007947 */ /* 0x000fea0003800000 */
.L_x_6875:
        /* <DEDUP_REMOVED lines=11> */
.L_x_6883:
[----:B------:R-:W0:Y:S01]  /*e300*/  F2F.F32.F64 R0, R4 ;  /* 0x0000000400007310 */ /* 0x000e220000301000 */
[----:B------:R-:W0:-:S14]  /*e310*/  DSETP.GEU.AND P0, PT, |R4|, c[0x2][0x0], PT ;  /* 0x008000000400762a */ /* 0x000e1c0003f0e200 */
[----:B0-----:R-:W-:-:S05]  /*e320*/  @!P0 FMUL R0, R0, 1.175494350822287508e-38 ;  /* 0x0080000000008820 */ /* 0x001fca0000400000 */
[----:B------:R-:W-:-:S05]  /*e330*/  F2FP.PACK_AB R0, RZ, R0 ;  /* 0x00000000ff00723e */ /* 0x000fca00000000ff */
[----:B------:R0:W-:Y:S01]  /*e340*/  STG.E.U16 [R16.64], R0 ;  /* 0x0000000010007986 */ /* 0x0001e2000c101524 */
[----:B------:R-:W-:Y:S05]  /*e350*/  BRA `(.L_x_6879) ;  /* 0x00000cd000007947 */ /* 0x000fea0003800000 */
.L_x_6882:
        /* <DEDUP_REMOVED lines=12> */
.L_x_6885:
[----:B------:R-:W0:Y:S01]  /*e420*/  F2F.F32.F64 R0, R4 ;  /* 0x0000000400007310 */ /* 0x000e220000301000 */
[----:B------:R-:W0:-:S14]  /*e430*/  DSETP.GEU.AND P0, PT, |R4|, c[0x2][0x0], PT ;  /* 0x008000000400762a */ /* 0x000e1c0003f0e200 */
[----:B0-----:R-:W-:-:S05]  /*e440*/  @!P0 FMUL R0, R0, 1.175494350822287508e-38 ;  /* 0x0080000000008820 */ /* 0x001fca0000400000 */
[----:B------:R-:W-:-:S04]  /*e450*/  F2FP.PACK_AB R3, RZ, R0 ;  /* 0x00000000ff03723e */ /* 0x000fc800000000ff */
[----:B------:R-:W-:-:S05]  /*e460*/  PRMT R3, R3, 0x5410, RZ ;  /* 0x0000541003037816 */ /* 0x000fca00000000ff */
[----:B------:R0:W-:Y:S01]  /*e470*/  STG.E [R16.64], R3 ;  /* 0x0000000310007986 */ /* 0x0001e2000c101924 */
[----:B------:R-:W-:Y:S05]  /*e480*/  BRA `(.L_x_6879) ;  /* 0x00000ba000007947 */ /* 0x000fea0003800000 */
.L_x_6884:
[----:B------:R0:W-:Y:S01]  /*e490*/  STG.E.64 [R16.64], R4 ;  /* 0x0000000410007986 */ /* 0x0001e2000c101b24 */
[----:B------:R-:W-:Y:S05]  /*e4a0*/  BRA `(.L_x_6879) ;  /* 0x00000b8000007947 */ /* 0x000fea0003800000 */
.L_x_6874:
        /* <DEDUP_REMOVED lines=12> */
.L_x_6888:
[----:B------:R-:W-:-:S05]  /*e570*/  CS2R R6, SRZ ;  /* 0x0000000000067805 */ /* 0x000fca000001ff00 */
[----:B------:R0:W-:Y:S01]  /*e580*/  STG.E.128 [R16.64], R4 ;  /* 0x0000000410007986 */ /* 0x0001e2000c101d24 */
[----:B------:R-:W-:Y:S05]  /*e590*/  BRA `(.L_x_6879) ;  /* 0x00000a9000007947 */ /* 0x000fea0003800000 */
.L_x_6887:
        /* <DEDUP_REMOVED lines=23> */
.L_x_6892:
[----:B------:R-:W-:Y:S05]  /*e710*/  BSYNC B0 ;  /* 0x0000000000007941 */ /* 0x000fea0003800000 */
.L_x_6891:
[----:B------:R-:W-:-:S05]  /*e720*/  LOP3.LUT R3, R0, R3, RZ, 0xfc, !PT ;  /* 0x0000000300037212 */ /* 0x000fca00078efcff */
[----:B------:R0:W-:Y:S01]  /*e730*/  STG.E.U8 [R16.64], R3 ;  /* 0x0000000310007986 */ /* 0x0001e2000c101124 */
[----:B------:R-:W-:Y:S05]  /*e740*/  BRA `(.L_x_6879) ;  /* 0x000008e000007947 */ /* 0x000fea0003800000 */
.L_x_6890:
        /* <DEDUP_REMOVED lines=15> */
.L_x_6894:
[----:B------:R-:W-:Y:S01]  /*e840*/  IMAD.MOV.U32 R0, RZ, RZ, 0x7f ;  /* 0x0000007fff007424 */ /* 0x000fe200078e00ff */
[----:B------:R-:W-:-:S04]  /*e850*/  ISETP.GT.U32.AND P0, PT, R2, 0x7f800000, PT ;  /* 0x7f8000000200780c */ /* 0x000fc80003f04070 */
[----:B------:R-:W-:-:S04]  /*e860*/  SEL R0, R0, 0x7c, P0 ;  /* 0x0000007c00007807 */ /* 0x000fc80000000000 */
.L_x_6895:
[----:B------:R-:W-:Y:S05]  /*e870*/  BSYNC B0 ;  /* 0x0000000000007941 */ /* 0x000fea0003800000 */
.L_x_6893:
[----:B------:R-:W-:-:S04]  /*e880*/  LOP3.LUT R2, R3, 0x80000000, RZ, 0xc0, !PT ;  /* 0x8000000003027812 */ /* 0x000fc800078ec0ff */
[----:B------:R-:W-:-:S04]  /*e890*/  SHF.R.U32.HI R3, RZ, 0x18, R2 ;  /* 0x00000018ff037819 */ /* 0x000fc80000011602 */
[----:B------:R-:W-:-:S05]  /*e8a0*/  LOP3.LUT R3, R0, R3, RZ, 0xfc, !PT ;  /* 0x0000000300037212 */ /* 0x000fca00078efcff */
[----:B------:R0:W-:Y:S01]  /*e8b0*/  STG.E.U8 [R16.64], R3 ;  /* 0x0000000310007986 */ /* 0x0001e2000c101124 */
[----:B------:R-:W-:Y:S05]  /*e8c0*/  BRA `(.L_x_6879) ;  /* 0x0000076000007947 */ /* 0x000fea0003800000 */
.L_x_6889:
[----:B------:R-:W0:Y:S01]  /*e8d0*/  F2F.F32.F64 R0, R4 ;  /* 0x0000000400007310 */ /* 0x000e220000301000 */
[----:B------:R-:W0:-:S14]  /*e8e0*/  DSETP.GEU.AND P0, PT, |R4|, c[0x2][0x0], PT ;  /* 0x008000000400762a */ /* 0x000e1c0003f0e200 */
[----:B0-----:R-:W-:-:S05]  /*e8f0*/  @!P0 FMUL R0, R0, 1.175494350822287508e-38 ;  /* 0x0080000000008820 */ /* 0x001fca0000400000 */
[----:B------:R-:W-:-:S05]  /*e900*/  F2FP.BF16.PACK_AB R0, RZ, R0 ;  /* 0x00000000ff00723e */ /* 0x000fca00000010ff */
[----:B------:R0:W-:Y:S01]  /*e910*/  STG.E.U16 [R16.64], R0 ;  /* 0x0000000010007986 */ /* 0x0001e2000c101524 */
[----:B------:R-:W-:Y:S05]  /*e920*/  BRA `(.L_x_6879) ;  /* 0x0000070000007947 */ /* 0x000fea0003800000 */
.L_x_6886:
        /* <DEDUP_REMOVED lines=11> */
.L_x_6898:
        /* <DEDUP_REMOVED lines=19> */
.L_x_6901:
[----:B------:R-:W-:-:S04]  /*eb10*/  LOP3.LUT R2, R3, 0x80000000, RZ, 0xc0, !PT ;  /* 0x8000000003027812 */ /* 0x000fc800078ec0ff */
[----:B------:R-:W-:-:S04]  /*eb20*/  SHF.R.U32.HI R3, RZ, 0x18, R2 ;  /* 0x00000018ff037819 */ /* 0x000fc80000011602 */
[----:B------:R-:W-:-:S04]  /*eb30*/  LOP3.LUT R0, R0, R3, RZ, 0xfc, !PT ;  /* 0x0000000300007212 */ /* 0x000fc800078efcff */
[----:B------:R-:W-:Y:S02]  /*eb40*/  PRMT R8, R0, 0x7610, R8 ;  /* 0x0000761000087816 */ /* 0x000fe40000000008 */
.L_x_6900:
[----:B------:R-:W-:Y:S05]  /*eb50*/  BSYNC B0 ;  /* 0x0000000000007941 */ /* 0x000fea0003800000 */
.L_x_6899:
[----:B------:R0:W-:Y:S01]  /*eb60*/  STG.E.U8 [R16.64], R8 ;  /* 0x0000000810007986 */ /* 0x0001e2000c101124 */
[----:B------:R-:W-:Y:S05]  /*eb70*/  BRA `(.L_x_6879) ;  /* 0x000004b000007947 */ /* 0x000fea0003800000 */
.L_x_6897:
        /* <DEDUP_REMOVED lines=19> */
.L_x_6904:
[----:B------:R-:W-:-:S04]  /*ecb0*/  LOP3.LUT R2, R3, 0x80000000, RZ, 0xc0, !PT ;  /* 0x8000000003027812 */ /* 0x000fc800078ec0ff */
[----:B------:R-:W-:-:S04]  /*ecc0*/  SHF.R.U32.HI R3, RZ, 0x18, R2 ;  /* 0x00000018ff037819 */ /* 0x000fc80000011602 */
[----:B------:R-:W-:-:S04]  /*ecd0*/  LOP3.LUT R0, R0, R3, RZ, 0xfc, !PT ;  /* 0x0000000300007212 */ /* 0x000fc800078efcff */
[----:B------:R-:W-:Y:S02]  /*ece0*/  PRMT R8, R0, 0x7610, R8 ;  /* 0x0000761000087816 */ /* 0x000fe40000000008 */
.L_x_6903:
[----:B------:R-:W-:Y:S05]  /*ecf0*/  BSYNC B0 ;  /* 0x0000000000007941 */ /* 0x000fea0003800000 */
.L_x_6902:
[----:B------:R0:W-:Y:S01]  /*ed00*/  STG.E.U8 [R16.64], R8 ;  /* 0x0000000810007986 */ /* 0x0001e2000c101124 */
[----:B------:R-:W-:Y:S05]  /*ed10*/  BRA `(.L_x_6879) ;  /* 0x0000031000007947 */ /* 0x000fea0003800000 */
.L_x_6896:
        /* <DEDUP_REMOVED lines=24> */
.L_x_6878:
        /* <DEDUP_REMOVED lines=20> */
.L_x_6906:
[----:B------:R-:W0:Y:S02]  /*efe0*/  F2I.U64.F64.TRUNC R4, R4 ;  /* 0x0000000400047311 */ /* 0x000e24000030d800 */
[----:B0-----:R0:W-:Y:S01]  /*eff0*/  STG.E.64 [R16.64], R4 ;  /* 0x0000000410007986 */ /* 0x0011e2000c101b24 */
[----:B------:R-:W-:Y:S05]  /*f000*/  BRA `(.L_x_6879) ;  /* 0x0000002000007947 */ /* 0x000fea0003800000 */
.L_x_6905:
[----:B------:R-:W0:Y:S02]  /*f010*/  F2I.U32.F64.TRUNC R5, R4 ;  /* 0x0000000400057311 */ /* 0x000e24000030d000 */
[----:B0-----:R0:W-:Y:S02]  /*f020*/  STG.E [R16.64], R5 ;  /* 0x0000000510007986 */ /* 0x0011e4000c101924 */
.L_x_6879:
[----:B------:R-:W-:Y:S02]  /*f030*/  IADD3 R25, R25, 0x80, RZ ;  /* 0x0000008019197810 */ /* 0x000fe40007ffe0ff */
.L_x_6646:
[----:B------:R-:W-:Y:S05]  /*f040*/  BSYNC B6 ;  /* 0x0000000000067941 */ /* 0x000fea0003800000 */
.L_x_6645:
[----:B------:R-:W-:-:S13]  /*f050*/  ISETP.GE.AND P0, PT, R25, c[0x0][0x160], PT ;  /* 0x0000580019007a0c */ /* 0x000fda0003f06270 */
[----:B------:R-:W-:Y:S05]  /*f060*/  @P0 EXIT ;  /* 0x000000000000094d */ /* 0x000fea0003800000 */
        /* <DEDUP_REMOVED lines=281> */
.L_x_6907:
        /* <DEDUP_REMOVED lines=19> */
.L_x_6911:
[----:B------:R-:W2:Y:S02]  /*10330*/  LDG.E.U8 R2, [R2.64] ;  /* 0x0000002402027981 */ /* 0x000ea4000c1e1100 */
[----:B--2---:R0:W1:Y:S01]  /*10340*/  I2F.F64.U16 R22, R2 ;  /* 0x0000000200167312 */ /* 0x0040620000101800 */
[----:B------:R-:W-:Y:S05]  /*10350*/  BRA `(.L_x_6913) ;  /* 0x00000df000007947 */ /* 0x000fea0003800000 */
.L_x_6910:
        /* <DEDUP_REMOVED lines=9> */
.L_x_6915:
[----:B------:R-:W2:Y:S02]  /*103f0*/  LDG.E R2, [R2.64] ;  /* 0x0000002402027981 */ /* 0x000ea4000c1e1900 */
[----:B--2---:R0:W1:Y:S01]  /*10400*/  I2F.F64 R22, R2 ;  /* 0x0000000200167312 */ /* 0x0040620000201c00 */
[----:B------:R-:W-:Y:S05]  /*10410*/  BRA `(.L_x_6913) ;  /* 0x00000d3000007947 */ /* 0x000fea0003800000 */
.L_x_6914:
[----:B------:R-:W2:Y:S02]  /*10420*/  LDG.E.U16 R2, [R2.64] ;  /* 0x0000002402027981 */ /* 0x000ea4000c1e1500 */
[----:B--2---:R0:W1:Y:S01]  /*10430*/  I2F.F64.S16 R22, R2 ;  /* 0x0000000200167312 */ /* 0x0040620000101c00 */
[----:B------:R-:W-:Y:S05]  /*10440*/  BRA `(.L_x_6913) ;  /* 0x00000d0000007947 */ /* 0x000fea0003800000 */
.L_x_6909:
        /* <DEDUP_REMOVED lines=10> */
.L_x_6917:
[----:B------:R-:W2:Y:S02]  /*104f0*/  LDG.E.U16 R0, [R2.64] ;  /* 0x0000002402007981 */ /* 0x000ea4000c1e1500 */
[----:B--2---:R-:W-:-:S05]  /*10500*/  HADD2.F32 R0, -RZ, R0.H0_H0 ;  /* 0x20000000ff007230 */ /* 0x004fca0000004100 */
[----:B------:R-:W-:-:S04]  /*10510*/  FMUL.FTZ R0, R0, 1 ;  /* 0x3f80000000007820 */ /* 0x000fc80000410000 */
[----:B------:R0:W1:Y:S01]  /*10520*/  F2F.F64.F32 R22, R0 ;  /* 0x0000000000167310 */ /* 0x0000620000201800 */
[----:B------:R-:W-:Y:S05]  /*10530*/  BRA `(.L_x_6913) ;  /* 0x00000c1000007947 */ /* 0x000fea0003800000 */
.L_x_6916:
        /* <DEDUP_REMOVED lines=10> */
.L_x_6919:
[----:B------:R-:W2:Y:S02]  /*105e0*/  LDG.E.U16 R2, [R2.64] ;  /* 0x0000002402027981 */ /* 0x000ea4000c1e1500 */
[----:B--2---:R-:W-:-:S05]  /*105f0*/  HADD2.F32 R0, -RZ, R2.H0_H0 ;  /* 0x20000002ff007230 */ /* 0x004fca0000004100 */
[----:B------:R-:W-:-:S04]  /*10600*/  FMUL.FTZ R0, R0, 1 ;  /* 0x3f80000000007820 */ /* 0x000fc80000410000 */
[----:B------:R0:W1:Y:S01]  /*10610*/  F2F.F64.F32 R22, R0 ;  /* 0x0000000000167310 */ /* 0x0000620000201800 */
[----:B------:R-:W-:Y:S05]  /*10620*/  BRA `(.L_x_6913) ;  /* 0x00000b2000007947 */ /* 0x000fea0003800000 */
.L_x_6918:
[----:B------:R0:W5:Y:S01]  /*10630*/  LDG.E.64 R22, [R2.64] ;  /* 0x0000002402167981 */ /* 0x000162000c1e1b00 */
[----:B------:R-:W-:Y:S05]  /*10640*/  BRA `(.L_x_6913) ;  /* 0x00000b0000007947 */ /* 0x000fea0003800000 */
.L_x_6908:
        /* <DEDUP_REMOVED lines=13> */
.L_x_6922:
[----:B------:R0:W5:Y:S01]  /*10720*/  LDG.E.64 R22, [R2.64] ;  /* 0x0000002402167981 */ /* 0x000162000c1e1b00 */
[----:B------:R-:W-:Y:S05]  /*10730*/  BRA `(.L_x_6913) ;  /* 0x00000a1000007947 */ /* 0x000fea0003800000 */
.L_x_6921:
        /* <DEDUP_REMOVED lines=28> */
.L_x_6924:
        /* <DEDUP_REMOVED lines=15> */
.L_x_6923:
[----:B------:R-:W2:Y:S02]  /*109f0*/  LDG.E.U16 R0, [R2.64] ;  /* 0x0000002402007981 */ /* 0x000ea4000c1e1500 */
[----:B--2---:R-:W-:-:S05]  /*10a00*/  PRMT R0, RZ, 0x5410, R0 ;  /* 0x00005410ff007816 */ /* 0x004fca0000000000 */
[----:B------:R-:W-:-:S04]  /*10a10*/  FMUL.FTZ R0, R0, 1 ;  /* 0x3f80000000007820 */ /* 0x000fc80000410000 */
[----:B------:R0:W1:Y:S01]  /*10a20*/  F2F.F64.F32 R22, R0 ;  /* 0x0000000000167310 */ /* 0x0000620000201800 */
[----:B------:R-:W-:Y:S05]  /*10a30*/  BRA `(.L_x_6913) ;  /* 0x0000071000007947 */ /* 0x000fea0003800000 */
.L_x_6920:
        /* <DEDUP_REMOVED lines=11> */
.L_x_6927:
        /* <DEDUP_REMOVED lines=21> */
.L_x_6931:
[----:B------:R-:W-:Y:S05]  /*10c40*/  BSYNC B1 ;  /* 0x0000000000017941 */ /* 0x000fea0003800000 */
.L_x_6930:
[----:B------:R-:W-:Y:S01]  /*10c50*/  LEA R3, R0, 0x3b800000, 0x17 ;  /* 0x3b80000000037811 */ /* 0x000fe200078eb8ff */
[----:B------:R-:W-:-:S05]  /*10c60*/  IMAD.SHL.U32 R0, R2, 0x100000, RZ ;  /* 0x0010000002007824 */ /* 0x000fca00078e00ff */
[----:B------:R-:W-:Y:S02]  /*10c70*/  LOP3.LUT R0, R3, R0, R4, 0xfe, !PT ;  /* 0x0000000003007212 */ /* 0x000fe400078efe04 */
.L_x_6929:
[----:B------:R-:W-:Y:S05]  /*10c80*/  BSYNC B0 ;  /* 0x0000000000007941 */ /* 0x000fea0003800000 */
.L_x_6928:
[----:B------:R-:W-:-:S04]  /*10c90*/  FMUL.FTZ R0, R0, 1 ;  /* 0x3f80000000007820 */ /* 0x000fc80000410000 */
[----:B------:R0:W1:Y:S01]  /*10ca0*/  F2F.F64.F32 R22, R0 ;  /* 0x0000000000167310 */ /* 0x0000620000201800 */
[----:B------:R-:W-:Y:S05]  /*10cb0*/  BRA `(.L_x_6913) ;  /* 0x0000049000007947 */ /* 0x000fea0003800000 */
.L_x_6926:
        /* <DEDUP_REMOVED lines=21> */
.L_x_6935:
[----:B------:R-:W-:Y:S05]  /*10e10*/  BSYNC B1 ;  /* 0x0000000000017941 */ /* 0x000fea0003800000 */
.L_x_6934:
[----:B------:R-:W-:Y:S01]  /*10e20*/  LEA R3, R0, 0x37800000, 0x17 ;  /* 0x3780000000037811 */ /* 0x000fe200078eb8ff */
[----:B------:R-:W-:-:S05]  /*10e30*/  IMAD.SHL.U32 R0, R2, 0x200000, RZ ;  /* 0x0020000002007824 */ /* 0x000fca00078e00ff */
[----:B------:R-:W-:Y:S02]  /*10e40*/  LOP3.LUT R0, R3, R0, R4, 0xfe, !PT ;  /* 0x0000000003007212 */ /* 0x000fe400078efe04 */
.L_x_6933:
[----:B------:R-:W-:Y:S05]  /*10e50*/  BSYNC B0 ;  /* 0x0000000000007941 */ /* 0x000fea0003800000 */
.L_x_6932:
[----:B------:R-:W-:-:S04]  /*10e60*/  FMUL.FTZ R0, R0, 1 ;  /* 0x3f80000000007820 */ /* 0x000fc80000410000 */
[----:B------:R0:W1:Y:S01]  /*10e70*/  F2F.F64.F32 R22, R0 ;  /* 0x0000000000167310 */ /* 0x0000620000201800 */
[----:B------:R-:W-:Y:S05]  /*10e80*/  BRA `(.L_x_6913) ;  /* 0x000002c000007947 */ /* 0x000fea0003800000 */
.L_x_6925:
        /* <DEDUP_REMOVED lines=14> */
.L_x_6939:
[----:B------:R-:W-:Y:S05]  /*10f70*/  BSYNC B0 ;  /* 0x0000000000007941 */ /* 0x000fea0003800000 */
.L_x_6938:
[----:B------:R-:W-:-:S04]  /*10f80*/  FMUL.FTZ R0, R0, 1 ;  /* 0x3f80000000007820 */ /* 0x000fc80000410000 */
[----:B------:R0:W1:Y:S01]  /*10f90*/  F2F.F64.F32 R22, R0 ;  /* 0x0000000000167310 */ /* 0x0000620000201800 */
[----:B------:R-:W-:Y:S05]  /*10fa0*/  BRA `(.L_x_6913) ;  /* 0x000001a000007947 */ /* 0x000fea0003800000 */
.L_x_6912:
        /* <DEDUP_REMOVED lines=21> */
.L_x_6937:
[----:B------:R-:W2:Y:S02]  /*11100*/  LDG.E.64 R22, [R2.64] ;  /* 0x0000002402167981 */ /* 0x000ea4000c1e1b00 */
[----:B--2---:R-:W0:Y:S01]  /*11110*/  I2F.F64.U64 R22, R22 ;  /* 0x0000001600167312 */ /* 0x004e220000301800 */
[----:B------:R-:W-:Y:S05]  /*11120*/  BRA `(.L_x_6913) ;  /* 0x0000002000007947 */ /* 0x000fea0003800000 */
.L_x_6936:
[----:B------:R-:W2:Y:S02]  /*11130*/  LDG.E R2, [R2.64] ;  /* 0x0000002402027981 */ /* 0x000ea4000c1e1900 */
[----:B--2---:R0:W1:Y:S02]  /*11140*/  I2F.F64.U32 R22, R2 ;  /* 0x0000000200167312 */ /* 0x0040640000201800 */
.L_x_6913:
        /* <DEDUP_REMOVED lines=17> */
.L_x_6943:
[----:B------:R-:W2:Y:S02]  /*11260*/  LDG.E.U8 R2, [R2.64] ;  /* 0x0000002402027981 */ /* 0x000ea4000c1e1100 */
[----:B--2---:R0:W2:Y:S01]  /*11270*/  I2F.F64.U16 R18, R2 ;  /* 0x0000000200127312 */ /* 0x0040a20000101800 */
[----:B------:R-:W-:Y:S05]  /*11280*/  BRA `(.L_x_6945) ;  /* 0x00000df000007947 */ /* 0x000fea0003800000 */
.L_x_6942:
        /* <DEDUP_REMOVED lines=9> */
.L_x_6947:
[----:B------:R-:W2:Y:S02]  /*11320*/  LDG.E R2, [R2.64] ;  /* 0x0000002402027981 */ /* 0x000ea4000c1e1900 */
[----:B--2---:R0:W2:Y:S01]  /*11330*/  I2F.F64 R18, R2 ;  /* 0x0000000200127312 */ /* 0x0040a20000201c00 */
[----:B------:R-:W-:Y:S05]  /*11340*/  BRA `(.L_x_6945) ;  /* 0x00000d3000007947 */ /* 0x000fea0003800000 */
.L_x_6946:
[----:B------:R-:W2:Y:S02]  /*11350*/  LDG.E.U16 R2, [R2.64] ;  /* 0x0000002402027981 */ /* 0x000ea4000c1e1500 */
[----:B--2---:R0:W2:Y:S01]  /*11360*/  I2F.F64.S16 R18, R2 ;  /* 0x0000000200127312 */ /* 0x0040a20000101c00 */
[----:B------:R-:W-:Y:S05]  /*11370*/  BRA `(.L_x_6945) ;  /* 0x00000d0000007947 */ /* 0x000fea0003800000 */
.L_x_6941:
        /* <DEDUP_REMOVED lines=10> */
.L_x_6949:
[----:B------:R-:W2:Y:S02]  /*11420*/  LDG.E.U16 R0, [R2.64] ;  /* 0x0000002402007981 */ /* 0x000ea4000c1e1500 */
[----:B--2---:R-:W-:-:S05]  /*11430*/  HADD2.F32 R0, -RZ, R0.H0_H0 ;  /* 0x20000000ff007230 */ /* 0x004fca0000004100 */
[----:B------:R-:W-:-:S04]  /*11440*/  FMUL.FTZ R0, R0, 1 ;  /* 0x3f80000000007820 */ /* 0x000fc80000410000 */
[----:B------:R0:W2:Y:S01]  /*11450*/  F2F.F64.F32 R18, R0 ;  /* 0x0000000000127310 */ /* 0x0000a20000201800 */
[----:B------:R-:W-:Y:S05]  /*11460*/  BRA `(.L_x_6945) ;  /* 0x00000c1000007947 */ /* 0x000fea0003800000 */
.L_x_6948:
        /* <DEDUP_REMOVED lines=10> */
.L_x_6951:
[----:B------:R-:W2:Y:S02]  /*11510*/  LDG.E.U16 R2, [R2.64] ;  /* 0x0000002402027981 */ /* 0x000ea4000c1e1500 */
[----:B--2---:R-:W-:-:S05]  /*11520*/  HADD2.F32 R0, -RZ, R2.H0_H0 ;  /* 0x20000002ff007230 */ /* 0x004fca0000004100 */
[----:B------:R-:W-:-:S04]  /*11530*/  FMUL.FTZ R0, R0, 1 ;  /* 0x3f80000000007820 */ /* 0x000fc80000410000 */
[----:B------:R0:W2:Y:S01]  /*11540*/  F2F.F64.F32 R18, R0 ;  /* 0x0000000000127310 */ /* 0x0000a20000201800 */
[----:B------:R-:W-:Y:S05]  /*11550*/  BRA `(.L_x_6945) ;  /* 0x00000b2000007947 */ /* 0x000fea0003800000 */
.L_x_6950:
[----:B------:R0:W5:Y:S01]  /*11560*/  LDG.E.64 R18, [R2.64] ;  /* 0x0000002402127981 */ /* 0x000162000c1e1b00 */
[----:B------:R-:W-:Y:S05]  /*11570*/  BRA `(.L_x_6945) ;  /* 0x00000b0000007947 */ /* 0x000fea0003800000 */
.L_x_6940:
        /* <DEDUP_REMOVED lines=13> */
.L_x_6954:
[----:B------:R0:W5:Y:S01]  /*11650*/  LDG.E.64 R18, [R2.64] ;  /* 0x0000002402127981 */ /* 0x000162000c1e1b00 */
[----:B------:R-:W-:Y:S05]  /*11660*/  BRA `(.L_x_6945) ;  /* 0x00000a1000007947 */ /* 0x000fea0003800000 */
.L_x_6953:
        /* <DEDUP_REMOVED lines=28> */
.L_x_6956:
        /* <DEDUP_REMOVED lines=15> */
.L_x_6955:
[----:B------:R-:W2:Y:S02]  /*11920*/  LDG.E.U16 R0, [R2.64] ;  /* 0x0000002402007981 */ /* 0x000ea4000c1e1500 */
[----:B--2---:R-:W-:-:S05]  /*11930*/  PRMT R0, RZ, 0x5410, R0 ;  /* 0x00005410ff007816 */ /* 0x004fca0000000000 */
[----:B------:R-:W-:-:S04]  /*11940*/  FMUL.FTZ R0, R0, 1 ;  /* 0x3f80000000007820 */ /* 0x000fc80000410000 */
[----:B------:R0:W2:Y:S01]  /*11950*/  F2F.F64.F32 R18, R0 ;  /* 0x0000000000127310 */ /* 0x0000a20000201800 */
[----:B------:R-:W-:Y:S05]  /*11960*/  BRA `(.L_x_6945) ;  /* 0x0000071000007947 */ /* 0x000fea0003800000 */
.L_x_6952:
        /* <DEDUP_REMOVED lines=11> */
.L_x_6959:
        /* <DEDUP_REMOVED lines=21> */
.L_x_6963:
[----:B------:R-:W-:Y:S05]  /*11b70*/  BSYNC B1 ;  /* 0x0000000000017941 */ /* 0x000fea0003800000 */
.L_x_6962:
[----:B------:R-:W-:Y:S01]  /*11b80*/  LEA R3, R0, 0x3b800000, 0x17 ;  /* 0x3b80000000037811 */ /* 0x000fe200078eb8ff */
[----:B------:R-:W-:-:S05]  /*11b90*/  IMAD.SHL.U32 R0, R2, 0x100000, RZ ;  /* 0x0010000002007824 */ /* 0x000fca00078e00ff */
[----:B------:R-:W-:Y:S02]  /*11ba0*/  LOP3.LUT R0, R3, R0, R4, 0xfe, !PT ;  /* 0x0000000003007212 */ /* 0x000fe400078efe04 */
.L_x_6961:
[----:B------:R-:W-:Y:S05]  /*11bb0*/  BSYNC B0 ;  /* 0x0000000000007941 */ /* 0x000fea0003800000 */
.L_x_6960:
[----:B------:R-:W-:-:S04]  /*11bc0*/  FMUL.FTZ R0, R0, 1 ;  /* 0x3f80000000007820 */ /* 0x000fc80000410000 */
[----:B------:R0:W2:Y:S01]  /*11bd0*/  F2F.F64.F32 R18, R0 ;  /* 0x0000000000127310 */ /* 0x0000a20000201800 */
[----:B------:R-:W-:Y:S05]  /*11be0*/  BRA `(.L_x_6945) ;  /* 0x0000049000007947 */ /* 0x000fea0003800000 */
.L_x_6958:
        /* <DEDUP_REMOVED lines=21> */
.L_x_6967:
[----:B------:R-:W-:Y:S05]  /*11d40*/  BSYNC B1 ;  /* 0x0000000000017941 */ /* 0x000fea0003800000 */
.L_x_6966:
[----:B------:R-:W-:Y:S01]  /*11d50*/  LEA R3, R0, 0x37800000, 0x17 ;  /* 0x3780000000037811 */ /* 0x000fe200078eb8ff */
[----:B------:R-:W-:-:S05]  /*11d60*/  IMAD.SHL.U32 R0, R2, 0x200000, RZ ;  /* 0x0020000002007824 */ /* 0x000fca00078e00ff */
[----:B------:R-:W-:Y:S02]  /*11d70*/  LOP3.LUT R0, R3, R0, R4, 0xfe, !PT ;  /* 0x0000000003007212 */ /* 0x000fe400078efe04 */
.L_x_6965:
[----:B------:R-:W-:Y:S05]  /*11d80*/  BSYNC B0 ;  /* 0x0000000000007941 */ /* 0x000fea0003800000 */
.L_x_6964:
[----:B------:R-:W-:-:S04]  /*11d90*/  FMUL.FTZ R0, R0, 1 ;  /* 0x3f80000000007820 */ /* 0x000fc80000410000 */
[----:B------:R0:W2:Y:S01]  /*11da0*/  F2F.F64.F32 R18, R0 ;  /* 0x0000000000127310 */ /* 0x0000a20000201800 */
[----:B------:R-:W-:Y:S05]  /*11db0*/  BRA `(.L_x_6945) ;  /* 0x000002c000007947 */ /* 0x000fea0003800000 */
.L_x_6957:
        /* <DEDUP_REMOVED lines=14> */
.L_x_6971:
[----:B------:R-:W-:Y:S05]  /*11ea0*/  BSYNC B0 ;  /* 0x0000000000007941 */ /* 0x000fea0003800000 */
.L_x_6970:
[----:B------:R-:W-:-:S04]  /*11eb0*/  FMUL.FTZ R0, R0, 1 ;  /* 0x3f80000000007820 */ /* 0x000fc80000410000 */
[----:B------:R0:W2:Y:S01]  /*11ec0*/  F2F.F64.F32 R18, R0 ;  /* 0x0000000000127310 */ /* 0x0000a20000201800 */
[----:B------:R-:W-:Y:S05]  /*11ed0*/  BRA `(.L_x_6945) ;  /* 0x000001a000007947 */ /* 0x000fea0003800000 */
.L_x_6944:
        /* <DEDUP_REMOVED lines=21> */
.L_x_6969:
[----:B------:R-:W2:Y:S02]  /*12030*/  LDG.E.64 R18, [R2.64] ;  /* 0x0000002402127981 */ /* 0x000ea4000c1e1b00 */
[----:B--2---:R-:W0:Y:S01]  /*12040*/  I2F.F64.U64 R18, R18 ;  /* 0x0000001200127312 */ /* 0x004e220000301800 */
[----:B------:R-:W-:Y:S05]  /*12050*/  BRA `(.L_x_6945) ;  /* 0x0000002000007947 */ /* 0x000fea0003800000 */
.L_x_6968:
[----:B------:R-:W2:Y:S02]  /*12060*/  LDG.E R2, [R2.64] ;  /* 0x0000002402027981 */ /* 0x000ea4000c1e1900 */
[----:B--2---:R0:W2:Y:S02]  /*12070*/  I2F.F64.U32 R18, R2 ;  /* 0x0000000200127312 */ /* 0x0040a40000201800 */
.L_x_6945:
        /* <DEDUP_REMOVED lines=17> */
.L_x_6975:
[----:B------:R-:W3:Y:S02]  /*12190*/  LDG.E.U8 R2, [R24.64] ;  /* 0x0000002418027981 */ /* 0x000ee4000c1e1100 */
[----:B---3--:R-:W0:Y:S01]  /*121a0*/  I2F.F64.U16 R2, R2 ;  /* 0x0000000200027312 */ /* 0x008e220000101800 */
[----:B------:R-:W-:Y:S05]  /*121b0*/  BRA `(.L_x_6977) ;  /* 0x00000df000007947 */ /* 0x000fea0003800000 */
.L_x_6974:
        /* <DEDUP_REMOVED lines=9> */
.L_x_6979:
[----:B------:R-:W3:Y:S02]  /*12250*/  LDG.E R2, [R24.64] ;  /* 0x0000002418027981 */ /* 0x000ee4000c1e1900 */
[----:B---3--:R-:W0:Y:S01]  /*12260*/  I2F.F64 R2, R2 ;  /* 0x0000000200027312 */ /* 0x008e220000201c00 */
[----:B------:R-:W-:Y:S05]  /*12270*/  BRA `(.L_x_6977) ;  /* 0x00000d3000007947 */ /* 0x000fea0003800000 */
.L_x_6978:
[----:B------:R-:W3:Y:S02]  /*12280*/  LDG.E.U16 R2, [R24.64] ;  /* 0x0000002418027981 */ /* 0x000ee4000c1e1500 */
[----:B---3--:R-:W0:Y:S01]  /*12290*/  I2F.F64.S16 R2, R2 ;  /* 0x0000000200027312 */ /* 0x008e220000101c00 */
[----:B------:R-:W-:Y:S05]  /*122a0*/  BRA `(.L_x_6977) ;  /* 0x00000d0000007947 */ /* 0x000fea0003800000 */
.L_x_6973:
        /* <DEDUP_REMOVED lines=10> */
.L_x_6981:
[----:B------:R-:W3:Y:S02]  /*12350*/  LDG.E.U16 R0, [R24.64] ;  /* 0x0000002418007981 */ /* 0x000ee4000c1e1500 */
[----:B---3--:R-:W-:-:S05]  /*12360*/  HADD2.F32 R0, -RZ, R0.H0_H0 ;  /* 0x20000000ff007230 */ /* 0x008fca0000004100 */
[----:B------:R-:W-:-:S04]  /*12370*/  FMUL.FTZ R0, R0, 1 ;  /* 0x3f80000000007820 */ /* 0x000fc80000410000 */
[----:B------:R0:W3:Y:S01]  /*12380*/  F2F.F64.F32 R2, R0 ;  /* 0x0000000000027310 */ /* 0x0000e20000201800 */
[----:B------:R-:W-:Y:S05]  /*12390*/  BRA `(.L_x_6977) ;  /* 0x00000c1000007947 */ /* 0x000fea0003800000 */
.L_x_6980:
        /* <DEDUP_REMOVED lines=10> */
.L_x_6983:
[----:B------:R-:W3:Y:S02]  /*12440*/  LDG.E.U16 R24, [R24.64] ;  /* 0x0000002418187981 */ /* 0x000ee4000c1e1500 */
[----:B---3--:R-:W-:-:S05]  /*12450*/  HADD2.F32 R0, -RZ, R24.H0_H0 ;  /* 0x20000018ff007230 */ /* 0x008fca0000004100 */
[----:B------:R-:W-:-:S04]  /*12460*/  FMUL.FTZ R0, R0, 1 ;  /* 0x3f80000000007820 */ /* 0x000fc80000410000 */
[----:B------:R0:W3:Y:S01]  /*12470*/  F2F.F64.F32 R2, R0 ;  /* 0x0000000000027310 */ /* 0x0000e20000201800 */
[----:B------:R-:W-:Y:S05]  /*12480*/  BRA `(.L_x_6977) ;  /* 0x00000b2000007947 */ /* 0x000fea0003800000 */
.L_x_6982:
[----:B------:R0:W5:Y:S01]  /*12490*/  LDG.E.64 R2, [R24.64] ;  /* 0x0000002418027981 */ /* 0x000162000c1e1b00 */
[----:B------:R-:W-:Y:S05]  /*124a0*/  BRA `(.L_x_6977) ;  /* 0x00000b0000007947 */ /* 0x000fea0003800000 */
.L_x_6972:
        /* <DEDUP_REMOVED lines=13> */
.L_x_6986:
[----:B------:R0:W5:Y:S01]  /*12580*/  LDG.E.64 R2, [R24.64] ;  /* 0x0000002418027981 */ /* 0x000162000c1e1b00 */
[----:B------:R-:W-:Y:S05]  /*12590*/  BRA `(.L_x_6977) ;  /* 0x00000a1000007947 */ /* 0x000fea0003800000 */
.L_x_6985:
        /* <DEDUP_REMOVED lines=28> */
.L_x_6988:
        /* <DEDUP_REMOVED lines=15> */
.L_x_6987:
[----:B------:R-:W3:Y:S02]  /*12850*/  LDG.E.U16 R0, [R24.64] ;  /* 0x0000002418007981 */ /* 0x000ee4000c1e1500 */
[----:B---3--:R-:W-:-:S05]  /*12860*/  PRMT R0, RZ, 0x5410, R0 ;  /* 0x00005410ff007816 */ /* 0x008fca0000000000 */
[----:B------:R-:W-:-:S04]  /*12870*/  FMUL.FTZ R0, R0, 1 ;  /* 0x3f80000000007820 */ /* 0x000fc80000410000 */
[----:B------:R0:W3:Y:S01]  /*12880*/  F2F.F64.F32 R2, R0 ;  /* 0x0000000000027310 */ /* 0x0000e20000201800 */
[----:B------:R-:W-:Y:S05]  /*12890*/  BRA `(.L_x_6977) ;  /* 0x0000071000007947 */ /* 0x000fea0003800000 */
.L_x_6984:
        /* <DEDUP_REMOVED lines=11> */
.L_x_6991:
        /* <DEDUP_REMOVED lines=21> */
.L_x_6995:
[----:B------:R-:W-:Y:S05]  /*12aa0*/  BSYNC B1 ;  /* 0x0000000000017941 */ /* 0x000fea0003800000 */
.L_x_6994:
[----:B------:R-:W-:Y:S01]  /*12ab0*/  LEA R3, R0, 0x3b800000, 0x17 ;  /* 0x3b80000000037811 */ /* 0x000fe200078eb8ff */
[----:B------:R-:W-:-:S05]  /*12ac0*/  IMAD.SHL.U32 R0, R2, 0x100000, RZ ;  /* 0x0010000002007824 */ /* 0x000fca00078e00ff */
[----:B------:R-:W-:Y:S02]  /*12ad0*/  LOP3.LUT R0, R3, R0, R4, 0xfe, !PT ;  /* 0x0000000003007212 */ /* 0x000fe400078efe04 */
.L_x_6993:
[----:B------:R-:W-:Y:S05]  /*12ae0*/  BSYNC B0 ;  /* 0x0000000000007941 */ /* 0x000fea0003800000 */
.L_x_6992:
[----:B------:R-:W-:-:S04]  /*12af0*/  FMUL.FTZ R0, R0, 1 ;  /* 0x3f80000000007820 */ /* 0x000fc80000410000 */
[----:B------:R0:W3:Y:S01]  /*12b00*/  F2F.F64.F32 R2, R0 ;  /* 0x0000000000027310 */ /* 0x0000e20000201800 */
[----:B------:R-:W-:Y:S05]  /*12b10*/  BRA `(.L_x_6977) ;  /* 0x0000049000007947 */ /* 0x000fea0003800000 */
.L_x_6990:
        /* <DEDUP_REMOVED lines=21> */
.L_x_6999:
[----:B------:R-:W-:Y:S05]  /*12c70*/  BSYNC B1 ;  /* 0x0000000000017941 */ /* 0x000fea0003800000 */
.L_x_6998:
[----:B------:R-:W-:Y:S01]  /*12c80*/  LEA R3, R0, 0x37800000, 0x17 ;  /* 0x3780000000037811 */ /* 0x000fe200078eb8ff */
[----:B------:R-:W-:-:S05]  /*12c90*/  IMAD.SHL.U32 R0, R2, 0x200000, RZ ;  /* 0x0020000002007824 */ /* 0x000fca00078e00ff */
[----:B------:R-:W-:Y:S02]  /*12ca0*/  LOP3.LUT R0, R3, R0, R4, 0xfe, !PT ;  /* 0x0000000003007212 */ /* 0x000fe400078efe04 */
.L_x_6997:
[----:B------:R-:W-:Y:S05]  /*12cb0*/  BSYNC B0 ;  /* 0x0000000000007941 */ /* 0x000fea0003800000 */
.L_x_6996:
[----:B------:R-:W-:-:S04]  /*12cc0*/  FMUL.FTZ R0, R0, 1 ;  /* 0x3f80000000007820 */ /* 0x000fc80000410000 */
[----:B------:R0:W3:Y:S01]  /*12cd0*/  F2F.F64.F32 R2, R0 ;  /* 0x0000000000027310 */ /* 0x0000e20000201800 */
[----:B------:R-:W-:Y:S05]  /*12ce0*/  BRA `(.L_x_6977) ;  /* 0x000002c000007947 */ /* 0x000fea0003800000 */
.L_x_6989:
        /* <DEDUP_REMOVED lines=14> */
.L_x_7003:
[----:B------:R-:W-:Y:S05]  /*12dd0*/  BSYNC B0 ;  /* 0x0000000000007941 */ /* 0x000fea0003800000 */
.L_x_7002:
[----:B------:R-:W-:-:S04]  /*12de0*/  FMUL.FTZ R0, R0, 1 ;  /* 0x3f80000000007820 */ /* 0x000fc80000410000 */
[----:B------:R0:W3:Y:S01]  /*12df0*/  F2F.F64.F32 R2, R0 ;  /* 0x0000000000027310 */ /* 0x0000e20000201800 */
[----:B------:R-:W-:Y:S05]  /*12e00*/  BRA `(.L_x_6977) ;  /* 0x000001a000007947 */ /* 0x000fea0003800000 */
.L_x_6976:
        /* <DEDUP_REMOVED lines=21> */
.L_x_7001:
[----:B------:R-:W3:Y:S02]  /*12f60*/  LDG.E.64 R2, [R24.64] ;  /* 0x0000002418027981 */ /* 0x000ee4000c1e1b00 */
[----:B---3--:R-:W0:Y:S01]  /*12f70*/  I2F.F64.U64 R2, R2 ;  /* 0x0000000200027312 */ /* 0x008e220000301800 */
[----:B------:R-:W-:Y:S05]  /*12f80*/  BRA `(.L_x_6977) ;  /* 0x0000002000007947 */ /* 0x000fea0003800000 */
.L_x_7000:
[----:B------:R-:W3:Y:S02]  /*12f90*/  LDG.E R2, [R24.64] ;  /* 0x0000002418027981 */ /* 0x000ee4000c1e1900 */
[----:B---3--:R-:W0:Y:S02]  /*12fa0*/  I2F.F64.U32 R2, R2 ;  /* 0x0000000200027312 */ /* 0x008e240000201800 */
.L_x_6977:
[----:B------:R-:W4:Y:S01]  /*12fb0*/  LDC.U8 R8, c[0x0][0x449] ;  /* 0x00011240ff087b82 */ /* 0x000f220000000000 */
[----:B-12--5:R-:W-:-:S04]  /*12fc0*/  DADD R4, R18, -R22 ;  /* 0x0000000012047229 */ /* 0x026fc80000000816 */
[----:B0--3--:R-:W0:-:S04]  /*12fd0*/  DADD R6, -R2, 1 ;  /* 0x3ff0000002067429 */ /* 0x009e080000000100 */
        /* <DEDUP_REMOVED lines=19> */
.L_x_7007:
[----:B------:R-:W0:Y:S02]  /*13110*/  F2I.S64.F64.TRUNC R4, R4 ;  /* 0x0000000400047311 */ /* 0x000e24000030d900 */
[----:B0-----:R-:W-:-:S05]  /*13120*/  IMAD.MOV.U32 R3, RZ, RZ, R4 ;  /* 0x000000ffff037224 */ /* 0x001fca00078e0004 */
[----:B------:R-:W-:Y:S01]  /*13130*/  STG.E.U8 [R16.64], R3 ;  /* 0x0000000310007986 */ /* 0x000fe2000c101124 */
[----:B------:R-:W-:Y:S05]  /*13140*/  EXIT ;  /* 0x000000000000794d */ /* 0x000fea0003800000 */
.L_x_7006:
        /* <DEDUP_REMOVED lines=9> */
.L_x_7010:
[----:B------:R-:W0:Y:S02]  /*131e0*/  F2I.F64.TRUNC R5, R4 ;  /* 0x0000000400057311 */ /* 0x000e24000030d100 */
[----:B0-----:R-:W-:Y:S01]  /*131f0*/  STG.E [R16.64], R5 ;  /* 0x0000000510007986 */ /* 0x001fe2000c101924 */
[----:B------:R-:W-:Y:S05]  /*13200*/  EXIT ;  /* 0x000000000000794d */ /* 0x000fea0003800000 */
.L_x_7009:
[----:B------:R-:W0:Y:S02]  /*13210*/  F2I.F64.TRUNC R5, R4 ;  /* 0x0000000400057311 */ /* 0x000e24000030d100 */
[----:B0-----:R-:W-:Y:S01]  /*13220*/  STG.E.U16 [R16.64], R5 ;  /* 0x0000000510007986 */ /* 0x001fe2000c101524 */
[----:B------:R-:W-:Y:S05]  /*13230*/  EXIT ;  /* 0x000000000000794d */ /* 0x000fea0003800000 */
.L_x_7005:
        /* <DEDUP_REMOVED lines=11> */
.L_x_7012:
[----:B------:R-:W0:Y:S01]  /*132f0*/  F2F.F32.F64 R0, R4 ;  /* 0x0000000400007310 */ /* 0x000e220000301000 */
[----:B------:R-:W0:-:S14]  /*13300*/  DSETP.GEU.AND P0, PT, |R4|, c[0x2][0x0], PT ;  /* 0x008000000400762a */ /* 0x000e1c0003f0e200 */
[----:B0-----:R-:W-:-:S05]  /*13310*/  @!P0 FMUL R0, R0, 1.175494350822287508e-38 ;  /* 0x0080000000008820 */ /* 0x001fca0000400000 */
[----:B------:R-:W-:-:S05]  /*13320*/  F2FP.PACK_AB R0, RZ, R0 ;  /* 0x00000000ff00723e */ /* 0x000fca00000000ff */
[----:B------:R-:W-:Y:S01]  /*13330*/  STG.E.U16 [R16.64], R0 ;  /* 0x0000000010007986 */ /* 0x000fe2000c101524 */
[----:B------:R-:W-:Y:S05]  /*13340*/  EXIT ;  /* 0x000000000000794d */ /* 0x000fea0003800000 */
.L_x_7011:
        /* <DEDUP_REMOVED lines=12> */
.L_x_7014:
[----:B------:R-:W0:Y:S01]  /*13410*/  F2F.F32.F64 R0, R4 ;  /* 0x0000000400007310 */ /* 0x000e220000301000 */
[----:B------:R-:W0:-:S14]  /*13420*/  DSETP.GEU.AND P0, PT, |R4|, c[0x2][0x0], PT ;  /* 0x008000000400762a */ /* 0x000e1c0003f0e200 */
[----:B0-----:R-:W-:-:S05]  /*13430*/  @!P0 FMUL R0, R0, 1.175494350822287508e-38 ;  /* 0x0080000000008820 */ /* 0x001fca0000400000 */
[----:B------:R-:W-:-:S04]  /*13440*/  F2FP.PACK_AB R3, RZ, R0 ;  /* 0x00000000ff03723e */ /* 0x000fc800000000ff */
[----:B------:R-:W-:-:S05]  /*13450*/  PRMT R3, R3, 0x5410, RZ ;  /* 0x0000541003037816 */ /* 0x000fca00000000ff */
[----:B------:R-:W-:Y:S01]  /*13460*/  STG.E [R16.64], R3 ;  /* 0x0000000310007986 */ /* 0x000fe2000c101924 */
[----:B------:R-:W-:Y:S05]  /*13470*/  EXIT ;  /* 0x000000000000794d */ /* 0x000fea0003800000 */
.L_x_7013:
[----:B------:R-:W-:Y:S01]  /*13480*/  STG.E.64 [R16.64], R4 ;  /* 0x0000000410007986 */ /* 0x000fe2000c101b24 */
[----:B------:R-:W-:Y:S05]  /*13490*/  EXIT ;  /* 0x000000000000794d */ /* 0x000fea0003800000 */
.L_x_7004:
        /* <DEDUP_REMOVED lines=12> */
.L_x_7017:
[----:B------:R-:W-:-:S05]  /*13560*/  CS2R R6, SRZ ;  /* 0x0000000000067805 */ /* 0x000fca000001ff00 */
[----:B------:R-:W-:Y:S01]  /*13570*/  STG.E.128 [R16.64], R4 ;  /* 0x0000000410007986 */ /* 0x000fe2000c101d24 */
[----:B------:R-:W-:Y:S05]  /*13580*/  EXIT ;  /* 0x000000000000794d */ /* 0x000fea0003800000 */
.L_x_7016:
        /* <DEDUP_REMOVED lines=23> */
.L_x_7021:
[----:B------:R-:W-:Y:S05]  /*13700*/  BSYNC B0 ;  /* 0x0000000000007941 */ /* 0x000fea0003800000 */
.L_x_7020:
[----:B------:R-:W-:-:S05]  /*13710*/  LOP3.LUT R3, R0, R3, RZ, 0xfc, !PT ;  /* 0x0000000300037212 */ /* 0x000fca00078efcff */
[----:B------:R-:W-:Y:S01]  /*13720*/  STG.E.U8 [R16.64], R3 ;  /* 0x0000000310007986 */ /* 0x000fe2000c101124 */
[----:B------:R-:W-:Y:S05]  /*13730*/  EXIT ;  /* 0x000000000000794d */ /* 0x000fea0003800000 */
.L_x_7019:
        /* <DEDUP_REMOVED lines=15> */
.L_x_7023:
[----:B------:R-:W-:Y:S01]  /*13830*/  IMAD.MOV.U32 R0, RZ, RZ, 0x7f ;  /* 0x0000007fff007424 */ /* 0x000fe200078e00ff */
[----:B------:R-:W-:-:S04]  /*13840*/  ISETP.GT.U32.AND P0, PT, R2, 0x7f800000, PT ;  /* 0x7f8000000200780c */ /* 0x000fc80003f04070 */
[----:B------:R-:W-:-:S04]  /*13850*/  SEL R0, R0, 0x7c, P0 ;  /* 0x0000007c00007807 */ /* 0x000fc80000000000 */
.L_x_7024:
[----:B------:R-:W-:Y:S05]  /*13860*/  BSYNC B0 ;  /* 0x0000000000007941 */ /* 0x000fea0003800000 */
.L_x_7022:
[----:B------:R-:W-:-:S04]  /*13870*/  LOP3.LUT R2, R3, 0x80000000, RZ, 0xc0, !PT ;  /* 0x8000000003027812 */ /* 0x000fc800078ec0ff */
[----:B------:R-:W-:-:S04]  /*13880*/  SHF.R.U32.HI R3, RZ, 0x18, R2 ;  /* 0x00000018ff037819 */ /* 0x000fc80000011602 */
[----:B------:R-:W-:-:S05]  /*13890*/  LOP3.LUT R3, R0, R3, RZ, 0xfc, !PT ;  /* 0x0000000300037212 */ /* 0x000fca00078efcff */
[----:B------:R-:W-:Y:S01]  /*138a0*/  STG.E.U8 [R16.64], R3 ;  /* 0x0000000310007986 */ /* 0x000fe2000c101124 */
[----:B------:R-:W-:Y:S05]  /*138b0*/  EXIT ;  /* 0x000000000000794d */ /* 0x000fea0003800000 */
.L_x_7018:
[----:B------:R-:W0:Y:S01]  /*138c0*/  F2F.F32.F64 R0, R4 ;  /* 0x0000000400007310 */ /* 0x000e220000301000 */
[----:B------:R-:W0:-:S14]  /*138d0*/  DSETP.GEU.AND P0, PT, |R4|, c[0x2][0x0], PT ;  /* 0x008000000400762a */ /* 0x000e1c0003f0e200 */
[----:B0-----:R-:W-:-:S05]  /*138e0*/  @!P0 FMUL R0, R0, 1.175494350822287508e-38 ;  /* 0x0080000000008820 */ /* 0x001fca0000400000 */
[----:B------:R-:W-:-:S05]  /*138f0*/  F2FP.BF16.PACK_AB R0, RZ, R0 ;  /* 0x00000000ff00723e */ /* 0x000fca00000010ff */
[----:B------:R-:W-:Y:S01]  /*13900*/  STG.E.U16 [R16.64], R0 ;  /* 0x0000000010007986 */ /* 0x000fe2000c101524 */
[----:B------:R-:W-:Y:S05]  /*13910*/  EXIT ;  /* 0x000000000000794d */ /* 0x000fea0003800000 */
.L_x_7015:
        /* <DEDUP_REMOVED lines=11> */
.L_x_7027:
        /* <DEDUP_REMOVED lines=19> */
.L_x_7030:
[----:B------:R-:W-:-:S04]  /*13b00*/  LOP3.LUT R2, R3, 0x80000000, RZ, 0xc0, !PT ;  /* 0x8000000003027812 */ /* 0x000fc800078ec0ff */
[----:B------:R-:W-:-:S04]  /*13b10*/  SHF.R.U32.HI R3, RZ, 0x18, R2 ;  /* 0x00000018ff037819 */ /* 0x000fc80000011602 */
[----:B------:R-:W-:-:S04]  /*13b20*/  LOP3.LUT R0, R0, R3, RZ, 0xfc, !PT ;  /* 0x0000000300007212 */ /* 0x000fc800078efcff */
[----:B------:R-:W-:Y:S02]  /*13b30*/  PRMT R8, R0, 0x7610, R8 ;  /* 0x0000761000087816 */ /* 0x000fe40000000008 */
.L_x_7029:
[----:B------:R-:W-:Y:S05]  /*13b40*/  BSYNC B0 ;  /* 0x0000000000007941 */ /* 0x000fea0003800000 */
.L_x_7028:
[----:B------:R-:W-:Y:S01]  /*13b50*/  STG.E.U8 [R16.64], R8 ;  /* 0x0000000810007986 */ /* 0x000fe2000c101124 */
[----:B------:R-:W-:Y:S05]  /*13b60*/  EXIT ;  /* 0x000000000000794d */ /* 0x000fea0003800000 */
.L_x_7026:
        /* <DEDUP_REMOVED lines=19> */
.L_x_7033:
[----:B------:R-:W-:-:S04]  /*13ca0*/  LOP3.LUT R2, R3, 0x80000000, RZ, 0xc0, !PT ;  /* 0x8000000003027812 */ /* 0x000fc800078ec0ff */
[----:B------:R-:W-:-:S04]  /*13cb0*/  SHF.R.U32.HI R3, RZ, 0x18, R2 ;  /* 0x00000018ff037819 */ /* 0x000fc80000011602 */
[----:B------:R-:W-:-:S04]  /*13cc0*/  LOP3.LUT R0, R0, R3, RZ, 0xfc, !PT ;  /* 0x0000000300007212 */ /* 0x000fc800078efcff */
[----:B------:R-:W-:Y:S02]  /*13cd0*/  PRMT R8, R0, 0x7610, R8 ;  /* 0x0000761000087816 */ /* 0x000fe40000000008 */
.L_x_7032:
[----:B------:R-:W-:Y:S05]  /*13ce0*/  BSYNC B0 ;  /* 0x0000000000007941 */ /* 0x000fea0003800000 */
.L_x_7031:
[----:B------:R-:W-:Y:S01]  /*13cf0*/  STG.E.U8 [R16.64], R8 ;  /* 0x0000000810007986 */ /* 0x000fe2000c101124 */
[----:B------:R-:W-:Y:S05]  /*13d00*/  EXIT ;  /* 0x000000000000794d */ /* 0x000fea0003800000 */
.L_x_7025:
        /* <DEDUP_REMOVED lines=24> */
.L_x_7008:
        /* <DEDUP_REMOVED lines=20> */
.L_x_7035:
[----:B------:R-:W0:Y:S02]  /*13fd0*/  F2I.U64.F64.TRUNC R4, R4 ;  /* 0x0000000400047311 */ /* 0x000e24000030d800 */
[----:B0-----:R-:W-:Y:S01]  /*13fe0*/  STG.E.64 [R16.64], R4 ;  /* 0x0000000410007986 */ /* 0x001fe2000c101b24 */
[----:B------:R-:W-:Y:S05]  /*13ff0*/  EXIT ;  /* 0x000000000000794d */ /* 0x000fea0003800000 */
.L_x_7034:
[----:B------:R-:W0:Y:S02]  /*14000*/  F2I.U32.F64.TRUNC R5, R4 ;  /* 0x0000000400057311 */ /* 0x000e24000030d000 */
[----:B0-----:R-:W-:Y:S01]  /*14010*/  STG.E [R16.64], R5 ;  /* 0x0000000510007986 */ /* 0x001fe2000c101924 */
[----:B------:R-:W-:Y:S05]  /*14020*/  EXIT ;  /* 0x000000000000794d */ /* 0x000fea0003800000 */
.L_x_7036:
        /* <DEDUP_REMOVED lines=13> */
.L_x_7639:


//--------------------- .text._ZN2at6native27unrolled_elementwise_kernelIZZZNS0_44_GLOBAL__N__40a83637_7_Lerp_cu_1520ed90_301318lerp_tensor_kernelERNS_18TensorIteratorBaseEENKUlvE0_clEvENKUlvE_clEvEUldddE_St5arrayIPcLm4EELi4E23TrivialOffsetCalculatorILi3EjESB_ILi1EjENS0_6memory12LoadWithCastILi3EEENSE_13StoreWithCastILi1EEEEEviT_T0_T2_T3_T4_T5_ --------------------------
	.section	.text._ZN2at6native27unrolled_elementwise_kernelIZZZNS0_44_GLOBAL__N__40a83637_7_Lerp_cu_1520ed90_301318lerp_tensor_kernelERNS_18TensorIteratorBaseEENKUlvE0_clEvENKUlvE_clEvEUldddE_St5arrayIPcLm4EELi4E23TrivialOffsetCalculatorILi3EjESB_ILi1EjENS0_6memory12LoadWithCastILi3EEENSE_13StoreWithCastILi1EEEEEviT_T0_T2_T3_T4_T5_,"ax",@progbits
	.sectioninfo	@"SHI_REGISTERS=48"
	.align	128
        .global         _ZN2at6native27unrolled_elementwise_kernelIZZZNS0_44_GLOBAL__N__40a83637_7_Lerp_cu_1520ed90_301318lerp_tensor_kernelERNS_18TensorIteratorBaseEENKUlvE0_clEvENKUlvE_clEvEUldddE_St5arrayIPcLm4EELi4E23TrivialOffsetCalculatorILi3EjESB_ILi1EjENS0_6memory12LoadWithCastILi3EEENSE_13StoreWithCastILi1EEEEEviT_T0_T2_T3_T4_T5_
        .type           _ZN2at6native27unrolled_elementwise_kernelIZZZNS0_44_GLOBAL__N__40a83637_7_Lerp_cu_1520ed90_301318lerp_tensor_kernelERNS_18TensorIteratorBaseEENKUlvE0_clEvENKUlvE_clEvEUldddE_St5arrayIPcLm4EELi4E23TrivialOffsetCalculatorILi3EjESB_ILi1EjENS0_6memory12LoadWithCastILi3EEENSE_13StoreWithCastILi1EEEEEviT_T0_T2_T3_T4_T5_,@function
        .size           _ZN2at6native27unrolled_elementwise_kernelIZZZNS0_44_GLOBAL__N__40a83637_7_Lerp_cu_1520ed90_301318lerp_tensor_kernelERNS_18TensorIteratorBaseEENKUlvE0_clEvENKUlvE_clEvEUldddE_St5arrayIPcLm4EELi4E23TrivialOffsetCalculatorILi3EjESB_ILi1EjENS0_6memory12LoadWithCastILi3EEENSE_13StoreWithCastILi1EEEEEviT_T0_T2_T3_T4_T5_,(.L_x_7640 - _ZN2at6native27unrolled_elementwise_kernelIZZZNS0_44_GLOBAL__N__40a83637_7_Lerp_cu_1520ed90_301318lerp_tensor_kernelERNS_18TensorIteratorBaseEENKUlvE0_clEvENKUlvE_clEvEUldddE_St5arrayIPcLm4EELi4E23TrivialOffsetCalculatorILi3EjESB_ILi1EjENS0_6memory12LoadWithCastILi3EEENSE_13StoreWithCastILi1EEEEEviT_T0_T2_T3_T4_T5_)
        .other          _ZN2at6native27unrolled_elementwise_kernelIZZZNS0_44_GLOBAL__N__40a83637_7_Lerp_cu_1520ed90_301318lerp_tensor_kernelERNS_18TensorIteratorBaseEENKUlvE0_clEvENKUlvE_clEvEUldddE_St5arrayIPcLm4EELi4E23TrivialOffsetCalculatorILi3EjESB_ILi1EjENS0_6memory12LoadWithCastILi3EEENSE_13StoreWithCastILi1EEEEEviT_T0_T2_T3_T4_T5_,@"STO_CUDA_ENTRY STV_DEFAULT"
_ZN2at6native27unrolled_elementwise_kernelIZZZNS0_44_GLOBAL__N__40a83637_7_Lerp_cu_1520ed90_301318lerp_tensor_kernelERNS_18TensorIteratorBaseEENKUlvE0_clEvENKUlvE_clEvEUldddE_St5arrayIPcLm4EELi4E23TrivialOffsetCalculatorILi3EjESB_ILi1EjENS0_6memory12LoadWithCastILi3EEENSE_13StoreWithCastILi1EEEEEviT_T0_T2_T3_T4_T5_:
.text._ZN2at6native27unrolled_elementwise_kernelIZZZNS0_44_GLOBAL__N__40a83637_7_Lerp_cu_1520ed90_301318lerp_tensor_kernelERNS_18TensorIteratorBaseEENKUlvE0_clEvENKUlvE_clEvEUldddE_St5arrayIPcLm4EELi4E23TrivialOffsetCalculatorILi3EjESB_ILi1EjENS0_6memory12LoadWithCastILi3EEENSE_13StoreWithCastILi1EEEEEviT_T0_T2_T3_T4_T5_:
        /* <DEDUP_REMOVED lines=9> */
[----:B------:R-:W-:Y:S01]  /*0090*/  CS2R R36, SRZ ;  /* 0x0000000000247805 */ /* 0x000fe2000001ff00 */
[----:B------:R-:W-:Y:S01]  /*00a0*/  CS2R R22, SRZ ;  /* 0x0000000000167805 */ /* 0x000fe2000001ff00 */
[----:B------:R-:W3:Y:S08]  /*00b0*/  LDC.U8 R27, c[0x0][0x18d] ;  /* 0x00006340ff1b7b82 */ /* 0x000ef00000000000 */
        /* <DEDUP_REMOVED lines=22> */
.L_x_7042:
[----:B------:R-:W2:Y:S02]  /*0220*/  LDG.E.U8 R2, [R2.64] ;  /* 0x0000002402027981 */ /* 0x000ea4000c1e1100 */
[----:B--2---:R0:W1:Y:S01]  /*0230*/  I2F.F64.U16 R38, R2 ;  /* 0x0000000200267312 */ /* 0x0040620000101800 */
[----:B------:R-:W-:Y:S05]  /*0240*/  BRA `(.L_x_7044) ;  /* 0x00000df000007947 */ /* 0x000fea0003800000 */
.L_x_7041:
        /* <DEDUP_REMOVED lines=9> */
.L_x_7046:
[----:B------:R-:W2:Y:S02]  /*02e0*/  LDG.E R2, [R2.64] ;  /* 0x0000002402027981 */ /* 0x000ea4000c1e1900 */
[----:B--2---:R0:W1:Y:S01]  /*02f0*/  I2F.F64 R38, R2 ;  /* 0x0000000200267312 */ /* 0x0040620000201c00 */
[----:B------:R-:W-:Y:S05]  /*0300*/  BRA `(.L_x_7044) ;  /* 0x00000d3000007947 */ /* 0x000fea0003800000 */
.L_x_7045:
[----:B------:R-:W2:Y:S02]  /*0310*/  LDG.E.U16 R2, [R2.64] ;  /* 0x0000002402027981 */ /* 0x000ea4000c1e1500 */
[----:B--2---:R0:W1:Y:S01]  /*0320*/  I2F.F64.S16 R38, R2 ;  /* 0x0000000200267312 */ /* 0x0040620000101c00 */
[----:B------:R-:W-:Y:S05]  /*0330*/  BRA `(.L_x_7044) ;  /* 0x00000d0000007947 */ /* 0x000fea0003800000 */
.L_x_7040:
        /* <DEDUP_REMOVED lines=10> */
.L_x_7048:
[----:B------:R-:W2:Y:S02]  /*03e0*/  LDG.E.U16 R0, [R2.64] ;  /* 0x0000002402007981 */ /* 0x000ea4000c1e1500 */
[----:B--2---:R-:W-:-:S05]  /*03f0*/  HADD2.F32 R0, -RZ, R0.H0_H0 ;  /* 0x20000000ff007230 */ /* 0x004fca0000004100 */
[----:B------:R-:W-:-:S04]  /*0400*/  FMUL.FTZ R0, R0, 1 ;  /* 0x3f80000000007820 */ /* 0x000fc80000410000 */
[----:B------:R0:W1:Y:S01]  /*0410*/  F2F.F64.F32 R38, R0 ;  /* 0x0000000000267310 */ /* 0x0000620000201800 */
[----:B------:R-:W-:Y:S05]  /*0420*/  BRA `(.L_x_7044) ;  /* 0x00000c1000007947 */ /* 0x000fea0003800000 */
.L_x_7047:
        /* <DEDUP_REMOVED lines=10> */
.L_x_7050:
[----:B------:R-:W2:Y:S02]  /*04d0*/  LDG.E.U16 R2, [R2.64] ;  /* 0x0000002402027981 */ /* 0x000ea4000c1e1500 */
[----:B--2---:R-:W-:-:S05]  /*04e0*/  HADD2.F32 R0, -RZ, R2.H0_H0 ;  /* 0x20000002ff007230 */ /* 0x004fca0000004100 */
[----:B------:R-:W-:-:S04]  /*04f0*/  FMUL.FTZ R0, R0, 1 ;  /* 0x3f80000000007820 */ /* 0x000fc80000410000 */
[----:B------:R0:W1:Y:S01]  /*0500*/  F2F.F64.F32 R38, R0 ;  /* 0x0000000000267310 */ /* 0x0000620000201800 */
[----:B------:R-:W-:Y:S05]  /*0510*/  BRA `(.L_x_7044) ;  /* 0x00000b2000007947 */ /* 0x000fea0003800000 */
.L_x_7049:
[----:B------:R0:W5:Y:S01]  /*0520*/  LDG.E.64 R38, [R2.64] ;  /* 0x0000002402267981 */ /* 0x000162000c1e1b00 */
[----:B------:R-:W-:Y:S05]  /*0530*/  BRA `(.L_x_7044) ;  /* 0x00000b0000007947 */ /* 0x000fea0003800000 */
.L_x_7039:
        /* <DEDUP_REMOVED lines=13> */
.L_x_7053:
[----:B------:R0:W5:Y:S01]  /*0610*/  LDG.E.64 R38, [R2.64] ;  /* 0x0000002402267981 */ /* 0x000162000c1e1b00 */
[----:B------:R-:W-:Y:S05]  /*0620*/  BRA `(.L_x_7044) ;  /* 0x00000a1000007947 */ /* 0x000fea0003800000 */
.L_x_7052:
        /* <DEDUP_REMOVED lines=28> */
.L_x_7055:
        /* <DEDUP_REMOVED lines=15> */
.L_x_7054:
[----:B------:R-:W2:Y:S02]  /*08e0*/  LDG.E.U16 R0, [R2.64] ;  /* 0x0000002402007981 */ /* 0x000ea4000c1e1500 */
[----:B--2---:R-:W-:-:S05]  /*08f0*/  PRMT R0, RZ, 0x5410, R0 ;  /* 0x00005410ff007816 */ /* 0x004fca0000000000 */
[----:B------:R-:W-:-:S04]  /*0900*/  FMUL.FTZ R0, R0, 1 ;  /* 0x3f80000000007820 */ /* 0x000fc80000410000 */
[----:B------:R0:W1:Y:S01]  /*0910*/  F2F.F64.F32 R38, R0 ;  /* 0x0000000000267310 */ /* 0x0000620000201800 */
[----:B------:R-:W-:Y:S05]  /*0920*/  BRA `(.L_x_7044) ;  /* 0x0000071000007947 */ /* 0x000fea0003800000 */
.L_x_7051:
        /* <DEDUP_REMOVED lines=11> */
.L_x_7058:
        /* <DEDUP_REMOVED lines=21> */
.L_x_7062:
[----:B------:R-:W-:Y:S05]  /*0b30*/  BSYNC B1 ;  /* 0x0000000000017941 */ /* 0x000fea0003800000 */
.L_x_7061:
[----:B------:R-:W-:Y:S01]  /*0b40*/  LEA R3, R0, 0x3b800000, 0x17 ;  /* 0x3b80000000037811 */ /* 0x000fe200078eb8ff */
[----:B------:R-:W-:-:S05]  /*0b50*/  IMAD.SHL.U32 R0, R2, 0x100000, RZ ;  /* 0x0010000002007824 */ /* 0x000fca00078e00ff */
[----:B------:R-:W-:Y:S02]  /*0b60*/  LOP3.LUT R0, R3, R0, R4, 0xfe, !PT ;  /* 0x0000000003007212 */ /* 0x000fe400078efe04 */
.L_x_7060:
[----:B------:R-:W-:Y:S05]  /*0b70*/  BSYNC B0 ;  /* 0x0000000000007941 */ /* 0x000fea0003800000 */
.L_x_7059:
[----:B------:R-:W-:-:S04]  /*0b80*/  FMUL.FTZ R0, R0, 1 ;  /* 0x3f80000000007820 */ /* 0x000fc80000410000 */
[----:B------:R0:W1:Y:S01]  /*0b90*/  F2F.F64.F32 R38, R0 ;  /* 0x0000000000267310 */ /* 0x0000620000201800 */
[----:B------:R-:W-:Y:S05]  /*0ba0*/  BRA `(.L_x_7044) ;  /* 0x0000049000007947 */ /* 0x000fea0003800000 */
.L_x_7057:
        /* <DEDUP_REMOVED lines=21> */
.L_x_7066:
[----:B------:R-:W-:Y:S05]  /*0d00*/  BSYNC B1 ;  /* 0x0000000000017941 */ /* 0x000fea0003800000 */
.L_x_7065:
[----:B------:R-:W-:Y:S01]  /*0d10*/  LEA R3, R0, 0x37800000, 0x17 ;  /* 0x3780000000037811 */ /* 0x000fe200078eb8ff */
[----:B------:R-:W-:-:S05]  /*0d20*/  IMAD.SHL.U32 R0, R2, 0x200000, RZ ;  /* 0x0020000002007824 */ /* 0x000fca00078e00ff */
[----:B------:R-:W-:Y:S02]  /*0d30*/  LOP3.LUT R0, R3, R0, R4, 0xfe, !PT ;  /* 0x0000000003007212 */ /* 0x000fe400078efe04 */
.L_x_7064:
[----:B------:R-:W-:Y:S05]  /*0d40*/  BSYNC B0 ;  /* 0x0000000000007941 */ /* 0x000fea0003800000 */
.L_x_7063:
[----:B------:R-:W-:-:S04]  /*0d50*/  FMUL.FTZ R0, R0, 1 ;  /* 0x3f80000000007820 */ /* 0x000fc80000410000 */
[----:B------:R0:W1:Y:S01]  /*0d60*/  F2F.F64.F32 R38, R0 ;  /* 0x0000000000267310 */ /* 0x0000620000201800 */
[----:B------:R-:W-:Y:S05]  /*0d70*/  BRA `(.L_x_7044) ;  /* 0x000002c000007947 */ /* 0x000fea0003800000 */
.L_x_7056:
        /* <DEDUP_REMOVED lines=14> */
.L_x_7070:
[----:B------:R-:W-:Y:S05]  /*0e60*/  BSYNC B0 ;  /* 0x0000000000007941 */ /* 0x000fea0003800000 */
.L_x_7069:
[----:B------:R-:W-:-:S04]  /*0e70*/  FMUL.FTZ R0, R0, 1 ;  /* 0x3f80000000007820 */ /* 0x000fc80000410000 */
[----:B------:R0:W1:Y:S01]  /*0e80*/  F2F.F64.F32 R38, R0 ;  /* 0x0000000000267310 */ /* 0x0000620000201800 */
[----:B------:R-:W-:Y:S05]  /*0e90*/  BRA `(.L_x_7044) ;  /* 0x000001a000007947 */ /* 0x000fea0003800000 */
.L_x_7043:
        /* <DEDUP_REMOVED lines=21> */
.L_x_7068:
[----:B------:R-:W2:Y:S02]  /*0ff0*/  LDG.E.64 R38, [R2.64] ;  /* 0x0000002402267981 */ /* 0x000ea4000c1e1b00 */
[----:B--2---:R-:W0:Y:S01]  /*1000*/  I2F.F64.U64 R38, R38 ;  /* 0x0000002600267312 */ /* 0x004e220000301800 */
[----:B------:R-:W-:Y:S05]  /*1010*/  BRA `(.L_x_7044) ;  /* 0x0000002000007947 */ /* 0x000fea0003800000 */
.L_x_7067:
[----:B------:R-:W2:Y:S02]  /*1020*/  LDG.E R2, [R2.64] ;  /* 0x0000002402027981 */ /* 0x000ea4000c1e1900 */
[----:B--2---:R0:W1:Y:S02]  /*1030*/  I2F.F64.U32 R38, R2 ;  /* 0x0000000200267312 */ /* 0x0040640000201800 */
.L_x_7044:
        /* <DEDUP_REMOVED lines=17> */
.L_x_7074:
[----:B------:R-:W2:Y:S02]  /*1150*/  LDG.E.U8 R2, [R2.64] ;  /* 0x0000002402027981 */ /* 0x000ea4000c1e1100 */
[----:B--2---:R0:W2:Y:S01]  /*1160*/  I2F.F64.U16 R36, R2 ;  /* 0x0000000200247312 */ /* 0x0040a20000101800 */
[----:B------:R-:W-:Y:S05]  /*1170*/  BRA `(.L_x_7076) ;  /* 0x00000df000007947 */ /* 0x000fea0003800000 */
.L_x_7073:
        /* <DEDUP_REMOVED lines=9> */
.L_x_7078:
[----:B------:R-:W2:Y:S02]  /*1210*/  LDG.E R2, [R2.64] ;  /* 0x0000002402027981 */ /* 0x000ea4000c1e1900 */
[----:B--2---:R0:W2:Y:S01]  /*1220*/  I2F.F64 R36, R2 ;  /* 0x0000000200247312 */ /* 0x0040a20000201c00 */
[----:B------:R-:W-:Y:S05]  /*1230*/  BRA `(.L_x_7076) ;  /* 0x00000d3000007947 */ /* 0x000fea0003800000 */
.L_x_7077:
[----:B------:R-:W2:Y:S02]  /*1240*/  LDG.E.U16 R2, [R2.64] ;  /* 0x0000002402027981 */ /* 0x000ea4000c1e1500 */
[----:B--2---:R0:W2:Y:S01]  /*1250*/  I2F.F64.S16 R36, R2 ;  /* 0x0000000200247312 */ /* 0x0040a20000101c00 */
[----:B------:R-:W-:Y:S05]  /*1260*/  BRA `(.L_x_7076) ;  /* 0x00000d0000007947 */ /* 0x000fea0003800000 */
.L_x_7072:
        /* <DEDUP_REMOVED lines=10> */
.L_x_7080:
[----:B------:R-:W2:Y:S02]  /*1310*/  LDG.E.U16 R0, [R2.64] ;  /* 0x0000002402007981 */ /* 0x000ea4000c1e1500 */
[----:B--2---:R-:W-:-:S05]  /*1320*/  HADD2.F32 R0, -RZ, R0.H0_H0 ;  /* 0x20000000ff007230 */ /* 0x004fca0000004100 */
[----:B------:R-:W-:-:S04]  /*1330*/  FMUL.FTZ R0, R0, 1 ;  /* 0x3f80000000007820 */ /* 0x000fc80000410000 */
[----:B------:R0:W2:Y:S01]  /*1340*/  F2F.F64.F32 R36, R0 ;  /* 0x0000000000247310 */ /* 0x0000a20000201800 */
[----:B------:R-:W-:Y:S05]  /*1350*/  BRA `(.L_x_7076) ;  /* 0x00000c1000007947 */ /* 0x000fea0003800000 */
.L_x_7079:
        /* <DEDUP_REMOVED lines=10> */
.L_x_7082:
[----:B------:R-:W2:Y:S02]  /*1400*/  LDG.E.U16 R2, [R2.64] ;  /* 0x0000002402027981 */ /* 0x000ea4000c1e1500 */
[----:B--2---:R-:W-:-:S05]  /*1410*/  HADD2.F32 R0, -RZ, R2.H0_H0 ;  /* 0x20000002ff007230 */ /* 0x004fca0000004100 */
[----:B------:R-:W-:-:S04]  /*1420*/  FMUL.FTZ R0, R0, 1 ;  /* 0x3f80000000007820 */ /* 0x000fc80000410000 */
[----:B------:R0:W2:Y:S01]  /*1430*/  F2F.F64.F32 R36, R0 ;  /* 0x0000000000247310 */ /* 0x0000a20000201800 */
[----:B------:R-:W-:Y:S05]  /*1440*/  BRA `(.L_x_7076) ;  /* 0x00000b2000007947 */ /* 0x000fea0003800000 */
.L_x_7081:
[----:B------:R0:W5:Y:S01]  /*1450*/  LDG.E.64 R36, [R2.64] ;  /* 0x0000002402247981 */ /* 0x000162000c1e1b00 */
[----:B------:R-:W-:Y:S05]  /*1460*/  BRA `(.L_x_7076) ;  /* 0x00000b0000007947 */ /* 0x000fea0003800000 */
.L_x_7071:
        /* <DEDUP_REMOVED lines=13> */
.L_x_7085:
[----:B------:R0:W5:Y:S01]  /*1540*/  LDG.E.64 R36, [R2.64] ;  /* 0x0000002402247981 */ /* 0x000162000c1e1b00 */
[----:B------:R-:W-:Y:S05]  /*1550*/  BRA `(.L_x_7076) ;  /* 0x00000a1000007947 */ /* 0x000fea0003800000 */
.L_x_7084:
        /* <DEDUP_REMOVED lines=28> */
.L_x_7087:
        /* <DEDUP_REMOVED lines=15> */
.L_x_7086:
[----:B------:R-:W2:Y:S02]  /*1810*/  LDG.E.U16 R0, [R2.64] ;  /* 0x0000002402007981 */ /* 0x000ea4000c1e1500 */
[----:B--2---:R-:W-:-:S05]  /*1820*/  PRMT R0, RZ, 0x5410, R0 ;  /* 0x00005410ff007816 */ /* 0x004fca0000000000 */
[----:B------:R-:W-:-:S04]  /*1830*/  FMUL.FTZ R0, R0, 1 ;  /* 0x3f80000000007820 */ /* 0x000fc80000410000 */
[----:B------:R0:W2:Y:S01]  /*1840*/  F2F.F64.F32 R36, R0 ;  /* 0x0000000000247310 */ /* 0x0000a20000201800 */
[----:B------:R-:W-:Y:S05]  /*1850*/  BRA `(.L_x_7076) ;  /* 0x0000071000007947 */ /* 0x000fea0003800000 */
.L_x_7083:
        /* <DEDUP_REMOVED lines=11> */
.L_x_7090:
        /* <DEDUP_REMOVED lines=21> */
.L_x_7094:
[----:B------:R-:W-:Y:S05]  /*1a60*/  BSYNC B1 ;  /* 0x0000000000017941 */ /* 0x000fea0003800000 */
.L_x_7093:
[----:B------:R-:W-:Y:S01]  /*1a70*/  LEA R3, R0, 0x3b800000, 0x17 ;  /* 0x3b80000000037811 */ /* 0x000fe200078eb8ff */
[----:B------:R-:W-:-:S05]  /*1a80*/  IMAD.SHL.U32 R0, R2, 0x100000, RZ ;  /* 0x0010000002007824 */ /* 0x000fca00078e00ff */
[----:B------:R-:W-:Y:S02]  /*1a90*/  LOP3.LUT R0, R3, R0, R4, 0xfe, !PT ;  /* 0x0000000003007212 */ /* 0x000fe400078efe04 */
.L_x_7092:
[----:B------:R-:W-:Y:S05]  /*1aa0*/  BSYNC B0 ;  /* 0x0000000000007941 */ /* 0x000fea0003800000 */
.L_x_7091:
[----:B------:R-:W-:-:S04]  /*1ab0*/  FMUL.FTZ R0, R0, 1 ;  /* 0x3f80000000007820 */ /* 0x000fc80000410000 */
[----:B------:R0:W2:Y:S01]  /*1ac0*/  F2F.F64.F32 R36, R0 ;  /* 0x0000000000247310 */ /* 0x0000a20000201800 */
[----:B------:R-:W-:Y:S05]  /*1ad0*/  BRA `(.L_x_7076) ;  /* 0x0000049000007947 */ /* 0x000fea0003800000 */
.L_x_7089:
        /* <DEDUP_REMOVED lines=21> */
.L_x_7098:
[----:B------:R-:W-:Y:S05]  /*1c30*/  BSYNC B1 ;  /* 0x0000000000017941 */ /* 0x000fea0003800000 */
.L_x_7097:
[----:B------:R-:W-:Y:S01]  /*1c40*/  LEA R3, R0, 0x37800000, 0x17 ;  /* 0x3780000000037811 */ /* 0x000fe200078eb8ff */
[----:B------:R-:W-:-:S05]  /*1c50*/  IMAD.SHL.U32 R0, R2, 0x200000, RZ ;  /* 0x0020000002007824 */ /* 0x000fca00078e00ff */
[----:B------:R-:W-:Y:S02]  /*1c60*/  LOP3.LUT R0, R3, R0, R4, 0xfe, !PT ;  /* 0x0000000003007212 */ /* 0x000fe400078efe04 */
.L_x_7096:
[----:B------:R-:W-:Y:S05]  /*1c70*/  BSYNC B0 ;  /* 0x0000000000007941 */ /* 0x000fea0003800000 */
.L_x_7095:
[----:B------:R-:W-:-:S04]  /*1c80*/  FMUL.FTZ R0, R0, 1 ;  /* 0x3f80000000007820 */ /* 0x000fc80000410000 */
[----:B------:R0:W2:Y:S01]  /*1c90*/  F2F.F64.F32 R36, R0 ;  /* 0x0000000000247310 */ /* 0x0000a20000201800 */
[----:B------:R-:W-:Y:S05]  /*1ca0*/  BRA `(.L_x_7076) ;  /* 0x000002c000007947 */ /* 0x000fea0003800000 */
.L_x_7088:
        /* <DEDUP_REMOVED lines=14> */
.L_x_7102:
[----:B------:R-:W-:Y:S05]  /*1d90*/  BSYNC B0 ;  /* 0x0000000000007941 */ /* 0x000fea0003800000 */
.L_x_7101:
[----:B------:R-:W-:-:S04]  /*1da0*/  FMUL.FTZ R0, R0, 1 ;  /* 0x3f80000000007820 */ /* 0x000fc80000410000 */
[----:B------:R0:W2:Y:S01]  /*1db0*/  F2F.F64.F32 R36, R0 ;  /* 0x0000000000247310 */ /* 0x0000a20000201800 */
[----:B------:R-:W-:Y:S05]  /*1dc0*/  BRA `(.L_x_7076) ;  /* 0x000001a000007947 */ /* 0x000fea0003800000 */
.L_x_7075:
        /* <DEDUP_REMOVED lines=21> */
.L_x_7100:
[----:B------:R-:W2:Y:S02]  /*1f20*/  LDG.E.64 R36, [R2.64] ;  /* 0x0000002402247981 */ /* 0x000ea4000c1e1b00 */
[----:B--2---:R-:W0:Y:S01]  /*1f30*/  I2F.F64.U64 R36, R36 ;  /* 0x0000002400247312 */ /* 0x004e220000301800 */
[----:B------:R-:W-:Y:S05]  /*1f40*/  BRA `(.L_x_7076) ;  /* 0x0000002000007947 */ /* 0x000fea0003800000 */
.L_x_7099:
[----:B------:R-:W2:Y:S02]  /*1f50*/  LDG.E R2, [R2.64] ;  /* 0x0000002402027981 */ /* 0x000ea4000c1e1900 */
[----:B--2---:R0:W2:Y:S02]  /*1f60*/  I2F.F64.U32 R36, R2 ;  /* 0x0000000200247312 */ /* 0x0040a40000201800 */
.L_x_7076:
        /* <DEDUP_REMOVED lines=17> */
.L_x_7106:
[----:B------:R-:W3:Y:S02]  /*2080*/  LDG.E.U8 R2, [R2.64] ;  /* 0x0000002402027981 */ /* 0x000ee4000c1e1100 */
[----:B---3--:R0:W3:Y:S01]  /*2090*/  I2F.F64.U16 R22, R2 ;  /* 0x0000000200167312 */ /* 0x0080e20000101800 */
[----:B------:R-:W-:Y:S05]  /*20a0*/  BRA `(.L_x_7108) ;  /* 0x00000df000007947 */ /* 0x000fea0003800000 */
.L_x_7105:
        /* <DEDUP_REMOVED lines=9> */
.L_x_7110:
[----:B------:R-:W3:Y:S02]  /*2140*/  LDG.E R2, [R2.64] ;  /* 0x0000002402027981 */ /* 0x000ee4000c1e1900 */
[----:B---3--:R0:W3:Y:S01]  /*2150*/  I2F.F64 R22, R2 ;  /* 0x0000000200167312 */ /* 0x0080e20000201c00 */
[----:B------:R-:W-:Y:S05]  /*2160*/  BRA `(.L_x_7108) ;  /* 0x00000d3000007947 */ /* 0x000fea0003800000 */
.L_x_7109:
[----:B------:R-:W3:Y:S02]  /*2170*/  LDG.E.U16 R2, [R2.64] ;  /* 0x0000002402027981 */ /* 0x000ee4000c1e1500 */
[----:B---3--:R0:W3:Y:S01]  /*2180*/  I2F.F64.S16 R22, R2 ;  /* 0x0000000200167312 */ /* 0x0080e20000101c00 */
[----:B------:R-:W-:Y:S05]  /*2190*/  BRA `(.L_x_7108) ;  /* 0x00000d0000007947 */ /* 0x000fea0003800000 */
.L_x_7104:
        /* <DEDUP_REMOVED lines=10> */
.L_x_7112:
[----:B------:R-:W3:Y:S02]  /*2240*/  LDG.E.U16 R0, [R2.64] ;  /* 0x0000002402007981 */ /* 0x000ee4000c1e1500 */
[----:B---3--:R-:W-:-:S05]  /*2250*/  HADD2.F32 R0, -RZ, R0.H0_H0 ;  /* 0x20000000ff007230 */ /* 0x008fca0000004100 */
[----:B------:R-:W-:-:S04]  /*2260*/  FMUL.FTZ R0, R0, 1 ;  /* 0x3f80000000007820 */ /* 0x000fc80000410000 */
[----:B------:R0:W3:Y:S01]  /*2270*/  F2F.F64.F32 R22, R0 ;  /* 0x0000000000167310 */ /* 0x0000e20000201800 */
[----:B------:R-:W-:Y:S05]  /*2280*/  BRA `(.L_x_7108) ;  /* 0x00000c1000007947 */ /* 0x000fea0003800000 */
.L_x_7111:
        /* <DEDUP_REMOVED lines=10> */
.L_x_7114:
[----:B------:R-:W3:Y:S02]  /*2330*/  LDG.E.U16 R2, [R2.64] ;  /* 0x0000002402027981 */ /* 0x000ee4000c1e1500 */
[----:B---3--:R-:W-:-:S05]  /*2340*/  HADD2.F32 R0, -RZ, R2.H0_H0 ;  /* 0x20000002ff007230 */ /* 0x008fca0000004100 */
[----:B------:R-:W-:-:S04]  /*2350*/  FMUL.FTZ R0, R0, 1 ;  /* 0x3f80000000007820 */ /* 0x000fc80000410000 */
[----:B------:R0:W3:Y:S01]  /*2360*/  F2F.F64.F32 R22, R0 ;  /* 0x0000000000167310 */ /* 0x0000e20000201800 */
[----:B------:R-:W-:Y:S05]  /*2370*/  BRA `(.L_x_7108) ;  /* 0x00000b2000007947 */ /* 0x000fea0003800000 */
.L_x_7113:
[----:B------:R0:W5:Y:S01]  /*2380*/  LDG.E.64 R22, [R2.64] ;  /* 0x0000002402167981 */ /* 0x000162000c1e1b00 */
[----:B------:R-:W-:Y:S05]  /*2390*/  BRA `(.L_x_7108) ;  /* 0x00000b0000007947 */ /* 0x000fea0003800000 */
.L_x_7103:
        /* <DEDUP_REMOVED lines=13> */
.L_x_7117:
[----:B------:R0:W5:Y:S01]  /*2470*/  LDG.E.64 R22, [R2.64] ;  /* 0x0000002402167981 */ /* 0x000162000c1e1b00 */
[----:B------:R-:W-:Y:S05]  /*2480*/  BRA `(.L_x_7108) ;  /* 0x00000a1000007947 */ /* 0x000fea0003800000 */
.L_x_7116:
        /* <DEDUP_REMOVED lines=28> */
.L_x_7119:
        /* <DEDUP_REMOVED lines=13> */
[----:B------:R0:W3:Y:S01]  /*2720*/  F2F.F64.F32 R22, R4 ;  /* 0x0000000400167310 */ /* 0x0000e20000201800 */
[----:B------:R-:W-:Y:S05]  /*2730*/  BRA `(.L_x_7108) ;  /* 0x0000076000007947 */ /* 0x000fea0003800000 */
.L_x_7118:
[----:B------:R-:W3:Y:S02]  /*2740*/  LDG.E.U16 R0, [R2.64] ;  /* 0x0000002402007981 */ /* 0x000ee4000c1e1500 */
[----:B---3--:R-:W-:-:S05]  /*2750*/  PRMT R0, RZ, 0x5410, R0 ;  /* 0x00005410ff007816 */ /* 0x008fca0000000000 */
[----:B------:R-:W-:-:S04]  /*2760*/  FMUL.FTZ R0, R0, 1 ;  /* 0x3f80000000007820 */ /* 0x000fc80000410000 */
[----:B------:R0:W3:Y:S01]  /*2770*/  F2F.F64.F32 R22, R0 ;  /* 0x0000000000167310 */ /* 0x0000e20000201800 */
[----:B------:R-:W-:Y:S05]  /*2780*/  BRA `(.L_x_7108) ;  /* 0x0000071000007947 */ /* 0x000fea0003800000 */
.L_x_7115:
        /* <DEDUP_REMOVED lines=11> */
.L_x_7122:
        /* <DEDUP_REMOVED lines=21> */
.L_x_7126:
[----:B------:R-:W-:Y:S05]  /*2990*/  BSYNC B1 ;  /* 0x0000000000017941 */ /* 0x000fea0003800000 */
.L_x_7125:
[----:B------:R-:W-:Y:S01]  /*29a0*/  LEA R3, R0, 0x3b800000, 0x17 ;  /* 0x3b80000000037811 */ /* 0x000fe200078eb8ff */
[----:B------:R-:W-:-:S05]  /*29b0*/  IMAD.SHL.U32 R0, R2, 0x100000, RZ ;  /* 0x0010000002007824 */ /* 0x000fca00078e00ff */
[----:B------:R-:W-:Y:S02]  /*29c0*/  LOP3.LUT R0, R3, R0, R4, 0xfe, !PT ;  /* 0x0000000003007212 */ /* 0x000fe400078efe04 */
.L_x_7124:
[----:B------:R-:W-:Y:S05]  /*29d0*/  BSYNC B0 ;  /* 0x0000000000007941 */ /* 0x000fea0003800000 */
.L_x_7123:
[----:B------:R-:W-:-:S04]  /*29e0*/  FMUL.FTZ R0, R0, 1 ;  /* 0x3f80000000007820 */ /* 0x000fc80000410000 */
[----:B------:R0:W3:Y:S01]  /*29f0*/  F2F.F64.F32 R22, R0 ;  /* 0x0000000000167310 */ /* 0x0000e20000201800 */
[----:B------:R-:W-:Y:S05]  /*2a00*/  BRA `(.L_x_7108) ;  /* 0x0000049000007947 */ /* 0x000fea0003800000 */
.L_x_7121:
        /* <DEDUP_REMOVED lines=21> */
.L_x_7130:
[----:B------:R-:W-:Y:S05]  /*2b60*/  BSYNC B1 ;  /* 0x0000000000017941 */ /* 0x000fea0003800000 */
.L_x_7129:
[----:B------:R-:W-:Y:S01]  /*2b70*/  LEA R3, R0, 0x37800000, 0x17 ;  /* 0x3780000000037811 */ /* 0x000fe200078eb8ff */
[----:B------:R-:W-:-:S05]  /*2b80*/  IMAD.SHL.U32 R0, R2, 0x200000, RZ ;  /* 0x0020000002007824 */ /* 0x000fca00078e00ff */
[----:B------:R-:W-:Y:S02]  /*2b90*/  LOP3.LUT R0, R3, R0, R4, 0xfe, !PT ;  /* 0x0000000003007212 */ /* 0x000fe400078efe04 */
.L_x_7128:
[----:B------:R-:W-:Y:S05]  /*2ba0*/  BSYNC B0 ;  /* 0x0000000000007941 */ /* 0x000fea0003800000 */
.L_x_7127:
[----:B------:R-:W-:-:S04]  /*2bb0*/  FMUL.FTZ R0, R0, 1 ;  /* 0x3f80000000007820 */ /* 0x000fc80000410000 */
[----:B------:R0:W3:Y:S01]  /*2bc0*/  F2F.F64.F32 R22, R0 ;  /* 0x0000000000167310 */ /* 0x0000e20000201800 */
[----:B------:R-:W-:Y:S05]  /*2bd0*/  BRA `(.L_x_7108) ;  /* 0x000002c000007947 */ /* 0x000fea0003800000 */
.L_x_7120:
        /* <DEDUP_REMOVED lines=14> */
.L_x_7134:
[----:B------:R-:W-:Y:S05]  /*2cc0*/  BSYNC B0 ;  /* 0x0000000000007941 */ /* 0x000fea0003800000 */
.L_x_7133:
[----:B------:R-:W-:-:S04]  /*2cd0*/  FMUL.FTZ R0, R0, 1 ;  /* 0x3f80000000007820 */ /* 0x000fc80000410000 */
[----:B------:R0:W3:Y:S01]  /*2ce0*/  F2F.F64.F32 R22, R0 ;  /* 0x0000000000167310 */ /* 0x0000e20000201800 */
[----:B------:R-:W-:Y:S05]  /*2cf0*/  BRA `(.L_x_7108) ;  /* 0x000001a000007947 */ /* 0x000fea0003800000 */
.L_x_7107:
        /* <DEDUP_REMOVED lines=21> */
.L_x_7132:
[----:B------:R-:W3:Y:S02]  /*2e50*/  LDG.E.64 R22, [R2.64] ;  /* 0x0000002402167981 */ /* 0x000ee4000c1e1b00 */
[----:B---3--:R-:W0:Y:S01]  /*2e60*/  I2F.F64.U64 R22, R22 ;  /* 0x0000001600167312 */ /* 0x008e220000301800 */
[----:B------:R-:W-:Y:S05]  /*2e70*/  BRA `(.L_x_7108) ;  /* 0x0000002000007947 */ /* 0x000fea0003800000 */
.L_x_7131:
[----:B------:R-:W3:Y:S02]  /*2e80*/  LDG.E R2, [R2.64] ;  /* 0x0000002402027981 */ /* 0x000ee4000c1e1900 */
[----:B---3--:R0:W3:Y:S02]  /*2e90*/  I2F.F64.U32 R22, R2 ;  /* 0x0000000200167312 */ /* 0x0080e40000201800 */
.L_x_7108:
[----:B------:R-:W-:-:S03]  /*2ea0*/  IADD3 R42, R42, 0x80, RZ ;  /* 0x000000802a2a7810 */ /* 0x000fc60007ffe0ff */
.L_x_7038:
[----:B-1-34-:R-:W-:Y:S05]  /*2eb0*/  BSYNC B6 ;  /* 0x0000000000067941 */ /* 0x01afea0003800000 */
.L_x_7037:
[----:B------:R-:W-:Y:S01]  /*2ec0*/  ISETP.GE.AND P0, PT, R42, R43, PT ;  /* 0x0000002b2a00720c */ /* 0x000fe20003f06270 */
[----:B------:R-:W-:Y:S01]  /*2ed0*/  BSSY B6, `(.L_x_7135) ;  /* 0x00002df000067945 */ /* 0x000fe20003800000 */
[----:B------:R-:W-:Y:S01]  /*2ee0*/  CS2R R34, SRZ ;  /* 0x0000000000227805 */ /* 0x000fe2000001ff00 */
[----:B------:R-:W-:-:S10]  /*2ef0*/  CS2R R18, SRZ ;  /* 0x0000000000127805 */ /* 0x000fd4000001ff00 */
        /* <DEDUP_REMOVED lines=19> */
.L_x_7140:
[----:B------:R-:W3:Y:S02]  /*3030*/  LDG.E.U8 R2, [R2.64] ;  /* 0x0000002402027981 */ /* 0x000ee4000c1e1100 */
[----:B---3--:R0:W1:Y:S01]  /*3040*/  I2F.F64.U16 R40, R2 ;  /* 0x0000000200287312 */ /* 0x0080620000101800 */
[----:B------:R-:W-:Y:S05]  /*3050*/  BRA `(.L_x_7142) ;  /* 0x00000df000007947 */ /* 0x000fea0003800000 */
.L_x_7139:
        /* <DEDUP_REMOVED lines=9> */
.L_x_7144:
[----:B------:R-:W3:Y:S02]  /*30f0*/  LDG.E R2, [R2.64] ;  /* 0x0000002402027981 */ /* 0x000ee4000c1e1900 */
[----:B---3--:R0:W1:Y:S01]  /*3100*/  I2F.F64 R40, R2 ;  /* 0x0000000200287312 */ /* 0x0080620000201c00 */
[----:B------:R-:W-:Y:S05]  /*3110*/  BRA `(.L_x_7142) ;  /* 0x00000d3000007947 */ /* 0x000fea0003800000 */
.L_x_7143:
[----:B------:R-:W3:Y:S02]  /*3120*/  LDG.E.U16 R2, [R2.64] ;  /* 0x0000002402027981 */ /* 0x000ee4000c1e1500 */
[----:B---3--:R0:W1:Y:S01]  /*3130*/  I2F.F64.S16 R40, R2 ;  /* 0x0000000200287312 */ /* 0x0080620000101c00 */
[----:B------:R-:W-:Y:S05]  /*3140*/  BRA `(.L_x_7142) ;  /* 0x00000d0000007947 */ /* 0x000fea0003800000 */
.L_x_7138:
        /* <DEDUP_REMOVED lines=10> */
.L_x_7146:
[----:B------:R-:W3:Y:S02]  /*31f0*/  LDG.E.U16 R0, [R2.64] ;  /* 0x0000002402007981 */ /* 0x000ee4000c1e1500 */
[----:B---3--:R-:W-:-:S05]  /*3200*/  HADD2.F32 R0, -RZ, R0.H0_H0 ;  /* 0x20000000ff007230 */ /* 0x008fca0000004100 */
[----:B------:R-:W-:-:S04]  /*3210*/  FMUL.FTZ R0, R0, 1 ;  /* 0x3f80000000007820 */ /* 0x000fc80000410000 */
[----:B------:R0:W1:Y:S01]  /*3220*/  F2F.F64.F32 R40, R0 ;  /* 0x0000000000287310 */ /* 0x0000620000201800 */
[----:B------:R-:W-:Y:S05]  /*3230*/  BRA `(.L_x_7142) ;  /* 0x00000c1000007947 */ /* 0x000fea0003800000 */
.L_x_7145:
        /* <DEDUP_REMOVED lines=10> */
.L_x_7148:
[----:B------:R-:W3:Y:S02]  /*32e0*/  LDG.E.U16 R2, [R2.64] ;  /* 0x0000002402027981 */ /* 0x000ee4000c1e1500 */
[----:B---3--:R-:W-:-:S05]  /*32f0*/  HADD2.F32 R0, -RZ, R2.H0_H0 ;  /* 0x20000002ff007230 */ /* 0x008fca0000004100 */
[----:B------:R-:W-:-:S04]  /*3300*/  FMUL.FTZ R0, R0, 1 ;  /* 0x3f80000000007820 */ /* 0x000fc80000410000 */
[----:B------:R0:W1:Y:S01]  /*3310*/  F2F.F64.F32 R40, R0 ;  /* 0x0000000000287310 */ /* 0x0000620000201800 */
[----:B------:R-:W-:Y:S05]  /*3320*/  BRA `(.L_x_7142) ;  /* 0x00000b2000007947 */ /* 0x000fea0003800000 */
.L_x_7147:
[----:B------:R0:W5:Y:S01]  /*3330*/  LDG.E.64 R40, [R2.64] ;  /* 0x0000002402287981 */ /* 0x000162000c1e1b00 */
[----:B------:R-:W-:Y:S05]  /*3340*/  BRA `(.L_x_7142) ;  /* 0x00000b0000007947 */ /* 0x000fea0003800000 */
.L_x_7137:
        /* <DEDUP_REMOVED lines=13> */
.L_x_7151:
[----:B------:R0:W5:Y:S01]  /*3420*/  LDG.E.64 R40, [R2.64] ;  /* 0x0000002402287981 */ /* 0x000162000c1e1b00 */
[----:B------:R-:W-:Y:S05]  /*3430*/  BRA `(.L_x_7142) ;  /* 0x00000a1000007947 */ /* 0x000fea0003800000 */
.L_x_7150:
        /* <DEDUP_REMOVED lines=28> */
.L_x_7153:
        /* <DEDUP_REMOVED lines=15> */
.L_x_7152:
[----:B------:R-:W3:Y:S02]  /*36f0*/  LDG.E.U16 R0, [R2.64] ;  /* 0x0000002402007981 */ /* 0x000ee4000c1e1500 */
[----:B---3--:R-:W-:-:S05]  /*3700*/  PRMT R0, RZ, 0x5410, R0 ;  /* 0x00005410ff007816 */ /* 0x008fca0000000000 */
[----:B------:R-:W-:-:S04]  /*3710*/  FMUL.FTZ R0, R0, 1 ;  /* 0x3f80000000007820 */ /* 0x000fc80000410000 */
[----:B------:R0:W1:Y:S01]  /*3720*/  F2F.F64.F32 R40, R0 ;  /* 0x0000000000287310 */ /* 0x0000620000201800 */
[----:B------:R-:W-:Y:S05]  /*3730*/  BRA `(.L_x_7142) ;  /* 0x0000071000007947 */ /* 0x000fea0003800000 */
.L_x_7149:
        /* <DEDUP_REMOVED lines=11> */
.L_x_7156:
        /* <DEDUP_REMOVED lines=21> */
.L_x_7160:
[----:B------:R-:W-:Y:S05]  /*3940*/  BSYNC B1 ;  /* 0x0000000000017941 */ /* 0x000fea0003800000 */
.L_x_7159:
[----:B------:R-:W-:Y:S01]  /*3950*/  LEA R3, R0, 0x3b800000, 0x17 ;  /* 0x3b80000000037811 */ /* 0x000fe200078eb8ff */
[----:B------:R-:W-:-:S05]  /*3960*/  IMAD.SHL.U32 R0, R2, 0x100000, RZ ;  /* 0x0010000002007824 */ /* 0x000fca00078e00ff */
[----:B------:R-:W-:Y:S02]  /*3970*/  LOP3.LUT R0, R3, R0, R4, 0xfe, !PT ;  /* 0x0000000003007212 */ /* 0x000fe400078efe04 */
.L_x_7158:
[----:B------:R-:W-:Y:S05]  /*3980*/  BSYNC B0 ;  /* 0x0000000000007941 */ /* 0x000fea0003800000 */
.L_x_7157:
[----:B------:R-:W-:-:S04]  /*3990*/  FMUL.FTZ R0, R0, 1 ;  /* 0x3f80000000007820 */ /* 0x000fc80000410000 */
[----:B------:R0:W1:Y:S01]  /*39a0*/  F2F.F64.F32 R40, R0 ;  /* 0x0000000000287310 */ /* 0x0000620000201800 */
[----:B------:R-:W-:Y:S05]  /*39b0*/  BRA `(.L_x_7142) ;  /* 0x0000049000007947 */ /* 0x000fea0003800000 */
.L_x_7155:
        /* <DEDUP_REMOVED lines=21> */
.L_x_7164:
[----:B------:R-:W-:Y:S05]  /*3b10*/  BSYNC B1 ;  /* 0x0000000000017941 */ /* 0x000fea0003800000 */
.L_x_7163:
[----:B------:R-:W-:Y:S01]  /*3b20*/  LEA R3, R0, 0x37800000, 0x17 ;  /* 0x3780000000037811 */ /* 0x000fe200078eb8ff */
[----:B------:R-:W-:-:S05]  /*3b30*/  IMAD.SHL.U32 R0, R2, 0x200000, RZ ;  /* 0x0020000002007824 */ /* 0x000fca00078e00ff */
[----:B------:R-:W-:Y:S02]  /*3b40*/  LOP3.LUT R0, R3, R0, R4, 0xfe, !PT ;  /* 0x0000000003007212 */ /* 0x000fe400078efe04 */
.L_x_7162:
[----:B------:R-:W-:Y:S05]  /*3b50*/  BSYNC B0 ;  /* 0x0000000000007941 */ /* 0x000fea0003800000 */
.L_x_7161:
[----:B------:R-:W-:-:S04]  /*3b60*/  FMUL.FTZ R0, R0, 1 ;  /* 0x3f80000000007820 */ /* 0x000fc80000410000 */
[----:B------:R0:W1:Y:S01]  /*3b70*/  F2F.F64.F32 R40, R0 ;  /* 0x0000000000287310 */ /* 0x0000620000201800 */
[----:B------:R-:W-:Y:S05]  /*3b80*/  BRA `(.L_x_7142) ;  /* 0x000002c000007947 */ /* 0x000fea0003800000 */
.L_x_7154:
        /* <DEDUP_REMOVED lines=14> */
.L_x_7168:
[----:B------:R-:W-:Y:S05]  /*3c70*/  BSYNC B0 ;  /* 0x0000000000007941 */ /* 0x000fea0003800000 */
.L_x_7167:
[----:B------:R-:W-:-:S04]  /*3c80*/  FMUL.FTZ R0, R0, 1 ;  /* 0x3f80000000007820 */ /* 0x000fc80000410000 */
[----:B------:R0:W1:Y:S01]  /*3c90*/  F2F.F64.F32 R40, R0 ;  /* 0x0000000000287310 */ /* 0x0000620000201800 */
[----:B------:R-:W-:Y:S05]  /*3ca0*/  BRA `(.L_x_7142) ;  /* 0x000001a000007947 */ /* 0x000fea0003800000 */
.L_x_7141:
        /* <DEDUP_REMOVED lines=21> */
.L_x_7166:
[----:B------:R-:W3:Y:S02]  /*3e00*/  LDG.E.64 R40, [R2.64] ;  /* 0x0000002402287981 */ /* 0x000ee4000c1e1b00 */
[----:B---3--:R-:W0:Y:S01]  /*3e10*/  I2F.F64.U64 R40, R40 ;  /* 0x0000002800287312 */ /* 0x008e220000301800 */
[----:B------:R-:W-:Y:S05]  /*3e20*/  BRA `(.L_x_7142) ;  /* 0x0000002000007947 */ /* 0x000fea0003800000 */
.L_x_7165:
[----:B------:R-:W3:Y:S02]  /*3e30*/  LDG.E R2, [R2.64] ;  /* 0x0000002402027981 */ /* 0x000ee4000c1e1900 */
[----:B---3--:R0:W1:Y:S02]  /*3e40*/  I2F.F64.U32 R40, R2 ;  /* 0x0000000200287312 */ /* 0x0080640000201800 */
.L_x_7142:
        /* <DEDUP_REMOVED lines=17> */
.L_x_7172:
[----:B------:R-:W3:Y:S02]  /*3f60*/  LDG.E.U8 R2, [R2.64] ;  /* 0x0000002402027981 */ /* 0x000ee4000c1e1100 */
[----:B---3--:R0:W3:Y:S01]  /*3f70*/  I2F.F64.U16 R34, R2 ;  /* 0x0000000200227312 */ /* 0x0080e20000101800 */
[----:B------:R-:W-:Y:S05]  /*3f80*/  BRA `(.L_x_7174) ;  /* 0x00000df000007947 */ /* 0x000fea0003800000 */
.L_x_7171:
        /* <DEDUP_REMOVED lines=9> */
.L_x_7176:
[----:B------:R-:W3:Y:S02]  /*4020*/  LDG.E R2, [R2.64] ;  /* 0x0000002402027981 */ /* 0x000ee4000c1e1900 */
[----:B---3--:R0:W3:Y:S01]  /*4030*/  I2F.F64 R34, R2 ;  /* 0x0000000200227312 */ /* 0x0080e20000201c00 */
[----:B------:R-:W-:Y:S05]  /*4040*/  BRA `(.L_x_7174) ;  /* 0x00000d3000007947 */ /* 0x000fea0003800000 */
.L_x_7175:
[----:B------:R-:W3:Y:S02]  /*4050*/  LDG.E.U16 R2, [R2.64] ;  /* 0x0000002402027981 */ /* 0x000ee4000c1e1500 */
[----:B---3--:R0:W3:Y:S01]  /*4060*/  I2F.F64.S16 R34, R2 ;  /* 0x0000000200227312 */ /* 0x0080e20000101c00 */
[----:B------:R-:W-:Y:S05]  /*4070*/  BRA `(.L_x_7174) ;  /* 0x00000d0000007947 */ /* 0x000fea0003800000 */
.L_x_7170:
        /* <DEDUP_REMOVED lines=10> */
.L_x_7178:
[----:B------:R-:W3:Y:S02]  /*4120*/  LDG.E.U16 R0, [R2.64] ;  /* 0x0000002402007981 */ /* 0x000ee4000c1e1500 */
[----:B---3--:R-:W-:-:S05]  /*4130*/  HADD2.F32 R0, -RZ, R0.H0_H0 ;  /* 0x20000000ff007230 */ /* 0x008fca0000004100 */
[----:B------:R-:W-:-:S04]  /*4140*/  FMUL.FTZ R0, R0, 1 ;  /* 0x3f80000000007820 */ /* 0x000fc80000410000 */
[----:B------:R0:W3:Y:S01]  /*4150*/  F2F.F64.F32 R34, R0 ;  /* 0x0000000000227310 */ /* 0x0000e20000201800 */
[----:B------:R-:W-:Y:S05]  /*4160*/  BRA `(.L_x_7174) ;  /* 0x00000c1000007947 */ /* 0x000fea0003800000 */
.L_x_7177:
        /* <DEDUP_REMOVED lines=10> */
.L_x_7180:
[----:B------:R-:W3:Y:S02]  /*4210*/  LDG.E.U16 R2, [R2.64] ;  /* 0x0000002402027981 */ /* 0x000ee4000c1e1500 */
[----:B---3--:R-:W-:-:S05]  /*4220*/  HADD2.F32 R0, -RZ, R2.H0_H0 ;  /* 0x20000002ff007230 */ /* 0x008fca0000004100 */
[----:B------:R-:W-:-:S04]  /*4230*/  FMUL.FTZ R0, R0, 1 ;  /* 0x3f80000000007820 */ /* 0x000fc80000410000 */
[----:B------:R0:W3:Y:S01]  /*4240*/  F2F.F64.F32 R34, R0 ;  /* 0x0000000000227310 */ /* 0x0000e20000201800 */
[----:B------:R-:W-:Y:S05]  /*4250*/  BRA `(.L_x_7174) ;  /* 0x00000b2000007947 */ /* 0x000fea0003800000 */
.L_x_7179:
[----:B------:R0:W5:Y:S01]  /*4260*/  LDG.E.64 R34, [R2.64] ;  /* 0x0000002402227981 */ /* 0x000162000c1e1b00 */
[----:B------:R-:W-:Y:S05]  /*4270*/  BRA `(.L_x_7174) ;  /* 0x00000b0000007947 */ /* 0x000fea0003800000 */
.L_x_7169:
        /* <DEDUP_REMOVED lines=13> */
.L_x_7183:
[----:B------:R0:W5:Y:S01]  /*4350*/  LDG.E.64 R34, [R2.64] ;  /* 0x0000002402227981 */ /* 0x000162000c1e1b00 */
[----:B------:R-:W-:Y:S05]  /*4360*/  BRA `(.L_x_7174) ;  /* 0x00000a1000007947 */ /* 0x000fea0003800000 */
.L_x_7182:
        /* <DEDUP_REMOVED lines=28> */
.L_x_7185:
        /* <DEDUP_REMOVED lines=15> */
.L_x_7184:
[----:B------:R-:W3:Y:S02]  /*4620*/  LDG.E.U16 R0, [R2.64] ;  /* 0x0000002402007981 */ /* 0x000ee4000c1e1500 */
[----:B---3--:R-:W-:-:S05]  /*4630*/  PRMT R0, RZ, 0x5410, R0 ;  /* 0x00005410ff007816 */ /* 0x008fca0000000000 */
[----:B------:R-:W-:-:S04]  /*4640*/  FMUL.FTZ R0, R0, 1 ;  /* 0x3f80000000007820 */ /* 0x000fc80000410000 */
[----:B------:R0:W3:Y:S01]  /*4650*/  F2F.F64.F32 R34, R0 ;  /* 0x0000000000227310 */ /* 0x0000e20000201800 */
[----:B------:R-:W-:Y:S05]  /*4660*/  BRA `(.L_x_7174) ;  /* 0x0000071000007947 */ /* 0x000fea0003800000 */
.L_x_7181:
        /* <DEDUP_REMOVED lines=11> */
.L_x_7188:
        /* <DEDUP_REMOVED lines=21> */
.L_x_7192:
[----:B------:R-:W-:Y:S05]  /*4870*/  BSYNC B1 ;  /* 0x0000000000017941 */ /* 0x000fea0003800000 */
.L_x_7191:
[----:B------:R-:W-:Y:S01]  /*4880*/  LEA R3, R0, 0x3b800000, 0x17 ;  /* 0x3b80000000037811 */ /* 0x000fe200078eb8ff */
[----:B------:R-:W-:-:S05]  /*4890*/  IMAD.SHL.U32 R0, R2, 0x100000, RZ ;  /* 0x0010000002007824 */ /* 0x000fca00078e00ff */
[----:B------:R-:W-:Y:S02]  /*48a0*/  LOP3.LUT R0, R3, R0, R4, 0xfe, !PT ;  /* 0x0000000003007212 */ /* 0x000fe400078efe04 */
.L_x_7190:
[----:B------:R-:W-:Y:S05]  /*48b0*/  BSYNC B0 ;  /* 0x0000000000007941 */ /* 0x000fea0003800000 */
.L_x_7189:
[----:B------:R-:W-:-:S04]  /*48c0*/  FMUL.FTZ R0, R0, 1 ;  /* 0x3f80000000007820 */ /* 0x000fc80000410000 */
[----:B------:R0:W3:Y:S01]  /*48d0*/  F2F.F64.F32 R34, R0 ;  /* 0x0000000000227310 */ /* 0x0000e20000201800 */
[----:B------:R-:W-:Y:S05]  /*48e0*/  BRA `(.L_x_7174) ;  /* 0x0000049000007947 */ /* 0x000fea0003800000 */
.L_x_7187:
        /* <DEDUP_REMOVED lines=21> */
.L_x_7196:
[----:B------:R-:W-:Y:S05]  /*4a40*/  BSYNC B1 ;  /* 0x0000000000017941 */ /* 0x000fea0003800000 */
.L_x_7195:
[----:B------:R-:W-:Y:S01]  /*4a50*/  LEA R3, R0, 0x37800000, 0x17 ;  /* 0x3780000000037811 */ /* 0x000fe200078eb8ff */
[----:B------:R-:W-:-:S05]  /*4a60*/  IMAD.SHL.U32 R0, R2, 0x200000, RZ ;  /* 0x0020000002007824 */ /* 0x000fca00078e00ff */
[----:B------:R-:W-:Y:S02]  /*4a70*/  LOP3.LUT R0, R3, R0, R4, 0xfe, !PT ;  /* 0x0000000003007212 */ /* 0x000fe400078efe04 */
.L_x_7194:
[----:B------:R-:W-:Y:S05]  /*4a80*/  BSYNC B0 ;  /* 0x0000000000007941 */ /* 0x000fea0003800000 */
.L_x_7193:
[----:B------:R-:W-:-:S04]  /*4a90*/  FMUL.FTZ R0, R0, 1 ;  /* 0x3f80000000007820 */ /* 0x000fc80000410000 */
[----:B------:R0:W3:Y:S01]  /*4aa0*/  F2F.F64.F32 R34, R0 ;  /* 0x0000000000227310 */ /* 0x0000e20000201800 */
[----:B------:R-:W-:Y:S05]  /*4ab0*/  BRA `(.L_x_7174) ;  /* 0x000002c000007947 */ /* 0x000fea0003800000 */
.L_x_7186:
        /* <DEDUP_REMOVED lines=14> */
.L_x_7200:
[----:B------:R-:W-:Y:S05]  /*4ba0*/  BSYNC B0 ;  /* 0x0000000000007941 */ /* 0x000fea0003800000 */
.L_x_7199:
[----:B------:R-:W-:-:S04]  /*4bb0*/  FMUL.FTZ R0, R0, 1 ;  /* 0x3f80000000007820 */ /* 0x000fc80000410000 */
[----:B------:R0:W3:Y:S01]  /*4bc0*/  F2F.F64.F32 R34, R0 ;  /* 0x0000000000227310 */ /* 0x0000e20000201800 */
[----:B------:R-:W-:Y:S05]  /*4bd0*/  BRA `(.L_x_7174) ;  /* 0x000001a000007947 */ /* 0x000fea0003800000 */
.L_x_7173:
        /* <DEDUP_REMOVED lines=21> */
.L_x_7198:
[----:B------:R-:W3:Y:S02]  /*4d30*/  LDG.E.64 R34, [R2.64] ;  /* 0x0000002402227981 */ /* 0x000ee4000c1e1b00 */
[----:B---3--:R-:W0:Y:S01]  /*4d40*/  I2F.F64.U64 R34, R34 ;  /* 0x0000002200227312 */ /* 0x008e220000301800 */
[----:B------:R-:W-:Y:S05]  /*4d50*/  BRA `(.L_x_7174) ;  /* 0x0000002000007947 */ /* 0x000fea0003800000 */
.L_x_7197:
[----:B------:R-:W3:Y:S02]  /*4d60*/  LDG.E R2, [R2.64] ;  /* 0x0000002402027981 */ /* 0x000ee4000c1e1900 */
[----:B---3--:R0:W3:Y:S02]  /*4d70*/  I2F.F64.U32 R34, R2 ;  /* 0x0000000200227312 */ /* 0x0080e40000201800 */
.L_x_7174:
        /* <DEDUP_REMOVED lines=17> */
.L_x_7204:
[----:B------:R-:W4:Y:S02]  /*4e90*/  LDG.E.U8 R2, [R2.64] ;  /* 0x0000002402027981 */ /* 0x000f24000c1e1100 */
[----:B----4-:R0:W4:Y:S01]  /*4ea0*/  I2F.F64.U16 R18, R2 ;  /* 0x0000000200127312 */ /* 0x0101220000101800 */
[----:B------:R-:W-:Y:S05]  /*4eb0*/  BRA `(.L_x_7206) ;  /* 0x00000df000007947 */ /* 0x000fea0003800000 */
.L_x_7203:
        /* <DEDUP_REMOVED lines=9> */
.L_x_7208:
[----:B------:R-:W4:Y:S02]  /*4f50*/  LDG.E R2, [R2.64] ;  /* 0x0000002402027981 */ /* 0x000f24000c1e1900 */
[----:B----4-:R0:W4:Y:S01]  /*4f60*/  I2F.F64 R18, R2 ;  /* 0x0000000200127312 */ /* 0x0101220000201c00 */
[----:B------:R-:W-:Y:S05]  /*4f70*/  BRA `(.L_x_7206) ;  /* 0x00000d3000007947 */ /* 0x000fea0003800000 */
.L_x_7207:
[----:B------:R-:W4:Y:S02]  /*4f80*/  LDG.E.U16 R2, [R2.64] ;  /* 0x0000002402027981 */ /* 0x000f24000c1e1500 */
[----:B----4-:R0:W4:Y:S01]  /*4f90*/  I2F.F64.S16 R18, R2 ;  /* 0x0000000200127312 */ /* 0x0101220000101c00 */
[----:B------:R-:W-:Y:S05]  /*4fa0*/  BRA `(.L_x_7206) ;  /* 0x00000d0000007947 */ /* 0x000fea0003800000 */
.L_x_7202:
        /* <DEDUP_REMOVED lines=10> */
.L_x_7210:
[----:B------:R-:W4:Y:S02]  /*5050*/  LDG.E.U16 R0, [R2.64] ;  /* 0x0000002402007981 */ /* 0x000f24000c1e1500 */
[----:B----4-:R-:W-:-:S05]  /*5060*/  HADD2.F32 R0, -RZ, R0.H0_H0 ;  /* 0x20000000ff007230 */ /* 0x010fca0000004100 */
[----:B------:R-:W-:-:S04]  /*5070*/  FMUL.FTZ R0, R0, 1 ;  /* 0x3f80000000007820 */ /* 0x000fc80000410000 */
[----:B------:R0:W4:Y:S01]  /*5080*/  F2F.F64.F32 R18, R0 ;  /* 0x0000000000127310 */ /* 0x0001220000201800 */
[----:B------:R-:W-:Y:S05]  /*5090*/  BRA `(.L_x_7206) ;  /* 0x00000c1000007947 */ /* 0x000fea0003800000 */
.L_x_7209:
        /* <DEDUP_REMOVED lines=10> */
.L_x_7212:
[----:B------:R-:W4:Y:S02]  /*5140*/  LDG.E.U16 R2, [R2.64] ;  /* 0x0000002402027981 */ /* 0x000f24000c1e1500 */
[----:B----4-:R-:W-:-:S05]  /*5150*/  HADD2.F32 R0, -RZ, R2.H0_H0 ;  /* 0x20000002ff007230 */ /* 0x010fca0000004100 */
[----:B------:R-:W-:-:S04]  /*5160*/  FMUL.FTZ R0, R0, 1 ;  /* 0x3f80000000007820 */ /* 0x000fc80000410000 */
[----:B------:R0:W4:Y:S01]  /*5170*/  F2F.F64.F32 R18, R0 ;  /* 0x0000000000127310 */ /* 0x0001220000201800 */
[----:B------:R-:W-:Y:S05]  /*5180*/  BRA `(.L_x_7206) ;  /* 0x00000b2000007947 */ /* 0x000fea0003800000 */
.L_x_7211:
[----:B------:R0:W5:Y:S01]  /*5190*/  LDG.E.64 R18, [R2.64] ;  /* 0x0000002402127981 */ /* 0x000162000c1e1b00 */
[----:B------:R-:W-:Y:S05]  /*51a0*/  BRA `(.L_x_7206) ;  /* 0x00000b0000007947 */ /* 0x000fea0003800000 */
.L_x_7201:
        /* <DEDUP_REMOVED lines=13> */
.L_x_7215:
[----:B------:R0:W5:Y:S01]  /*5280*/  LDG.E.64 R18, [R2.64] ;  /* 0x0000002402127981 */ /* 0x000162000c1e1b00 */
[----:B------:R-:W-:Y:S05]  /*5290*/  BRA `(.L_x_7206) ;  /* 0x00000a1000007947 */ /* 0x000fea0003800000 */
.L_x_7214:
        /* <DEDUP_REMOVED lines=28> */
.L_x_7217:
        /* <DEDUP_REMOVED lines=13> */
[----:B------:R0:W4:Y:S01]  /*5530*/  F2F.F64.F32 R18, R4 ;  /* 0x0000000400127310 */ /* 0x0001220000201800 */
[----:B------:R-:W-:Y:S05]  /*5540*/  BRA `(.L_x_7206) ;  /* 0x0000076000007947 */ /* 0x000fea0003800000 */
.L_x_7216:
[----:B------:R-:W4:Y:S02]  /*5550*/  LDG.E.U16 R0, [R2.64] ;  /* 0x0000002402007981 */ /* 0x000f24000c1e1500 */
[----:B----4-:R-:W-:-:S05]  /*5560*/  PRMT R0, RZ, 0x5410, R0 ;  /* 0x00005410ff007816 */ /* 0x010fca0000000000 */
[----:B------:R-:W-:-:S04]  /*5570*/  FMUL.FTZ R0, R0, 1 ;  /* 0x3f80000000007820 */ /* 0x000fc80000410000 */
[----:B------:R0:W4:Y:S01]  /*5580*/  F2F.F64.F32 R18, R0 ;  /* 0x0000000000127310 */ /* 0x0001220000201800 */
[----:B------:R-:W-:Y:S05]  /*5590*/  BRA `(.L_x_7206) ;  /* 0x0000071000007947 */ /* 0x000fea0003800000 */
.L_x_7213:
        /* <DEDUP_REMOVED lines=11> */
.L_x_7220:
        /* <DEDUP_REMOVED lines=21> */
.L_x_7224:
[----:B------:R-:W-:Y:S05]  /*57a0*/  BSYNC B1 ;  /* 0x0000000000017941 */ /* 0x000fea0003800000 */
.L_x_7223:
[----:B------:R-:W-:Y:S01]  /*57b0*/  LEA R3, R0, 0x3b800000, 0x17 ;  /* 0x3b80000000037811 */ /* 0x000fe200078eb8ff */
[----:B------:R-:W-:-:S05]  /*57c0*/  IMAD.SHL.U32 R0, R2, 0x100000, RZ ;  /* 0x0010000002007824 */ /* 0x000fca00078e00ff */
[----:B------:R-:W-:Y:S02]  /*57d0*/  LOP3.LUT R0, R3, R0, R4, 0xfe, !PT ;  /* 0x0000000003007212 */ /* 0x000fe400078efe04 */
.L_x_7222:
[----:B------:R-:W-:Y:S05]  /*57e0*/  BSYNC B0 ;  /* 0x0000000000007941 */ /* 0x000fea0003800000 */
.L_x_7221:
[----:B------:R-:W-:-:S04]  /*57f0*/  FMUL.FTZ R0, R0, 1 ;  /* 0x3f80000000007820 */ /* 0x000fc80000410000 */
[----:B------:R0:W4:Y:S01]  /*5800*/  F2F.F64.F32 R18, R0 ;  /* 0x0000000000127310 */ /* 0x0001220000201800 */
[----:B------:R-:W-:Y:S05]  /*5810*/  BRA `(.L_x_7206) ;  /* 0x0000049000007947 */ /* 0x000fea0003800000 */
.L_x_7219:
        /* <DEDUP_REMOVED lines=21> */
.L_x_7228:
[----:B------:R-:W-:Y:S05]  /*5970*/  BSYNC B1 ;  /* 0x0000000000017941 */ /* 0x000fea0003800000 */
.L_x_7227:
[----:B------:R-:W-:Y:S01]  /*5980*/  LEA R3, R0, 0x37800000, 0x17 ;  /* 0x3780000000037811 */ /* 0x000fe200078eb8ff */
[----:B------:R-:W-:-:S05]  /*5990*/  IMAD.SHL.U32 R0, R2, 0x200000, RZ ;  /* 0x0020000002007824 */ /* 0x000fca00078e00ff */
[----:B------:R-:W-:Y:S02]  /*59a0*/  LOP3.LUT R0, R3, R0, R4, 0xfe, !PT ;  /* 0x0000000003007212 */ /* 0x000fe400078efe04 */
.L_x_7226:
[----:B------:R-:W-:Y:S05]  /*59b0*/  BSYNC B0 ;  /* 0x0000000000007941 */ /* 0x000fea0003800000 */
.L_x_7225:
[----:B------:R-:W-:-:S04]  /*59c0*/  FMUL.FTZ R0, R0, 1 ;  /* 0x3f80000000007820 */ /* 0x000fc80000410000 */
[----:B------:R0:W4:Y:S01]  /*59d0*/  F2F.F64.F32 R18, R0 ;  /* 0x0000000000127310 */ /* 0x0001220000201800 */
[----:B------:R-:W-:Y:S05]  /*59e0*/  BRA `(.L_x_7206) ;  /* 0x000002c000007947 */ /* 0x000fea0003800000 */
.L_x_7218:
        /* <DEDUP_REMOVED lines=14> */
.L_x_7232:
[----:B------:R-:W-:Y:S05]  /*5ad0*/  BSYNC B0 ;  /* 0x0000000000007941 */ /* 0x000fea0003800000 */
.L_x_7231:
[----:B------:R-:W-:-:S04]  /*5ae0*/  FMUL.FTZ R0, R0, 1 ;  /* 0x3f80000000007820 */ /* 0x000fc80000410000 */
[----:B------:R0:W4:Y:S01]  /*5af0*/  F2F.F64.F32 R18, R0 ;  /* 0x0000000000127310 */ /* 0x0001220000201800 */
[----:B------:R-:W-:Y:S05]  /*5b00*/  BRA `(.L_x_7206) ;  /* 0x000001a000007947 */ /* 0x000fea0003800000 */
.L_x_7205:
        /* <DEDUP_REMOVED lines=21> */
.L_x_7230:
[----:B------:R-:W4:Y:S02]  /*5c60*/  LDG.E.64 R18, [R2.64] ;  /* 0x0000002402127981 */ /* 0x000f24000c1e1b00 */
[----:B----4-:R-:W0:Y:S01]  /*5c70*/  I2F.F64.U64 R18, R18 ;  /* 0x0000001200127312 */ /* 0x010e220000301800 */
[----:B------:R-:W-:Y:S05]  /*5c80*/  BRA `(.L_x_7206) ;  /* 0x0000002000007947 */ /* 0x000fea0003800000 */
.L_x_7229:
[----:B------:R-:W4:Y:S02]  /*5c90*/  LDG.E R2, [R2.64] ;  /* 0x0000002402027981 */ /* 0x000f24000c1e1900 */
[----:B----4-:R0:W4:Y:S02]  /*5ca0*/  I2F.F64.U32 R18, R2 ;  /* 0x0000000200127312 */ /* 0x0101240000201800 */
.L_x_7206:
[----:B------:R-:W-:-:S03]  /*5cb0*/  IADD3 R42, R42, 0x80, RZ ;  /* 0x000000802a2a7810 */ /* 0x000fc60007ffe0ff */
.L_x_7136:
[----:B------:R-:W-:Y:S05]  /*5cc0*/  BSYNC B6 ;  /* 0x0000000000067941 */ /* 0x000fea0003800000 */
.L_x_7135:
[----:B------:R-:W-:Y:S01]  /*5cd0*/  ISETP.GE.AND P0, PT, R42, R43, PT ;  /* 0x0000002b2a00720c */ /* 0x000fe20003f06270 */
[----:B------:R-:W-:Y:S01]  /*5ce0*/  BSSY B6, `(.L_x_7233) ;  /* 0x00002e1000067945 */ /* 0x000fe20003800000 */
[----:B------:R-:W-:Y:S01]  /*5cf0*/  CS2R R16, SRZ ;  /* 0x0000000000107805 */ /* 0x000fe2000001ff00 */
[----:B------:R-:W-:Y:S01]  /*5d00*/  CS2R R32, SRZ ;  /* 0x0000000000207805 */ /* 0x000fe2000001ff00 */
[----:B------:R-:W-:Y:S01]  /*5d10*/  CS2R R30, SRZ ;  /* 0x00000000001e7805 */ /* 0x000fe2000001ff00 */
[----:B------:R-:W-:-:S08]  /*5d20*/  CS2R R24, SRZ ;  /* 0x0000000000187805 */ /* 0x000fd0000001ff00 */
        /* <DEDUP_REMOVED lines=19> */
.L_x_7238:
[----:B----4-:R-:W4:Y:S02]  /*5e60*/  LDG.E.U8 R2, [R2.64] ;  /* 0x0000002402027981 */ /* 0x010f24000c1e1100 */
[----:B----4-:R0:W4:Y:S01]  /*5e70*/  I2F.F64.U16 R32, R2 ;  /* 0x0000000200207312 */ /* 0x0101220000101800 */
[----:B------:R-:W-:Y:S05]  /*5e80*/  BRA `(.L_x_7240) ;  /* 0x00000df000007947 */ /* 0x000fea0003800000 */
.L_x_7237:
        /* <DEDUP_REMOVED lines=9> */
.L_x_7242:
[----:B----4-:R-:W4:Y:S02]  /*5f20*/  LDG.E R2, [R2.64] ;  /* 0x0000002402027981 */ /* 0x010f24000c1e1900 */
[----:B----4-:R0:W4:Y:S01]  /*5f30*/  I2F.F64 R32, R2 ;  /* 0x0000000200207312 */ /* 0x0101220000201c00 */
[----:B------:R-:W-:Y:S05]  /*5f40*/  BRA `(.L_x_7240) ;  /* 0x00000d3000007947 */ /* 0x000fea0003800000 */
.L_x_7241:
[----:B----4-:R-:W4:Y:S02]  /*5f50*/  LDG.E.U16 R2, [R2.64] ;  /* 0x0000002402027981 */ /* 0x010f24000c1e1500 */
[----:B----4-:R0:W4:Y:S01]  /*5f60*/  I2F.F64.S16 R32, R2 ;  /* 0x0000000200207312 */ /* 0x0101220000101c00 */
[----:B------:R-:W-:Y:S05]  /*5f70*/  BRA `(.L_x_7240) ;  /* 0x00000d0000007947 */ /* 0x000fea0003800000 */
.L_x_7236:
        /* <DEDUP_REMOVED lines=10> */
.L_x_7244:
[----:B----4-:R-:W4:Y:S02]  /*6020*/  LDG.E.U16 R0, [R2.64] ;  /* 0x0000002402007981 */ /* 0x010f24000c1e1500 */
[----:B----4-:R-:W-:-:S05]  /*6030*/  HADD2.F32 R0, -RZ, R0.H0_H0 ;  /* 0x20000000ff007230 */ /* 0x010fca0000004100 */
[----:B------:R-:W-:-:S04]  /*6040*/  FMUL.FTZ R0, R0, 1 ;  /* 0x3f80000000007820 */ /* 0x000fc80000410000 */
[----:B------:R0:W4:Y:S01]  /*6050*/  F2F.F64.F32 R32, R0 ;  /* 0x0000000000207310 */ /* 0x0001220000201800 */
[----:B------:R-:W-:Y:S05]  /*6060*/  BRA `(.L_x_7240) ;  /* 0x00000c1000007947 */ /* 0x000fea0003800000 */
.L_x_7243:
        /* <DEDUP_REMOVED lines=10> */
.L_x_7246:
[----:B----4-:R-:W4:Y:S02]  /*6110*/  LDG.E.U16 R2, [R2.64] ;  /* 0x0000002402027981 */ /* 0x010f24000c1e1500 */
[----:B----4-:R-:W-:-:S05]  /*6120*/  HADD2.F32 R0, -RZ, R2.H0_H0 ;  /* 0x20000002ff007230 */ /* 0x010fca0000004100 */
[----:B------:R-:W-:-:S04]  /*6130*/  FMUL.FTZ R0, R0, 1 ;  /* 0x3f80000000007820 */ /* 0x000fc80000410000 */
[----:B------:R0:W4:Y:S01]  /*6140*/  F2F.F64.F32 R32, R0 ;  /* 0x0000000000207310 */ /* 0x0001220000201800 */
[----:B------:R-:W-:Y:S05]  /*6150*/  BRA `(.L_x_7240) ;  /* 0x00000b2000007947 */ /* 0x000fea0003800000 */
.L_x_7245:
[----:B------:R0:W5:Y:S01]  /*6160*/  LDG.E.64 R32, [R2.64] ;  /* 0x0000002402207981 */ /* 0x000162000c1e1b00 */
[----:B------:R-:W-:Y:S05]  /*6170*/  BRA `(.L_x_7240) ;  /* 0x00000b0000007947 */ /* 0x000fea0003800000 */
.L_x_7235:
        /* <DEDUP_REMOVED lines=13> */
.L_x_7249:
[----:B------:R0:W5:Y:S01]  /*6250*/  LDG.E.64 R32, [R2.64] ;  /* 0x0000002402207981 */ /* 0x000162000c1e1b00 */
[----:B------:R-:W-:Y:S05]  /*6260*/  BRA `(.L_x_7240) ;  /* 0x00000a1000007947 */ /* 0x000fea0003800000 */
.L_x_7248:
        /* <DEDUP_REMOVED lines=28> */
.L_x_7251:
        /* <DEDUP_REMOVED lines=15> */
.L_x_7250:
[----:B----4-:R-:W4:Y:S02]  /*6520*/  LDG.E.U16 R0, [R2.64] ;  /* 0x0000002402007981 */ /* 0x010f24000c1e1500 */
[----:B----4-:R-:W-:-:S05]  /*6530*/  PRMT R0, RZ, 0x5410, R0 ;  /* 0x00005410ff007816 */ /* 0x010fca0000000000 */
[----:B------:R-:W-:-:S04]  /*6540*/  FMUL.FTZ R0, R0, 1 ;  /* 0x3f80000000007820 */ /* 0x000fc80000410000 */
[----:B------:R0:W4:Y:S01]  /*6550*/  F2F.F64.F32 R32, R0 ;  /* 0x0000000000207310 */ /* 0x0001220000201800 */
[----:B------:R-:W-:Y:S05]  /*6560*/  BRA `(.L_x_7240) ;  /* 0x0000071000007947 */ /* 0x000fea0003800000 */
.L_x_7247:
        /* <DEDUP_REMOVED lines=11> */
.L_x_7254:
        /* <DEDUP_REMOVED lines=21> */
.L_x_7258:
[----:B------:R-:W-:Y:S05]  /*6770*/  BSYNC B1 ;  /* 0x0000000000017941 */ /* 0x000fea0003800000 */
.L_x_7257:
[----:B------:R-:W-:Y:S01]  /*6780*/  LEA R3, R0, 0x3b800000, 0x17 ;  /* 0x3b80000000037811 */ /* 0x000fe200078eb8ff */
[----:B------:R-:W-:-:S05]  /*6790*/  IMAD.SHL.U32 R0, R2, 0x100000, RZ ;  /* 0x0010000002007824 */ /* 0x000fca00078e00ff */
[----:B------:R-:W-:Y:S02]  /*67a0*/  LOP3.LUT R0, R3, R0, R4, 0xfe, !PT ;  /* 0x0000000003007212 */ /* 0x000fe400078efe04 */
.L_x_7256:
[----:B------:R-:W-:Y:S05]  /*67b0*/  BSYNC B0 ;  /* 0x0000000000007941 */ /* 0x000fea0003800000 */
.L_x_7255:
[----:B------:R-:W-:-:S04]  /*67c0*/  FMUL.FTZ R0, R0, 1 ;  /* 0x3f80000000007820 */ /* 0x000fc80000410000 */
[----:B------:R0:W4:Y:S01]  /*67d0*/  F2F.F64.F32 R32, R0 ;  /* 0x0000000000207310 */ /* 0x0001220000201800 */
[----:B------:R-:W-:Y:S05]  /*67e0*/  BRA `(.L_x_7240) ;  /* 0x0000049000007947 */ /* 0x000fea0003800000 */
.L_x_7253:
        /* <DEDUP_REMOVED lines=21> */
.L_x_7262:
[----:B------:R-:W-:Y:S05]  /*6940*/  BSYNC B1 ;  /* 0x0000000000017941 */ /* 0x000fea0003800000 */
.L_x_7261:
[----:B------:R-:W-:Y:S01]  /*6950*/  LEA R3, R0, 0x37800000, 0x17 ;  /* 0x3780000000037811 */ /* 0x000fe200078eb8ff */
[----:B------:R-:W-:-:S05]  /*6960*/  IMAD.SHL.U32 R0, R2, 0x200000, RZ ;  /* 0x0020000002007824 */ /* 0x000fca00078e00ff */
[----:B------:R-:W-:Y:S02]  /*6970*/  LOP3.LUT R0, R3, R0, R4, 0xfe, !PT ;  /* 0x0000000003007212 */ /* 0x000fe400078efe04 */
.L_x_7260:
[----:B------:R-:W-:Y:S05]  /*6980*/  BSYNC B0 ;  /* 0x0000000000007941 */ /* 0x000fea0003800000 */
.L_x_7259:
[----:B------:R-:W-:-:S04]  /*6990*/  FMUL.FTZ R0, R0, 1 ;  /* 0x3f80000000007820 */ /* 0x000fc80000410000 */
[----:B------:R0:W4:Y:S01]  /*69a0*/  F2F.F64.F32 R32, R0 ;  /* 0x0000000000207310 */ /* 0x0001220000201800 */
[----:B------:R-:W-:Y:S05]  /*69b0*/  BRA `(.L_x_7240) ;  /* 0x000002c000007947 */ /* 0x000fea0003800000 */
.L_x_7252:
        /* <DEDUP_REMOVED lines=14> */
.L_x_7266:
[----:B------:R-:W-:Y:S05]  /*6aa0*/  BSYNC B0 ;  /* 0x0000000000007941 */ /* 0x000fea0003800000 */
.L_x_7265:
[----:B------:R-:W-:-:S04]  /*6ab0*/  FMUL.FTZ R0, R0, 1 ;  /* 0x3f80000000007820 */ /* 0x000fc80000410000 */
[----:B------:R0:W4:Y:S01]  /*6ac0*/  F2F.F64.F32 R32, R0 ;  /* 0x0000000000207310 */ /* 0x0001220000201800 */
[----:B------:R-:W-:Y:S05]  /*6ad0*/  BRA `(.L_x_7240) ;  /* 0x000001a000007947 */ /* 0x000fea0003800000 */
.L_x_7239:
        /* <DEDUP_REMOVED lines=21> */
.L_x_7264:
[----:B----4-:R-:W4:Y:S02]  /*6c30*/  LDG.E.64 R32, [R2.64] ;  /* 0x0000002402207981 */ /* 0x010f24000c1e1b00 */
[----:B----4-:R-:W0:Y:S01]  /*6c40*/  I2F.F64.U64 R32, R32 ;  /* 0x0000002000207312 */ /* 0x010e220000301800 */
[----:B------:R-:W-:Y:S05]  /*6c50*/  BRA `(.L_x_7240) ;  /* 0x0000002000007947 */ /* 0x000fea0003800000 */
.L_x_7263:
[----:B----4-:R-:W4:Y:S02]  /*6c60*/  LDG.E R2, [R2.64] ;  /* 0x0000002402027981 */ /* 0x010f24000c1e1900 */
[----:B----4-:R0:W4:Y:S02]  /*6c70*/  I2F.F64.U32 R32, R2 ;  /* 0x0000000200207312 */ /* 0x0101240000201800 */
.L_x_7240:
        /* <DEDUP_REMOVED lines=17> */
.L_x_7270:
[----:B----4-:R-:W4:Y:S02]  /*6d90*/  LDG.E.U8 R2, [R2.64] ;  /* 0x0000002402027981 */ /* 0x010f24000c1e1100 */
[----:B----4-:R0:W4:Y:S01]  /*6da0*/  I2F.F64.U16 R30, R2 ;  /* 0x00000002001e7312 */ /* 0x0101220000101800 */
[----:B------:R-:W-:Y:S05]  /*6db0*/  BRA `(.L_x_7272) ;  /* 0x00000df000007947 */ /* 0x000fea0003800000 */
.L_x_7269:
        /* <DEDUP_REMOVED lines=9> */
.L_x_7274:
[----:B----4-:R-:W4:Y:S02]  /*6e50*/  LDG.E R2, [R2.64] ;  /* 0x0000002402027981 */ /* 0x010f24000c1e1900 */
[----:B----4-:R0:W4:Y:S01]  /*6e60*/  I2F.F64 R30, R2 ;  /* 0x00000002001e7312 */ /* 0x0101220000201c00 */
[----:B------:R-:W-:Y:S05]  /*6e70*/  BRA `(.L_x_7272) ;  /* 0x00000d3000007947 */ /* 0x000fea0003800000 */
.L_x_7273:
[----:B----4-:R-:W4:Y:S02]  /*6e80*/  LDG.E.U16 R2, [R2.64] ;  /* 0x0000002402027981 */ /* 0x010f24000c1e1500 */
[----:B----4-:R0:W4:Y:S01]  /*6e90*/  I2F.F64.S16 R30, R2 ;  /* 0x00000002001e7312 */ /* 0x0101220000101c00 */
[----:B------:R-:W-:Y:S05]  /*6ea0*/  BRA `(.L_x_7272) ;  /* 0x00000d0000007947 */ /* 0x000fea0003800000 */
.L_x_7268:
        /* <DEDUP_REMOVED lines=10> */
.L_x_7276:
[----:B----4-:R-:W4:Y:S02]  /*6f50*/  LDG.E.U16 R0, [R2.64] ;  /* 0x0000002402007981 */ /* 0x010f24000c1e1500 */
[----:B----4-:R-:W-:-:S05]  /*6f60*/  HADD2.F32 R0, -RZ, R0.H0_H0 ;  /* 0x20000000ff007230 */ /* 0x010fca0000004100 */
[----:B------:R-:W-:-:S04]  /*6f70*/  FMUL.FTZ R0, R0, 1 ;  /* 0x3f80000000007820 */ /* 0x000fc80000410000 */
[----:B------:R0:W4:Y:S01]  /*6f80*/  F2F.F64.F32 R30, R0 ;  /* 0x00000000001e7310 */ /* 0x0001220000201800 */
[----:B------:R-:W-:Y:S05]  /*6f90*/  BRA `(.L_x_7272) ;  /* 0x00000c1000007947 */ /* 0x000fea0003800000 */
.L_x_7275:
        /* <DEDUP_REMOVED lines=10> */
.L_x_7278:
[----:B----4-:R-:W4:Y:S02]  /*7040*/  LDG.E.U16 R2, [R2.64] ;  /* 0x0000002402027981 */ /* 0x010f24000c1e1500 */
[----:B----4-:R-:W-:-:S05]  /*7050*/  HADD2.F32 R0, -RZ, R2.H0_H0 ;  /* 0x20000002ff007230 */ /* 0x010fca0000004100 */
[----:B------:R-:W-:-:S04]  /*7060*/  FMUL.FTZ R0, R0, 1 ;  /* 0x3f80000000007820 */ /* 0x000fc80000410000 */
[----:B------:R0:W4:Y:S01]  /*7070*/  F2F.F64.F32 R30, R0 ;  /* 0x00000000001e7310 */ /* 0x0001220000201800 */
[----:B------:R-:W-:Y:S05]  /*7080*/  BRA `(.L_x_7272) ;  /* 0x00000b2000007947 */ /* 0x000fea0003800000 */
.L_x_7277:
[----:B------:R0:W5:Y:S01]  /*7090*/  LDG.E.64 R30, [R2.64] ;  /* 0x00000024021e7981 */ /* 0x000162000c1e1b00 */
[----:B------:R-:W-:Y:S05]  /*70a0*/  BRA `(.L_x_7272) ;  /* 0x00000b0000007947 */ /* 0x000fea0003800000 */
.L_x_7267:
        /* <DEDUP_REMOVED lines=13> */
.L_x_7281:
[----:B------:R0:W5:Y:S01]  /*7180*/  LDG.E.64 R30, [R2.64] ;  /* 0x00000024021e7981 */ /* 0x000162000c1e1b00 */
[----:B------:R-:W-:Y:S05]  /*7190*/  BRA `(.L_x_7272) ;  /* 0x00000a1000007947 */ /* 0x000fea0003800000 */
.L_x_7280:
        /* <DEDUP_REMOVED lines=28> */
.L_x_7283:
        /* <DEDUP_REMOVED lines=15> */
.L_x_7282:
[----:B----4-:R-:W4:Y:S02]  /*7450*/  LDG.E.U16 R0, [R2.64] ;  /* 0x0000002402007981 */ /* 0x010f24000c1e1500 */
[----:B----4-:R-:W-:-:S05]  /*7460*/  PRMT R0, RZ, 0x5410, R0 ;  /* 0x00005410ff007816 */ /* 0x010fca0000000000 */
[----:B------:R-:W-:-:S04]  /*7470*/  FMUL.FTZ R0, R0, 1 ;  /* 0x3f80000000007820 */ /* 0x000fc80000410000 */
[----:B------:R0:W4:Y:S01]  /*7480*/  F2F.F64.F32 R30, R0 ;  /* 0x00000000001e7310 */ /* 0x0001220000201800 */
[----:B------:R-:W-:Y:S05]  /*7490*/  BRA `(.L_x_7272) ;  /* 0x0000071000007947 */ /* 0x000fea0003800000 */
.L_x_7279:
        /* <DEDUP_REMOVED lines=11> */
.L_x_7286:
        /* <DEDUP_REMOVED lines=21> */
.L_x_7290:
[----:B------:R-:W-:Y:S05]  /*76a0*/  BSYNC B1 ;  /* 0x0000000000017941 */ /* 0x000fea0003800000 */
.L_x_7289:
[----:B------:R-:W-:Y:S01]  /*76b0*/  LEA R3, R0, 0x3b800000, 0x17 ;  /* 0x3b80000000037811 */ /* 0x000fe200078eb8ff */
[----:B------:R-:W-:-:S05]  /*76c0*/  IMAD.SHL.U32 R0, R2, 0x100000, RZ ;  /* 0x0010000002007824 */ /* 0x000fca00078e00ff */
[----:B------:R-:W-:Y:S02]  /*76d0*/  LOP3.LUT R0, R3, R0, R4, 0xfe, !PT ;  /* 0x0000000003007212 */ /* 0x000fe400078efe04 */
.L_x_7288:
[----:B------:R-:W-:Y:S05]  /*76e0*/  BSYNC B0 ;  /* 0x0000000000007941 */ /* 0x000fea0003800000 */
.L_x_7287:
[----:B------:R-:W-:-:S04]  /*76f0*/  FMUL.FTZ R0, R0, 1 ;  /* 0x3f80000000007820 */ /* 0x000fc80000410000 */
[----:B------:R0:W4:Y:S01]  /*7700*/  F2F.F64.F32 R30, R0 ;  /* 0x00000000001e7310 */ /* 0x0001220000201800 */
[----:B------:R-:W-:Y:S05]  /*7710*/  BRA `(.L_x_7272) ;  /* 0x0000049000007947 */ /* 0x000fea0003800000 */
.L_x_7285:
        /* <DEDUP_REMOVED lines=21> */
.L_x_7294:
[----:B------:R-:W-:Y:S05]  /*7870*/  BSYNC B1 ;  /* 0x0000000000017941 */ /* 0x000fea0003800000 */
.L_x_7293:
[----:B------:R-:W-:Y:S01]  /*7880*/  LEA R3, R0, 0x37800000, 0x17 ;  /* 0x3780000000037811 */ /* 0x000fe200078eb8ff */
[----:B------:R-:W-:-:S05]  /*7890*/  IMAD.SHL.U32 R0, R2, 0x200000, RZ ;  /* 0x0020000002007824 */ /* 0x000fca00078e00ff */
[----:B------:R-:W-:Y:S02]  /*78a0*/  LOP3.LUT R0, R3, R0, R4, 0xfe, !PT ;  /* 0x0000000003007212 */ /* 0x000fe400078efe04 */
.L_x_7292:
[----:B------:R-:W-:Y:S05]  /*78b0*/  BSYNC B0 ;  /* 0x0000000000007941 */ /* 0x000fea0003800000 */
.L_x_7291:
[----:B------:R-:W-:-:S04]  /*78c0*/  FMUL.FTZ R0, R0, 1 ;  /* 0x3f80000000007820 */ /* 0x000fc80000410000 */
[----:B------:R0:W4:Y:S01]  /*78d0*/  F2F.F64.F32 R30, R0 ;  /* 0x00000000001e7310 */ /* 0x0001220000201800 */
[----:B------:R-:W-:Y:S05]  /*78e0*/  BRA `(.L_x_7272) ;  /* 0x000002c000007947 */ /* 0x000fea0003800000 */
.L_x_7284:
        /* <DEDUP_REMOVED lines=14> */
.L_x_7298:
[----:B------:R-:W-:Y:S05]  /*79d0*/  BSYNC B0 ;  /* 0x0000000000007941 */ /* 0x000fea0003800000 */
.L_x_7297:
[----:B------:R-:W-:-:S04]  /*79e0*/  FMUL.FTZ R0, R0, 1 ;  /* 0x3f80000000007820 */ /* 0x000fc80000410000 */
[----:B------:R0:W4:Y:S01]  /*79f0*/  F2F.F64.F32 R30, R0 ;  /* 0x00000000001e7310 */ /* 0x0001220000201800 */
[----:B------:R-:W-:Y:S05]  /*7a00*/  BRA `(.L_x_7272) ;  /* 0x000001a000007947 */ /* 0x000fea0003800000 */
.L_x_7271:
        /* <DEDUP_REMOVED lines=21> */
.L_x_7296:
[----:B----4-:R-:W4:Y:S02]  /*7b60*/  LDG.E.64 R30, [R2.64] ;  /* 0x00000024021e7981 */ /* 0x010f24000c1e1b00 */
[----:B----4-:R-:W0:Y:S01]  /*7b70*/  I2F.F64.U64 R30, R30 ;  /* 0x0000001e001e7312 */ /* 0x010e220000301800 */
[----:B------:R-:W-:Y:S05]  /*7b80*/  BRA `(.L_x_7272) ;  /* 0x0000002000007947 */ /* 0x000fea0003800000 */
.L_x_7295:
[----:B----4-:R-:W4:Y:S02]  /*7b90*/  LDG.E R2, [R2.64] ;  /* 0x0000002402027981 */ /* 0x010f24000c1e1900 */
[----:B----4-:R0:W4:Y:S02]  /*7ba0*/  I2F.F64.U32 R30, R2 ;  /* 0x00000002001e7312 */ /* 0x0101240000201800 */
.L_x_7272:
        /* <DEDUP_REMOVED lines=17> */
.L_x_7302:
[----:B----4-:R-:W4:Y:S02]  /*7cc0*/  LDG.E.U8 R2, [R2.64] ;  /* 0x0000002402027981 */ /* 0x010f24000c1e1100 */
[----:B----4-:R0:W4:Y:S01]  /*7cd0*/  I2F.F64.U16 R24, R2 ;  /* 0x0000000200187312 */ /* 0x0101220000101800 */
[----:B------:R-:W-:Y:S05]  /*7ce0*/  BRA `(.L_x_7304) ;  /* 0x00000df000007947 */ /* 0x000fea0003800000 */
.L_x_7301:
        /* <DEDUP_REMOVED lines=9> */
.L_x_7306:
[----:B----4-:R-:W4:Y:S02]  /*7d80*/  LDG.E R2, [R2.64] ;  /* 0x0000002402027981 */ /* 0x010f24000c1e1900 */
[----:B----4-:R0:W4:Y:S01]  /*7d90*/  I2F.F64 R24, R2 ;  /* 0x0000000200187312 */ /* 0x0101220000201c00 */
[----:B------:R-:W-:Y:S05]  /*7da0*/  BRA `(.L_x_7304) ;  /* 0x00000d3000007947 */ /* 0x000fea0003800000 */
.L_x_7305:
[----:B----4-:R-:W4:Y:S02]  /*7db0*/  LDG.E.U16 R2, [R2.64] ;  /* 0x0000002402027981 */ /* 0x010f24000c1e1500 */
[----:B----4-:R0:W4:Y:S01]  /*7dc0*/  I2F.F64.S16 R24, R2 ;  /* 0x0000000200187312 */ /* 0x0101220000101c00 */
[----:B------:R-:W-:Y:S05]  /*7dd0*/  BRA `(.L_x_7304) ;  /* 0x00000d0000007947 */ /* 0x000fea0003800000 */
.L_x_7300:
        /* <DEDUP_REMOVED lines=10> */
.L_x_7308:
[----:B----4-:R-:W4:Y:S02]  /*7e80*/  LDG.E.U16 R0, [R2.64] ;  /* 0x0000002402007981 */ /* 0x010f24000c1e1500 */
[----:B----4-:R-:W-:-:S05]  /*7e90*/  HADD2.F32 R0, -RZ, R0.H0_H0 ;  /* 0x20000000ff007230 */ /* 0x010fca0000004100 */
[----:B------:R-:W-:-:S04]  /*7ea0*/  FMUL.FTZ R0, R0, 1 ;  /* 0x3f80000000007820 */ /* 0x000fc80000410000 */
[----:B------:R0:W4:Y:S01]  /*7eb0*/  F2F.F64.F32 R24, R0 ;  /* 0x0000000000187310 */ /* 0x0001220000201800 */
[----:B------:R-:W-:Y:S05]  /*7ec0*/  BRA `(.L_x_7304) ;  /* 0x00000c1000007947 */ /* 0x000fea0003800000 */
.L_x_7307:
        /* <DEDUP_REMOVED lines=10> */
.L_x_7310:
[----:B----4-:R-:W4:Y:S02]  /*7f70*/  LDG.E.U16 R2, [R2.64] ;  /* 0x0000002402027981 */ /* 0x010f24000c1e1500 */
[----:B----4-:R-:W-:-:S05]  /*7f80*/  HADD2.F32 R0, -RZ, R2.H0_H0 ;  /* 0x20000002ff007230 */ /* 0x010fca0000004100 */
[----:B------:R-:W-:-:S04]  /*7f90*/  FMUL.FTZ R0, R0, 1 ;  /* 0x3f80000000007820 */ /* 0x000fc80000410000 */
[----:B------:R0:W4:Y:S01]  /*7fa0*/  F2F.F64.F32 R24, R0 ;  /* 0x0000000000187310 */ /* 0x0001220000201800 */
[----:B------:R-:W-:Y:S05]  /*7fb0*/  BRA `(.L_x_7304) ;  /* 0x00000b2000007947 */ /* 0x000fea0003800000 */
.L_x_7309:
[----:B------:R0:W5:Y:S01]  /*7fc0*/  LDG.E.64 R24, [R2.64] ;  /* 0x0000002402187981 */ /* 0x000162000c1e1b00 */
[----:B------:R-:W-:Y:S05]  /*7fd0*/  BRA `(.L_x_7304) ;  /* 0x00000b0000007947 */ /* 0x000fea0003800000 */
.L_x_7299:
        /* <DEDUP_REMOVED lines=13> */
.L_x_7313:
[----:B------:R0:W5:Y:S01]  /*80b0*/  LDG.E.64 R24, [R2.64] ;  /* 0x0000002402187981 */ /* 0x000162000c1e1b00 */
[----:B------:R-:W-:Y:S05]  /*80c0*/  BRA `(.L_x_7304) ;  /* 0x00000a1000007947 */ /* 0x000fea0003800000 */
.L_x_7312:
        /* <DEDUP_REMOVED lines=28> */
.L_x_7315:
        /* <DEDUP_REMOVED lines=15> */
.L_x_7314:
[----:B----4-:R-:W4:Y:S02]  /*8380*/  LDG.E.U16 R0, [R2.64] ;  /* 0x0000002402007981 */ /* 0x010f24000c1e1500 */
[----:B----4-:R-:W-:-:S05]  /*8390*/  PRMT R0, RZ, 0x5410, R0 ;  /* 0x00005410ff007816 */ /* 0x010fca0000000000 */
[----:B------:R-:W-:-:S04]  /*83a0*/  FMUL.FTZ R0, R0, 1 ;  /* 0x3f80000000007820 */ /* 0x000fc80000410000 */
[----:B------:R0:W4:Y:S01]  /*83b0*/  F2F.F64.F32 R24, R0 ;  /* 0x0000000000187310 */ /* 0x0001220000201800 */
[----:B------:R-:W-:Y:S05]  /*83c0*/  BRA `(.L_x_7304) ;  /* 0x0000071000007947 */ /* 0x000fea0003800000 */
.L_x_7311:
        /* <DEDUP_REMOVED lines=11> */
.L_x_7318:
        /* <DEDUP_REMOVED lines=21> */
.L_x_7322:
[----:B------:R-:W-:Y:S05]  /*85d0*/  BSYNC B1 ;  /* 0x0000000000017941 */ /* 0x000fea0003800000 */
.L_x_7321:
[----:B------:R-:W-:Y:S01]  /*85e0*/  LEA R3, R0, 0x3b800000, 0x17 ;  /* 0x3b80000000037811 */ /* 0x000fe200078eb8ff */
[----:B------:R-:W-:-:S05]  /*85f0*/  IMAD.SHL.U32 R0, R2, 0x100000, RZ ;  /* 0x0010000002007824 */ /* 0x000fca00078e00ff */
[----:B------:R-:W-:Y:S02]  /*8600*/  LOP3.LUT R0, R3, R0, R4, 0xfe, !PT ;  /* 0x0000000003007212 */ /* 0x000fe400078efe04 */
.L_x_7320:
[----:B------:R-:W-:Y:S05]  /*8610*/  BSYNC B0 ;  /* 0x0000000000007941 */ /* 0x000fea0003800000 */
.L_x_7319:
[----:B------:R-:W-:-:S04]  /*8620*/  FMUL.FTZ R0, R0, 1 ;  /* 0x3f80000000007820 */ /* 0x000fc80000410000 */
[----:B------:R0:W4:Y:S01]  /*8630*/  F2F.F64.F32 R24, R0 ;  /* 0x0000000000187310 */ /* 0x0001220000201800 */
[----:B------:R-:W-:Y:S05]  /*8640*/  BRA `(.L_x_7304) ;  /* 0x0000049000007947 */ /* 0x000fea0003800000 */
.L_x_7317:
        /* <DEDUP_REMOVED lines=21> */
.L_x_7326:
[----:B------:R-:W-:Y:S05]  /*87a0*/  BSYNC B1 ;  /* 0x0000000000017941 */ /* 0x000fea0003800000 */
.L_x_7325:
[----:B------:R-:W-:Y:S01]  /*87b0*/  LEA R3, R0, 0x37800000, 0x17 ;  /* 0x3780000000037811 */ /* 0x000fe200078eb8ff */
[----:B------:R-:W-:-:S05]  /*87c0*/  IMAD.SHL.U32 R0, R2, 0x200000, RZ ;  /* 0x0020000002007824 */ /* 0x000fca00078e00ff */
[----:B------:R-:W-:Y:S02]  /*87d0*/  LOP3.LUT R0, R3, R0, R4, 0xfe, !PT ;  /* 0x0000000003007212 */ /* 0x000fe400078efe04 */
.L_x_7324:
[----:B------:R-:W-:Y:S05]  /*87e0*/  BSYNC B0 ;  /* 0x0000000000007941 */ /* 0x000fea0003800000 */
.L_x_7323:
[----:B------:R-:W-:-:S04]  /*87f0*/  FMUL.FTZ R0, R0, 1 ;  /* 0x3f80000000007820 */ /* 0x000fc80000410000 */
[----:B------:R0:W4:Y:S01]  /*8800*/  F2F.F64.F32 R24, R0 ;  /* 0x0000000000187310 */ /* 0x0001220000201800 */
[----:B------:R-:W-:Y:S05]  /*8810*/  BRA `(.L_x_7304) ;  /* 0x000002c000007947 */ /* 0x000fea0003800000 */
.L_x_7316:
        /* <DEDUP_REMOVED lines=14> */
.L_x_7330:
[----:B------:R-:W-:Y:S05]  /*8900*/  BSYNC B0 ;  /* 0x0000000000007941 */ /* 0x000fea0003800000 */
.L_x_7329:
[----:B------:R-:W-:-:S04]  /*8910*/  FMUL.FTZ R0, R0, 1 ;  /* 0x3f80000000007820 */ /* 0x000fc80000410000 */
[----:B------:R0:W4:Y:S01]  /*8920*/  F2F.F64.F32 R24, R0 ;  /* 0x0000000000187310 */ /* 0x0001220000201800 */
[----:B------:R-:W-:Y:S05]  /*8930*/  BRA `(.L_x_7304) ;  /* 0x000001a000007947 */ /* 0x000fea0003800000 */
.L_x_7303:
        /* <DEDUP_REMOVED lines=21> */
.L_x_7328:
[----:B----4-:R-:W4:Y:S02]  /*8a90*/  LDG.E.64 R24, [R2.64] ;  /* 0x0000002402187981 */ /* 0x010f24000c1e1b00 */
[----:B----4-:R-:W0:Y:S01]  /*8aa0*/  I2F.F64.U64 R24, R24 ;  /* 0x0000001800187312 */ /* 0x010e220000301800 */
[----:B------:R-:W-:Y:S05]  /*8ab0*/  BRA `(.L_x_7304) ;  /* 0x0000002000007947 */ /* 0x000fea0003800000 */
.L_x_7327:
[----:B----4-:R-:W4:Y:S02]  /*8ac0*/  LDG.E R2, [R2.64] ;  /* 0x0000002402027981 */ /* 0x010f24000c1e1900 */
[----:B----4-:R0:W4:Y:S02]  /*8ad0*/  I2F.F64.U32 R24, R2 ;  /* 0x0000000200187312 */ /* 0x0101240000201800 */
.L_x_7304:
[----:B------:R-:W-:-:S03]  /*8ae0*/  IADD3 R42, R42, 0x80, RZ ;  /* 0x000000802a2a7810 */ /* 0x000fc60007ffe0ff */
.L_x_7234:
[----:B------:R-:W-:Y:S05]  /*8af0*/  BSYNC B6 ;  /* 0x0000000000067941 */ /* 0x000fea0003800000 */
.L_x_7233:
        /* <DEDUP_REMOVED lines=23> */
.L_x_7336:
[----:B----4-:R-:W4:Y:S02]  /*8c70*/  LDG.E.U8 R2, [R2.64] ;  /* 0x0000002402027981 */ /* 0x010f24000c1e1100 */
[----:B----4-:R0:W4:Y:S01]  /*8c80*/  I2F.F64.U16 R26, R2 ;  /* 0x00000002001a7312 */ /* 0x0101220000101800 */
[----:B------:R-:W-:Y:S05]  /*8c90*/  BRA `(.L_x_7338) ;  /* 0x00000df000007947 */ /* 0x000fea0003800000 */
.L_x_7335:
        /* <DEDUP_REMOVED lines=9> */
.L_x_7340:
[----:B----4-:R-:W4:Y:S02]  /*8d30*/  LDG.E R2, [R2.64] ;  /* 0x0000002402027981 */ /* 0x010f24000c1e1900 */
[----:B----4-:R0:W4:Y:S01]  /*8d40*/  I2F.F64 R26, R2 ;  /* 0x00000002001a7312 */ /* 0x0101220000201c00 */
[----:B------:R-:W-:Y:S05]  /*8d50*/  BRA `(.L_x_7338) ;  /* 0x00000d3000007947 */ /* 0x000fea0003800000 */
.L_x_7339:
[----:B----4-:R-:W4:Y:S02]  /*8d60*/  LDG.E.U16 R2, [R2.64] ;  /* 0x0000002402027981 */ /* 0x010f24000c1e1500 */
[----:B----4-:R0:W4:Y:S01]  /*8d70*/  I2F.F64.S16 R26, R2 ;  /* 0x00000002001a7312 */ /* 0x0101220000101c00 */
[----:B------:R-:W-:Y:S05]  /*8d80*/  BRA `(.L_x_7338) ;  /* 0x00000d0000007947 */ /* 0x000fea0003800000 */
.L_x_7334:
        /* <DEDUP_REMOVED lines=10> */
.L_x_7342:
[----:B----4-:R-:W4:Y:S02]  /*8e30*/  LDG.E.U16 R0, [R2.64] ;  /* 0x0000002402007981 */ /* 0x010f24000c1e1500 */
[----:B----4-:R-:W-:-:S05]  /*8e40*/  HADD2.F32 R0, -RZ, R0.H0_H0 ;  /* 0x20000000ff007230 */ /* 0x010fca0000004100 */
[----:B------:R-:W-:-:S04]  /*8e50*/  FMUL.FTZ R0, R0, 1 ;  /* 0x3f80000000007820 */ /* 0x000fc80000410000 */
[----:B------:R0:W4:Y:S01]  /*8e60*/  F2F.F64.F32 R26, R0 ;  /* 0x00000000001a7310 */ /* 0x0001220000201800 */
[----:B------:R-:W-:Y:S05]  /*8e70*/  BRA `(.L_x_7338) ;  /* 0x00000c1000007947 */ /* 0x000fea0003800000 */
.L_x_7341:
        /* <DEDUP_REMOVED lines=10> */
.L_x_7344:
[----:B----4-:R-:W4:Y:S02]  /*8f20*/  LDG.E.U16 R2, [R2.64] ;  /* 0x0000002402027981 */ /* 0x010f24000c1e1500 */
[----:B----4-:R-:W-:-:S05]  /*8f30*/  HADD2.F32 R0, -RZ, R2.H0_H0 ;  /* 0x20000002ff007230 */ /* 0x010fca0000004100 */
[----:B------:R-:W-:-:S04]  /*8f40*/  FMUL.FTZ R0, R0, 1 ;  /* 0x3f80000000007820 */ /* 0x000fc80000410000 */
[----:B------:R0:W4:Y:S01]  /*8f50*/  F2F.F64.F32 R26, R0 ;  /* 0x00000000001a7310 */ /* 0x0001220000201800 */
[----:B------:R-:W-:Y:S05]  /*8f60*/  BRA `(.L_x_7338) ;  /* 0x00000b2000007947 */ /* 0x000fea0003800000 */
.L_x_7343:
[----:B------:R0:W5:Y:S01]  /*8f70*/  LDG.E.64 R26, [R2.64] ;  /* 0x00000024021a7981 */ /* 0x000162000c1e1b00 */
[----:B------:R-:W-:Y:S05]  /*8f80*/  BRA `(.L_x_7338) ;  /* 0x00000b0000007947 */ /* 0x000fea0003800000 */
.L_x_7333:
        /* <DEDUP_REMOVED lines=13> */
.L_x_7347:
[----:B------:R0:W5:Y:S01]  /*9060*/  LDG.E.64 R26, [R2.64] ;  /* 0x00000024021a7981 */ /* 0x000162000c1e1b00 */
[----:B------:R-:W-:Y:S05]  /*9070*/  BRA `(.L_x_7338) ;  /* 0x00000a1000007947 */ /* 0x000fea0003800000 */
.L_x_7346:
        /* <DEDUP_REMOVED lines=28> */
.L_x_7349:
        /* <DEDUP_REMOVED lines=15> */
.L_x_7348:
[----:B----4-:R-:W4:Y:S02]  /*9330*/  LDG.E.U16 R0, [R2.64] ;  /* 0x0000002402007981 */ /* 0x010f24000c1e1500 */
[----:B----4-:R-:W-:-:S05]  /*9340*/  PRMT R0, RZ, 0x5410, R0 ;  /* 0x00005410ff007816 */ /* 0x010fca0000000000 */
[----:B------:R-:W-:-:S04]  /*9350*/  FMUL.FTZ R0, R0, 1 ;  /* 0x3f80000000007820 */ /* 0x000fc80000410000 */
[----:B------:R0:W4:Y:S01]  /*9360*/  F2F.F64.F32 R26, R0 ;  /* 0x00000000001a7310 */ /* 0x0001220000201800 */
[----:B------:R-:W-:Y:S05]  /*9370*/  BRA `(.L_x_7338) ;  /* 0x0000071000007947 */ /* 0x000fea0003800000 */
.L_x_7345:
        /* <DEDUP_REMOVED lines=11> */
.L_x_7352:
        /* <DEDUP_REMOVED lines=21> */
.L_x_7356:
[----:B------:R-:W-:Y:S05]  /*9580*/  BSYNC B1 ;  /* 0x0000000000017941 */ /* 0x000fea0003800000 */
.L_x_7355:
[----:B------:R-:W-:Y:S01]  /*9590*/  LEA R3, R0, 0x3b800000, 0x17 ;  /* 0x3b80000000037811 */ /* 0x000fe200078eb8ff */
[----:B------:R-:W-:-:S05]  /*95a0*/  IMAD.SHL.U32 R0, R2, 0x100000, RZ ;  /* 0x0010000002007824 */ /* 0x000fca00078e00ff */
[----:B------:R-:W-:Y:S02]  /*95b0*/  LOP3.LUT R0, R3, R0, R4, 0xfe, !PT ;  /* 0x0000000003007212 */ /* 0x000fe400078efe04 */
.L_x_7354:
[----:B------:R-:W-:Y:S05]  /*95c0*/  BSYNC B0 ;  /* 0x0000000000007941 */ /* 0x000fea0003800000 */
.L_x_7353:
[----:B------:R-:W-:-:S04]  /*95d0*/  FMUL.FTZ R0, R0, 1 ;  /* 0x3f80000000007820 */ /* 0x000fc80000410000 */
[----:B------:R0:W4:Y:S01]  /*95e0*/  F2F.F64.F32 R26, R0 ;  /* 0x00000000001a7310 */ /* 0x0001220000201800 */
[----:B------:R-:W-:Y:S05]  /*95f0*/  BRA `(.L_x_7338) ;  /* 0x0000049000007947 */ /* 0x000fea0003800000 */
.L_x_7351:
        /* <DEDUP_REMOVED lines=21> */
.L_x_7360:
[----:B------:R-:W-:Y:S05]  /*9750*/  BSYNC B1 ;  /* 0x0000000000017941 */ /* 0x000fea0003800000 */
.L_x_7359:
[----:B------:R-:W-:Y:S01]  /*9760*/  LEA R3, R0, 0x37800000, 0x17 ;  /* 0x3780000000037811 */ /* 0x000fe200078eb8ff */
[----:B------:R-:W-:-:S05]  /*9770*/  IMAD.SHL.U32 R0, R2, 0x200000, RZ ;  /* 0x0020000002007824 */ /* 0x000fca00078e00ff */
[----:B------:R-:W-:Y:S02]  /*9780*/  LOP3.LUT R0, R3, R0, R4, 0xfe, !PT ;  /* 0x0000000003007212 */ /* 0x000fe400078efe04 */
.L_x_7358:
[----:B------:R-:W-:Y:S05]  /*9790*/  BSYNC B0 ;  /* 0x0000000000007941 */ /* 0x000fea0003800000 */
.L_x_7357:
[----:B------:R-:W-:-:S04]  /*97a0*/  FMUL.FTZ R0, R0, 1 ;  /* 0x3f80000000007820 */ /* 0x000fc80000410000 */
[----:B------:R0:W4:Y:S01]  /*97b0*/  F2F.F64.F32 R26, R0 ;  /* 0x00000000001a7310 */ /* 0x0001220000201800 */
[----:B------:R-:W-:Y:S05]  /*97c0*/  BRA `(.L_x_7338) ;  /* 0x000002c000007947 */ /* 0x000fea0003800000 */
.L_x_7350:
        /* <DEDUP_REMOVED lines=14> */
.L_x_7364:
[----:B------:R-:W-:Y:S05]  /*98b0*/  BSYNC B0 ;  /* 0x0000000000007941 */ /* 0x000fea0003800000 */
.L_x_7363:
[----:B------:R-:W-:-:S04]  /*98c0*/  FMUL.FTZ R0, R0, 1 ;  /* 0x3f80000000007820 */ /* 0x000fc80000410000 */
[----:B------:R0:W4:Y:S01]  /*98d0*/  F2F.F64.F32 R26, R0 ;  /* 0x00000000001a7310 */ /* 0x0001220000201800 */
[----:B------:R-:W-:Y:S05]  /*98e0*/  BRA `(.L_x_7338) ;  /* 0x000001a000007947 */ /* 0x000fea0003800000 */
.L_x_7337:
        /* <DEDUP_REMOVED lines=21> */
.L_x_7362:
[----:B----4-:R-:W4:Y:S02]  /*9a40*/  LDG.E.64 R26, [R2.64] ;  /* 0x00000024021a7981 */ /* 0x010f24000c1e1b00 */
[----:B----4-:R-:W0:Y:S01]  /*9a50*/  I2F.F64.U64 R26, R26 ;  /* 0x0000001a001a7312 */ /* 0x010e220000301800 */
[----:B------:R-:W-:Y:S05]  /*9a60*/  BRA `(.L_x_7338) ;  /* 0x0000002000007947 */ /* 0x000fea0003800000 */
.L_x_7361:
[----:B----4-:R-:W4:Y:S02]  /*9a70*/  LDG.E R2, [R2.64] ;  /* 0x0000002402027981 */ /* 0x010f24000c1e1900 */
[----:B----4-:R0:W4:Y:S02]  /*9a80*/  I2F.F64.U32 R26, R2 ;  /* 0x00000002001a7312 */ /* 0x0101240000201800 */
.L_x_7338:
[----:B0-----:R-:W0:Y:S01]  /*9a90*/  LDC.U8 R4, c[0x0][0x18d] ;  /* 0x00006340ff047b82 */ /* 0x001e220000000000 */
[----:B------:R-:W-:-:S05]  /*9aa0*/  IMAD R2, R42, c[0x0][0x194], RZ ;  /* 0x000065002a027a24 */ /* 0x000fca00078e02ff */
        /* <DEDUP_REMOVED lines=16> */
.L_x_7368:
[----:B----4-:R-:W4:Y:S02]  /*9bb0*/  LDG.E.U8 R2, [R2.64] ;  /* 0x0000002402027981 */ /* 0x010f24000c1e1100 */
[----:B----4-:R0:W4:Y:S01]  /*9bc0*/  I2F.F64.U16 R28, R2 ;  /* 0x00000002001c7312 */ /* 0x0101220000101800 */
[----:B------:R-:W-:Y:S05]  /*9bd0*/  BRA `(.L_x_7370) ;  /* 0x00000df000007947 */ /* 0x000fea0003800000 */
.L_x_7367:
        /* <DEDUP_REMOVED lines=9> */
.L_x_7372:
[----:B----4-:R-:W4:Y:S02]  /*9c70*/  LDG.E R2, [R2.64] ;  /* 0x0000002402027981 */ /* 0x010f24000c1e1900 */
[----:B----4-:R0:W4:Y:S01]  /*9c80*/  I2F.F64 R28, R2 ;  /* 0x00000002001c7312 */ /* 0x0101220000201c00 */
[----:B------:R-:W-:Y:S05]  /*9c90*/  BRA `(.L_x_7370) ;  /* 0x00000d3000007947 */ /* 0x000fea0003800000 */
.L_x_7371:
[----:B----4-:R-:W4:Y:S02]  /*9ca0*/  LDG.E.U16 R2, [R2.64] ;  /* 0x0000002402027981 */ /* 0x010f24000c1e1500 */
[----:B----4-:R0:W4:Y:S01]  /*9cb0*/  I2F.F64.S16 R28, R2 ;  /* 0x00000002001c7312 */ /* 0x0101220000101c00 */
[----:B------:R-:W-:Y:S05]  /*9cc0*/  BRA `(.L_x_7370) ;  /* 0x00000d0000007947 */ /* 0x000fea0003800000 */
.L_x_7366:
        /* <DEDUP_REMOVED lines=10> */
.L_x_7374:
[----:B----4-:R-:W4:Y:S02]  /*9d70*/  LDG.E.U16 R0, [R2.64] ;  /* 0x0000002402007981 */ /* 0x010f24000c1e1500 */
[----:B----4-:R-:W-:-:S05]  /*9d80*/  HADD2.F32 R0, -RZ, R0.H0_H0 ;  /* 0x20000000ff007230 */ /* 0x010fca0000004100 */
[----:B------:R-:W-:-:S04]  /*9d90*/  FMUL.FTZ R0, R0, 1 ;  /* 0x3f80000000007820 */ /* 0x000fc80000410000 */
[----:B------:R0:W4:Y:S01]  /*9da0*/  F2F.F64.F32 R28, R0 ;  /* 0x00000000001c7310 */ /* 0x0001220000201800 */
[----:B------:R-:W-:Y:S05]  /*9db0*/  BRA `(.L_x_7370) ;  /* 0x00000c1000007947 */ /* 0x000fea0003800000 */
.L_x_7373:
        /* <DEDUP_REMOVED lines=10> */
.L_x_7376:
[----:B----4-:R-:W4:Y:S02]  /*9e60*/  LDG.E.U16 R2, [R2.64] ;  /* 0x0000002402027981 */ /* 0x010f24000c1e1500 */
[----:B----4-:R-:W-:-:S05]  /*9e70*/  HADD2.F32 R0, -RZ, R2.H0_H0 ;  /* 0x20000002ff007230 */ /* 0x010fca0000004100 */
[----:B------:R-:W-:-:S04]  /*9e80*/  FMUL.FTZ R0, R0, 1 ;  /* 0x3f80000000007820 */ /* 0x000fc80000410000 */
[----:B------:R0:W4:Y:S01]  /*9e90*/  F2F.F64.F32 R28, R0 ;  /* 0x00000000001c7310 */ /* 0x0001220000201800 */
[----:B------:R-:W-:Y:S05]  /*9ea0*/  BRA `(.L_x_7370) ;  /* 0x00000b2000007947 */ /* 0x000fea0003800000 */
.L_x_7375:
[----:B------:R0:W5:Y:S01]  /*9eb0*/  LDG.E.64 R28, [R2.64] ;  /* 0x00000024021c7981 */ /* 0x000162000c1e1b00 */
[----:B------:R-:W-:Y:S05]  /*9ec0*/  BRA `(.L_x_7370) ;  /* 0x00000b0000007947 */ /* 0x000fea0003800000 */
.L_x_7365:
        /* <DEDUP_REMOVED lines=13> */
.L_x_7379:
[----:B------:R0:W5:Y:S01]  /*9fa0*/  LDG.E.64 R28, [R2.64] ;  /* 0x00000024021c7981 */ /* 0x000162000c1e1b00 */
[----:B------:R-:W-:Y:S05]  /*9fb0*/  BRA `(.L_x_7370) ;  /* 0x00000a1000007947 */ /* 0x000fea0003800000 */
.L_x_7378:
        /* <DEDUP_REMOVED lines=28> */
.L_x_7381:
        /* <DEDUP_REMOVED lines=15> */
.L_x_7380:
[----:B----4-:R-:W4:Y:S02]  /*a270*/  LDG.E.U16 R0, [R2.64] ;  /* 0x0000002402007981 */ /* 0x010f24000c1e1500 */
[----:B----4-:R-:W-:-:S05]  /*a280*/  PRMT R0, RZ, 0x5410, R0 ;  /* 0x00005410ff007816 */ /* 0x010fca0000000000 */
[----:B------:R-:W-:-:S04]  /*a290*/  FMUL.FTZ R0, R0, 1 ;  /* 0x3f80000000007820 */ /* 0x000fc80000410000 */
[----:B------:R0:W4:Y:S01]  /*a2a0*/  F2F.F64.F32 R28, R0 ;  /* 0x00000000001c7310 */ /* 0x0001220000201800 */
[----:B------:R-:W-:Y:S05]  /*a2b0*/  BRA `(.L_x_7370) ;  /* 0x0000071000007947 */ /* 0x000fea0003800000 */
.L_x_7377:
        /* <DEDUP_REMOVED lines=11> */
.L_x_7384:
        /* <DEDUP_REMOVED lines=21> */
.L_x_7388:
[----:B------:R-:W-:Y:S05]  /*a4c0*/  BSYNC B1 ;  /* 0x0000000000017941 */ /* 0x000fea0003800000 */
.L_x_7387:
[----:B------:R-:W-:Y:S01]  /*a4d0*/  LEA R3, R0, 0x3b800000, 0x17 ;  /* 0x3b80000000037811 */ /* 0x000fe200078eb8ff */
[----:B------:R-:W-:-:S05]  /*a4e0*/  IMAD.SHL.U32 R0, R2, 0x100000, RZ ;  /* 0x0010000002007824 */ /* 0x000fca00078e00ff */
[----:B------:R-:W-:Y:S02]  /*a4f0*/  LOP3.LUT R0, R3, R0, R4, 0xfe, !PT ;  /* 0x0000000003007212 */ /* 0x000fe400078efe04 */
.L_x_7386:
[----:B------:R-:W-:Y:S05]  /*a500*/  BSYNC B0 ;  /* 0x0000000000007941 */ /* 0x000fea0003800000 */
.L_x_7385:
[----:B------:R-:W-:-:S04]  /*a510*/  FMUL.FTZ R0, R0, 1 ;  /* 0x3f80000000007820 */ /* 0x000fc80000410000 */
[----:B------:R0:W4:Y:S01]  /*a520*/  F2F.F64.F32 R28, R0 ;  /* 0x00000000001c7310 */ /* 0x0001220000201800 */
[----:B------:R-:W-:Y:S05]  /*a530*/  BRA `(.L_x_7370) ;  /* 0x0000049000007947 */ /* 0x000fea0003800000 */
.L_x_7383:
        /* <DEDUP_REMOVED lines=21> */
.L_x_7392:
[----:B------:R-:W-:Y:S05]  /*a690*/  BSYNC B1 ;  /* 0x0000000000017941 */ /* 0x000fea0003800000 */
.L_x_7391:
[----:B------:R-:W-:Y:S01]  /*a6a0*/  LEA R3, R0, 0x37800000, 0x17 ;  /* 0x3780000000037811 */ /* 0x000fe200078eb8ff */
[----:B------:R-:W-:-:S05]  /*a6b0*/  IMAD.SHL.U32 R0, R2, 0x200000, RZ ;  /* 0x0020000002007824 */ /* 0x000fca00078e00ff */
[----:B------:R-:W-:Y:S02]  /*a6c0*/  LOP3.LUT R0, R3, R0, R4, 0xfe, !PT ;  /* 0x0000000003007212 */ /* 0x000fe400078efe04 */
.L_x_7390:
[----:B------:R-:W-:Y:S05]  /*a6d0*/  BSYNC B0 ;  /* 0x0000000000007941 */ /* 0x000fea0003800000 */
.L_x_7389:
[----:B------:R-:W-:-:S04]  /*a6e0*/  FMUL.FTZ R0, R0, 1 ;  /* 0x3f80000000007820 */ /* 0x000fc80000410000 */
[----:B------:R0:W4:Y:S01]  /*a6f0*/  F2F.F64.F32 R28, R0 ;  /* 0x00000000001c7310 */ /* 0x0001220000201800 */
[----:B------:R-:W-:Y:S05]  /*a700*/  BRA `(.L_x_7370) ;  /* 0x000002c000007947 */ /* 0x000fea0003800000 */
.L_x_7382:
        /* <DEDUP_REMOVED lines=14> */
.L_x_7396:
[----:B------:R-:W-:Y:S05]  /*a7f0*/  BSYNC B0 ;  /* 0x0000000000007941 */ /* 0x000fea0003800000 */
.L_x_7395:
[----:B------:R-:W-:-:S04]  /*a800*/  FMUL.FTZ R0, R0, 1 ;  /* 0x3f80000000007820 */ /* 0x000fc80000410000 */
[----:B------:R0:W4:Y:S01]  /*a810*/  F2F.F64.F32 R28, R0 ;  /* 0x00000000001c7310 */ /* 0x0001220000201800 */
[----:B------:R-:W-:Y:S05]  /*a820*/  BRA `(.L_x_7370) ;  /* 0x000001a000007947 */ /* 0x000fea0003800000 */
.L_x_7369:
        /* <DEDUP_REMOVED lines=21> */
.L_x_7394:
[----:B----4-:R-:W4:Y:S02]  /*a980*/  LDG.E.64 R28, [R2.64] ;  /* 0x00000024021c7981 */ /* 0x010f24000c1e1b00 */
[----:B----4-:R-:W0:Y:S01]  /*a990*/  I2F.F64.U64 R28, R28 ;  /* 0x0000001c001c7312 */ /* 0x010e220000301800 */
[----:B------:R-:W-:Y:S05]  /*a9a0*/  BRA `(.L_x_7370) ;  /* 0x0000002000007947 */ /* 0x000fea0003800000 */
.L_x_7393:
[----:B----4-:R-:W4:Y:S02]  /*a9b0*/  LDG.E R2, [R2.64] ;  /* 0x0000002402027981 */ /* 0x010f24000c1e1900 */
[----:B----4-:R0:W4:Y:S02]  /*a9c0*/  I2F.F64.U32 R28, R2 ;  /* 0x00000002001c7312 */ /* 0x0101240000201800 */
.L_x_7370:
        /* <DEDUP_REMOVED lines=18> */
.L_x_7400:
[----:B----4-:R-:W4:Y:S02]  /*aaf0*/  LDG.E.U8 R2, [R2.64] ;  /* 0x0000002402027981 */ /* 0x010f24000c1e1100 */
[----:B----4-:R0:W4:Y:S01]  /*ab00*/  I2F.F64.U16 R16, R2 ;  /* 0x0000000200107312 */ /* 0x0101220000101800 */
[----:B------:R-:W-:Y:S05]  /*ab10*/  BRA `(.L_x_7332) ;  /* 0x00000de000007947 */ /* 0x000fea0003800000 */
.L_x_7399:
        /* <DEDUP_REMOVED lines=9> */
.L_x_7403:
[----:B----4-:R-:W4:Y:S02]  /*abb0*/  LDG.E R2, [R2.64] ;  /* 0x0000002402027981 */ /* 0x010f24000c1e1900 */
[----:B----4-:R0:W4:Y:S01]  /*abc0*/  I2F.F64 R16, R2 ;  /* 0x0000000200107312 */ /* 0x0101220000201c00 */
[----:B------:R-:W-:Y:S05]  /*abd0*/  BRA `(.L_x_7332) ;  /* 0x00000d2000007947 */ /* 0x000fea0003800000 */
.L_x_7402:
[----:B----4-:R-:W4:Y:S02]  /*abe0*/  LDG.E.U16 R2, [R2.64] ;  /* 0x0000002402027981 */ /* 0x010f24000c1e1500 */
[----:B----4-:R0:W4:Y:S01]  /*abf0*/  I2F.F64.S16 R16, R2 ;  /* 0x0000000200107312 */ /* 0x0101220000101c00 */
[----:B------:R-:W-:Y:S05]  /*ac00*/  BRA `(.L_x_7332) ;  /* 0x00000cf000007947 */ /* 0x000fea0003800000 */
.L_x_7398:
        /* <DEDUP_REMOVED lines=10> */
.L_x_7405:
[----:B----4-:R-:W4:Y:S02]  /*acb0*/  LDG.E.U16 R0, [R2.64] ;  /* 0x0000002402007981 */ /* 0x010f24000c1e1500 */
[----:B----4-:R-:W-:-:S05]  /*acc0*/  HADD2.F32 R0, -RZ, R0.H0_H0 ;  /* 0x20000000ff007230 */ /* 0x010fca0000004100 */
[----:B------:R-:W-:-:S04]  /*acd0*/  FMUL.FTZ R0, R0, 1 ;  /* 0x3f80000000007820 */ /* 0x000fc80000410000 */
[----:B------:R0:W4:Y:S01]  /*ace0*/  F2F.F64.F32 R16, R0 ;  /* 0x0000000000107310 */ /* 0x0001220000201800 */
[----:B------:R-:W-:Y:S05]  /*acf0*/  BRA `(.L_x_7332) ;  /* 0x00000c0000007947 */ /* 0x000fea0003800000 */
.L_x_7404:
        /* <DEDUP_REMOVED lines=10> */
.L_x_7407:
[----:B----4-:R-:W4:Y:S02]  /*ada0*/  LDG.E.U16 R2, [R2.64] ;  /* 0x0000002402027981 */ /* 0x010f24000c1e1500 */
[----:B----4-:R-:W-:-:S05]  /*adb0*/  HADD2.F32 R0, -RZ, R2.H0_H0 ;  /* 0x20000002ff007230 */ /* 0x010fca0000004100 */
[----:B------:R-:W-:-:S04]  /*adc0*/  FMUL.FTZ R0, R0, 1 ;  /* 0x3f80000000007820 */ /* 0x000fc80000410000 */
[----:B------:R0:W4:Y:S01]  /*add0*/  F2F.F64.F32 R16, R0 ;  /* 0x0000000000107310 */ /* 0x0001220000201800 */
[----:B------:R-:W-:Y:S05]  /*ade0*/  BRA `(.L_x_7332) ;  /* 0x00000b1000007947 */ /* 0x000fea0003800000 */
.L_x_7406:
[----:B------:R0:W5:Y:S01]  /*adf0*/  LDG.E.64 R16, [R2.64] ;  /* 0x0000002402107981 */ /* 0x000162000c1e1b00 */
[----:B------:R-:W-:Y:S05]  /*ae00*/  BRA `(.L_x_7332) ;  /* 0x00000af000007947 */ /* 0x000fea0003800000 */
.L_x_7397:
        /* <DEDUP_REMOVED lines=13> */
.L_x_7410:
[----:B------:R0:W5:Y:S01]  /*aee0*/  LDG.E.64 R16, [R2.64] ;  /* 0x0000002402107981 */ /* 0x000162000c1e1b00 */
[----:B------:R-:W-:Y:S05]  /*aef0*/  BRA `(.L_x_7332) ;  /* 0x00000a0000007947 */ /* 0x000fea0003800000 */
.L_x_7409:
        /* <DEDUP_REMOVED lines=28> */
.L_x_7412:
        /* <DEDUP_REMOVED lines=15> */
.L_x_7411:
[----:B----4-:R-:W4:Y:S02]  /*b1b0*/  LDG.E.U16 R0, [R2.64] ;  /* 0x0000002402007981 */ /* 0x010f24000c1e1500 */
[----:B----4-:R-:W-:-:S05]  /*b1c0*/  PRMT R0, RZ, 0x5410, R0 ;  /* 0x00005410ff007816 */ /* 0x010fca0000000000 */
[----:B------:R-:W-:-:S04]  /*b1d0*/  FMUL.FTZ R0, R0, 1 ;  /* 0x3f80000000007820 */ /* 0x000fc80000410000 */
[----:B------:R0:W4:Y:S01]  /*b1e0*/  F2F.F64.F32 R16, R0 ;  /* 0x0000000000107310 */ /* 0x0001220000201800 */
[----:B------:R-:W-:Y:S05]  /*b1f0*/  BRA `(.L_x_7332) ;  /* 0x0000070000007947 */ /* 0x000fea0003800000 */
.L_x_7408:
        /* <DEDUP_REMOVED lines=11> */
.L_x_7415:
        /* <DEDUP_REMOVED lines=21> */
.L_x_7419:
[----:B------:R-:W-:Y:S05]  /*b400*/  BSYNC B1 ;  /* 0x0000000000017941 */ /* 0x000fea0003800000 */
.L_x_7418:
[----:B------:R-:W-:Y:S01]  /*b410*/  LEA R3, R0, 0x3b800000, 0x17 ;  /* 0x3b80000000037811 */ /* 0x000fe200078eb8ff */
[----:B------:R-:W-:-:S05]  /*b420*/  IMAD.SHL.U32 R0, R2, 0x100000, RZ ;  /* 0x0010000002007824 */ /* 0x000fca00078e00ff */
[----:B------:R-:W-:Y:S02]  /*b430*/  LOP3.LUT R0, R3, R0, R4, 0xfe, !PT ;  /* 0x0000000003007212 */ /* 0x000fe400078efe04 */
.L_x_7417:
[----:B------:R-:W-:Y:S05]  /*b440*/  BSYNC B0 ;  /* 0x0000000000007941 */ /* 0x000fea0003800000 */
.L_x_7416:
[----:B------:R-:W-:-:S04]  /*b450*/  FMUL.FTZ R0, R0, 1 ;  /* 0x3f80000000007820 */ /* 0x000fc80000410000 */
[----:B------:R0:W4:Y:S01]  /*b460*/  F2F.F64.F32 R16, R0 ;  /* 0x0000000000107310 */ /* 0x0001220000201800 */
[----:B------:R-:W-:Y:S05]  /*b470*/  BRA `(.L_x_7332) ;  /* 0x0000048000007947 */ /* 0x000fea0003800000 */
.L_x_7414:
        /* <DEDUP_REMOVED lines=21> */
.L_x_7423:
[----:B------:R-:W-:Y:S05]  /*b5d0*/  BSYNC B1 ;  /* 0x0000000000017941 */ /* 0x000fea0003800000 */
.L_x_7422:
[----:B------:R-:W-:Y:S01]  /*b5e0*/  LEA R3, R0, 0x37800000, 0x17 ;  /* 0x3780000000037811 */ /* 0x000fe200078eb8ff */
[----:B------:R-:W-:-:S05]  /*b5f0*/  IMAD.SHL.U32 R0, R2, 0x200000, RZ ;  /* 0x0020000002007824 */ /* 0x000fca00078e00ff */
[----:B------:R-:W-:Y:S02]  /*b600*/  LOP3.LUT R0, R3, R0, R4, 0xfe, !PT ;  /* 0x0000000003007212 */ /* 0x000fe400078efe04 */
.L_x_7421:
[----:B------:R-:W-:Y:S05]  /*b610*/  BSYNC B0 ;  /* 0x0000000000007941 */ /* 0x000fea0003800000 */
.L_x_7420:
[----:B------:R-:W-:-:S04]  /*b620*/  FMUL.FTZ R0, R0, 1 ;  /* 0x3f80000000007820 */ /* 0x000fc80000410000 */
[----:B------:R0:W4:Y:S01]  /*b630*/  F2F.F64.F32 R16, R0 ;  /* 0x0000000000107310 */ /* 0x0001220000201800 */
[----:B------:R-:W-:Y:S05]  /*b640*/  BRA `(.L_x_7332) ;  /* 0x000002b000007947 */ /* 0x000fea0003800000 */
.L_x_7413:
        /* <DEDUP_REMOVED lines=14> */
.L_x_7427:
[----:B------:R-:W-:Y:S05]  /*b730*/  BSYNC B0 ;  /* 0x0000000000007941 */ /* 0x000fea0003800000 */
.L_x_7426:
[----:B------:R-:W-:-:S04]  /*b740*/  FMUL.FTZ R0, R0, 1 ;  /* 0x3f80000000007820 */ /* 0x000fc80000410000 */
[----:B------:R0:W4:Y:S01]  /*b750*/  F2F.F64.F32 R16, R0 ;  /* 0x0000000000107310 */ /* 0x0001220000201800 */
[----:B------:R-:W-:Y:S05]  /*b760*/  BRA `(.L_x_7332) ;  /* 0x0000019000007947 */ /* 0x000fea0003800000 */
.L_x_7401:
        /* <DEDUP_REMOVED lines=20> */
.L_x_7425:
[----:B----4-:R-:W4:Y:S02]  /*b8b0*/  LDG.E.64 R16, [R2.64] ;  /* 0x0000002402107981 */ /* 0x010f24000c1e1b00 */
[----:B----4-:R-:W0:Y:S01]  /*b8c0*/  I2F.F64.U64 R16, R16 ;  /* 0x0000001000107312 */ /* 0x010e220000301800 */
[----:B------:R-:W-:Y:S05]  /*b8d0*/  BRA `(.L_x_7332) ;  /* 0x0000002000007947 */ /* 0x000fea0003800000 */
.L_x_7424:
[----:B----4-:R-:W4:Y:S02]  /*b8e0*/  LDG.E R2, [R2.64] ;  /* 0x0000002402027981 */ /* 0x010f24000c1e1900 */
[----:B----4-:R0:W4:Y:S02]  /*b8f0*/  I2F.F64.U32 R16, R2 ;  /* 0x0000000200107312 */ /* 0x0101240000201800 */
.L_x_7332:
[----:B------:R-:W-:Y:S05]  /*b900*/  BSYNC B6 ;  /* 0x0000000000067941 */ /* 0x000fea0003800000 */
.L_x_7331:
[----:B0-----:R-:W0:Y:S01]  /*b910*/  S2R R2, SR_TID.X ;  /* 0x0000000000027919 */ /* 0x001e220000002100 */
[----:B------:R-:W-:Y:S01]  /*b920*/  BSSY B6, `(.L_x_7428) ;  /* 0x0000143000067945 */ /* 0x000fe20003800000 */
[C---:B0-----:R-:W-:Y:S02]  /*b930*/  IADD3 R42, R2.reuse, 0x80, RZ ;  /* 0x00000080022a7810 */ /* 0x041fe40007ffe0ff */
[-C--:B------:R-:W-:Y:S02]  /*b940*/  ISETP.GE.AND P0, PT, R2, R43.reuse, PT ;  /* 0x0000002b0200720c */ /* 0x080fe40003f06270 */
[----:B------:R-:W-:-:S02]  /*b950*/  ISETP.GE.AND P3, PT, R42, R43, PT ;  /* 0x0000002b2a00720c */ /* 0x000fc40003f66270 */
[----:B------:R-:W-:-:S04]  /*b960*/  IADD3 R0, R2, 0x100, RZ ;  /* 0x0000010002007810 */ /* 0x000fc80007ffe0ff */
[----:B------:R-:W-:Y:S02]  /*b970*/  ISETP.GE.AND P2, PT, R0, R43, PT ;  /* 0x0000002b0000720c */ /* 0x000fe40003f46270 */
[----:B------:R-:W-:-:S03]  /*b980*/  IADD3 R0, R2, 0x180, RZ ;  /* 0x0000018002007810 */ /* 0x000fc60007ffe0ff */
[----:B--2--5:R-:W0:Y:S01]  /*b990*/  @!P0 DADD R4, R36, -R38 ;  /* 0x0000000024048229 */ /* 0x024e220000000826 */
[----:B------:R-:W-:-:S03]  /*b9a0*/  ISETP.GE.AND P1, PT, R0, R43, PT ;  /* 0x0000002b0000720c */ /* 0x000fc60003f26270 */
[----:B-1-3--:R-:W1:-:S04]  /*b9b0*/  @!P3 DADD R6, R34, -R40 ;  /* 0x000000002206b229 */ /* 0x00ae480000000828 */
[----:B------:R-:W-:-:S04]  /*b9c0*/  @!P0 DSETP.GEU.AND P6, PT, |R22|, 0.5, PT ;  /* 0x3fe000001600842a */ /* 0x000fc80003fce200 */
[----:B0-----:R-:W-:-:S04]  /*b9d0*/  @!P0 DFMA R38, R4, R22, R38 ;  /* 0x000000160426822b */ /* 0x001fc80000000026 */
[----:B------:R-:W0:-:S04]  /*b9e0*/  @!P0 DADD R22, -R22, 1 ;  /* 0x3ff0000016168429 */ /* 0x000e080000000100 */
[----:B----4-:R-:W-:-:S04]  /*b9f0*/  @!P3 DSETP.GEU.AND P5, PT, |R18|, 0.5, PT ;  /* 0x3fe000001200b42a */ /* 0x010fc80003fae200 */
[----:B-1----:R-:W-:-:S04]  /*ba00*/  @!P3 DFMA R40, R6, R18, R40 ;  /* 0x000000120628b22b */ /* 0x002fc80000000028 */
[----:B------:R-:W1:-:S04]  /*ba10*/  @!P3 DADD R18, -R18, 1 ;  /* 0x3ff000001212b429 */ /* 0x000e480000000100 */
[----:B0-----:R-:W0:-:S04]  /*ba20*/  @!P0 DFMA R36, -R4, R22, R36 ;  /* 0x000000160424822b */ /* 0x001e080000000124 */
[----:B------:R-:W2:-:S04]  /*ba30*/  @!P2 DADD R4, R30, -R32 ;  /* 0x000000001e04a229 */ /* 0x000e880000000820 */
[----:B-1----:R1:W3:Y:S02]  /*ba40*/  @!P3 DFMA R34, -R6, R18, R34 ;  /* 0x000000120622b22b */ /* 0x0022e40000000122 */
[----:B-1----:R-:W1:Y:S01]  /*ba50*/  LDC.U8 R18, c[0x0][0x19c] ;  /* 0x00006700ff127b82 */ /* 0x002e620000000000 */
[----:B0-----:R-:W-:Y:S01]  /*ba60*/  @!P0 FSEL R0, R36, R38, P6 ;  /* 0x0000002624008208 */ /* 0x001fe20003000000 */
[----:B------:R-:W-:Y:S01]  /*ba70*/  @!P2 DSETP.GEU.AND P4, PT, |R24|, 0.5, PT ;  /* 0x3fe000001800a42a */ /* 0x000fe20003f8e200 */
[----:B------:R-:W-:-:S03]  /*ba80*/  @!P0 FSEL R37, R37, R39, P6 ;  /* 0x0000002725258208 */ /* 0x000fc60003000000 */
[----:B--2---:R-:W-:Y:S02]  /*ba90*/  @!P2 DFMA R32, R4, R24, R32 ;  /* 0x000000180420a22b */ /* 0x004fe40000000020 */
[----:B---3--:R-:W-:Y:S02]  /*baa0*/  @!P3 FSEL R3, R34, R40, P5 ;  /* 0x000000282203b208 */ /* 0x008fe40002800000 */
[----:B------:R-:W-:Y:S01]  /*bab0*/  @!P1 DADD R6, R28, -R26 ;  /* 0x000000001c069229 */ /* 0x000fe2000000081a */
[----:B------:R-:W-:-:S03]  /*bac0*/  @!P3 FSEL R34, R35, R41, P5 ;  /* 0x000000292322b208 */ /* 0x000fc60002800000 */
[----:B------:R-:W0:-:S04]  /*bad0*/  @!P1 DADD R8, -R16, 1 ;  /* 0x3ff0000010089429 */ /* 0x000e080000000100 */
[----:B------:R-:W2:-:S04]  /*bae0*/  @!P2 DADD R24, -R24, 1 ;  /* 0x3ff000001818a429 */ /* 0x000e880000000100 */
[----:B0-----:R-:W-:-:S04]  /*baf0*/  @!P1 DFMA R28, -R6, R8, R28 ;  /* 0x00000008061c922b */ /* 0x001fc8000000011c */
[----:B--2---:R-:W0:-:S04]  /*bb00*/  @!P2 DFMA R4, -R4, R24, R30 ;  /* 0x000000180404a22b */ /* 0x004e08000000011e */
[----:B------:R-:W-:-:S04]  /*bb10*/  @!P1 DFMA R6, R6, R16, R26 ;  /* 0x000000100606922b */ /* 0x000fc8000000001a */
[----:B------:R-:W2:Y:S02]  /*bb20*/  @!P1 DSETP.GEU.AND P6, PT, |R16|, 0.5, PT ;  /* 0x3fe000001000942a */ /* 0x000ea40003fce200 */
[----:B0-----:R-:W-:Y:S01]  /*bb30*/  @!P2 FSEL R24, R4, R32, P4 ;  /* 0x000000200418a208 */ /* 0x001fe20002000000 */
[----:B------:R-:W-:Y:S01]  /*bb40*/  @!P0 IMAD.MOV.U32 R4, RZ, RZ, R0 ;  /* 0x000000ffff048224 */ /* 0x000fe200078e0000 */
[----:B------:R-:W-:Y:S01]  /*bb50*/  @!P2 FSEL R25, R5, R33, P4 ;  /* 0x000000210519a208 */ /* 0x000fe20002000000 */
[----:B------:R-:W-:Y:S01]  /*bb60*/  @!P0 IMAD.MOV.U32 R5, RZ, RZ, R37 ;  /* 0x000000ffff058224 */ /* 0x000fe200078e0025 */
[----:B--2---:R-:W-:Y:S01]  /*bb70*/  @!P1 FSEL R16, R28, R6, P6 ;  /* 0x000000061c109208 */ /* 0x004fe20003000000 */
[----:B------:R-:W-:Y:S01]  /*bb80*/  @!P3 IMAD.MOV.U32 R28, RZ, RZ, R3 ;  /* 0x000000ffff1cb224 */ /* 0x000fe200078e0003 */
[----:B------:R-:W-:Y:S01]  /*bb90*/  @!P1 FSEL R17, R29, R7, P6 ;  /* 0x000000071d119208 */ /* 0x000fe20003000000 */
[----:B------:R-:W-:Y:S01]  /*bba0*/  @!P3 IMAD.MOV.U32 R29, RZ, RZ, R34 ;  /* 0x000000ffff1db224 */ /* 0x000fe200078e0022 */
[----:B------:R-:W-:Y:S05]  /*bbb0*/  @P0 BRA `(.L_x_7429) ;  /* 0x0000119000000947 */ /* 0x000fea0003800000 */
[----:B-1----:R-:W-:Y:S01]  /*bbc0*/  PRMT R0, R18, 0x9910, RZ ;  /* 0x0000991012007816 */ /* 0x002fe200000000ff */
        /* <DEDUP_REMOVED lines=18> */
.L_x_7433:
[----:B------:R-:W0:Y:S01]  /*bcf0*/  F2I.S64.F64.TRUNC R4, R4 ;  /* 0x0000000400047311 */ /* 0x000e22000030d900 */
[----:B------:R-:W-:Y:S02]  /*bd00*/  IMAD.MOV.U32 R2, RZ, RZ, R42 ;  /* 0x000000ffff027224 */ /* 0x000fe400078e002a */
[----:B0-----:R-:W-:-:S05]  /*bd10*/  IMAD.MOV.U32 R3, RZ, RZ, R4 ;  /* 0x000000ffff037224 */ /* 0x001fca00078e0004 */
[----:B------:R0:W-:Y:S01]  /*bd20*/  STG.E.U8 [R8.64], R3 ;  /* 0x0000000308007986 */ /* 0x0001e2000c101124 */
[----:B------:R-:W-:Y:S05]  /*bd30*/  BRA `(.L_x_7429) ;  /* 0x0000101000007947 */ /* 0x000fea0003800000 */
.L_x_7432:
        /* <DEDUP_REMOVED lines=10> */
.L_x_7436:
[----:B------:R-:W0:Y:S01]  /*bde0*/  F2I.F64.TRUNC R5, R4 ;  /* 0x0000000400057311 */ /* 0x000e22000030d100 */
[----:B------:R-:W-:Y:S01]  /*bdf0*/  IMAD.MOV.U32 R2, RZ, RZ, R42 ;  /* 0x000000ffff027224 */ /* 0x000fe200078e002a */
[----:B0-----:R0:W-:Y:S01]  /*be00*/  STG.E [R8.64], R5 ;  /* 0x0000000508007986 */ /* 0x0011e2000c101924 */
[----:B------:R-:W-:Y:S05]  /*be10*/  BRA `(.L_x_7429) ;  /* 0x00000f3000007947 */ /* 0x000fea0003800000 */
.L_x_7435:
[----:B------:R-:W0:Y:S01]  /*be20*/  F2I.F64.TRUNC R5, R4 ;  /* 0x0000000400057311 */ /* 0x000e22000030d100 */
[----:B------:R-:W-:Y:S01]  /*be30*/  IMAD.MOV.U32 R2, RZ, RZ, R42 ;  /* 0x000000ffff027224 */ /* 0x000fe200078e002a */
[----:B0-----:R0:W-:Y:S01]  /*be40*/  STG.E.U16 [R8.64], R5 ;  /* 0x0000000508007986 */ /* 0x0011e2000c101524 */
[----:B------:R-:W-:Y:S05]  /*be50*/  BRA `(.L_x_7429) ;  /* 0x00000ef000007947 */ /* 0x000fea0003800000 */
.L_x_7431:
        /* <DEDUP_REMOVED lines=12> */
.L_x_7438:
[----:B------:R-:W0:Y:S01]  /*bf20*/  F2F.F32.F64 R0, R4 ;  /* 0x0000000400007310 */ /* 0x000e220000301000 */
[----:B------:R-:W0:Y:S01]  /*bf30*/  DSETP.GEU.AND P0, PT, |R4|, c[0x2][0x0], PT ;  /* 0x008000000400762a */ /* 0x000e220003f0e200 */
[----:B------:R-:W-:-:S13]  /*bf40*/  IMAD.MOV.U32 R2, RZ, RZ, R42 ;  /* 0x000000ffff027224 */ /* 0x000fda00078e002a */
[----:B0-----:R-:W-:-:S05]  /*bf50*/  @!P0 FMUL R0, R0, 1.175494350822287508e-38 ;  /* 0x0080000000008820 */ /* 0x001fca0000400000 */
[----:B------:R-:W-:-:S05]  /*bf60*/  F2FP.PACK_AB R0, RZ, R0 ;  /* 0x00000000ff00723e */ /* 0x000fca00000000ff */
[----:B------:R0:W-:Y:S01]  /*bf70*/  STG.E.U16 [R8.64], R0 ;  /* 0x0000000008007986 */ /* 0x0001e2000c101524 */
[----:B------:R-:W-:Y:S05]  /*bf80*/  BRA `(.L_x_7429) ;  /* 0x00000dc000007947 */ /* 0x000fea0003800000 */
.L_x_7437:
        /* <DEDUP_REMOVED lines=13> */
.L_x_7440:
        /* <DEDUP_REMOVED lines=8> */
.L_x_7439:
[----:B------:R0:W-:Y:S01]  /*c0e0*/  STG.E.64 [R8.64], R4 ;  /* 0x0000000408007986 */ /* 0x0001e2000c101b24 */
[----:B------:R-:W-:Y:S01]  /*c0f0*/  IMAD.MOV.U32 R2, RZ, RZ, R42 ;  /* 0x000000ffff027224 */ /* 0x000fe200078e002a */
[----:B------:R-:W-:Y:S05]  /*c100*/  BRA `(.L_x_7429) ;  /* 0x00000c4000007947 */ /* 0x000fea0003800000 */
.L_x_7430:
        /* <DEDUP_REMOVED lines=13> */
.L_x_7443:
[----:B------:R-:W-:Y:S01]  /*c1e0*/  CS2R R6, SRZ ;  /* 0x0000000000067805 */ /* 0x000fe2000001ff00 */
[----:B------:R-:W-:-:S04]  /*c1f0*/  IMAD.MOV.U32 R2, RZ, RZ, R42 ;  /* 0x000000ffff027224 */ /* 0x000fc800078e002a */
[----:B------:R0:W-:Y:S01]  /*c200*/  STG.E.128 [R8.64], R4 ;  /* 0x0000000408007986 */ /* 0x0001e2000c101d24 */
[----:B------:R-:W-:Y:S05]  /*c210*/  BRA `(.L_x_7429) ;  /* 0x00000b3000007947 */ /* 0x000fea0003800000 */
.L_x_7442:
        /* <DEDUP_REMOVED lines=23> */
.L_x_7447:
[----:B------:R-:W-:Y:S05]  /*c390*/  BSYNC B0 ;  /* 0x0000000000007941 */ /* 0x000fea0003800000 */
.L_x_7446:
[----:B------:R-:W-:Y:S01]  /*c3a0*/  LOP3.LUT R3, R0, R3, RZ, 0xfc, !PT ;  /* 0x0000000300037212 */ /* 0x000fe200078efcff */
[----:B------:R-:W-:-:S04]  /*c3b0*/  IMAD.MOV.U32 R2, RZ, RZ, R42 ;  /* 0x000000ffff027224 */ /* 0x000fc800078e002a */
[----:B------:R0:W-:Y:S01]  /*c3c0*/  STG.E.U8 [R8.64], R3 ;  /* 0x0000000308007986 */ /* 0x0001e2000c101124 */
[----:B------:R-:W-:Y:S05]  /*c3d0*/  BRA `(.L_x_7429) ;  /* 0x0000097000007947 */ /* 0x000fea0003800000 */
.L_x_7445:
        /* <DEDUP_REMOVED lines=15> */
.L_x_7449:
[----:B------:R-:W-:Y:S01]  /*c4d0*/  IMAD.MOV.U32 R0, RZ, RZ, 0x7f ;  /* 0x0000007fff007424 */ /* 0x000fe200078e00ff */
[----:B------:R-:W-:-:S04]  /*c4e0*/  ISETP.GT.U32.AND P0, PT, R2, 0x7f800000, PT ;  /* 0x7f8000000200780c */ /* 0x000fc80003f04070 */
[----:B------:R-:W-:-:S04]  /*c4f0*/  SEL R0, R0, 0x7c, P0 ;  /* 0x0000007c00007807 */ /* 0x000fc80000000000 */
.L_x_7450:
[----:B------:R-:W-:Y:S05]  /*c500*/  BSYNC B0 ;  /* 0x0000000000007941 */ /* 0x000fea0003800000 */
.L_x_7448:
[----:B------:R-:W-:-:S04]  /*c510*/  LOP3.LUT R2, R3, 0x80000000, RZ, 0xc0, !PT ;  /* 0x8000000003027812 */ /* 0x000fc800078ec0ff */
[----:B------:R-:W-:Y:S01]  /*c520*/  SHF.R.U32.HI R3, RZ, 0x18, R2 ;  /* 0x00000018ff037819 */ /* 0x000fe20000011602 */
[----:B------:R-:W-:-:S03]  /*c530*/  IMAD.MOV.U32 R2, RZ, RZ, R42 ;  /* 0x000000ffff027224 */ /* 0x000fc600078e002a */
[----:B------:R-:W-:-:S05]  /*c540*/  LOP3.LUT R3, R0, R3, RZ, 0xfc, !PT ;  /* 0x0000000300037212 */ /* 0x000fca00078efcff */
[----:B------:R0:W-:Y:S01]  /*c550*/  STG.E.U8 [R8.64], R3 ;  /* 0x0000000308007986 */ /* 0x0001e2000c101124 */
[----:B------:R-:W-:Y:S05]  /*c560*/  BRA `(.L_x_7429) ;  /* 0x000007e000007947 */ /* 0x000fea0003800000 */
.L_x_7444:
[----:B------:R-:W0:Y:S01]  /*c570*/  F2F.F32.F64 R0, R4 ;  /* 0x0000000400007310 */ /* 0x000e220000301000 */
[----:B------:R-:W0:Y:S01]  /*c580*/  DSETP.GEU.AND P0, PT, |R4|, c[0x2][0x0], PT ;  /* 0x008000000400762a */ /* 0x000e220003f0e200 */
[----:B------:R-:W-:-:S13]  /*c590*/  IMAD.MOV.U32 R2, RZ, RZ, R42 ;  /* 0x000000ffff027224 */ /* 0x000fda00078e002a */
[----:B0-----:R-:W-:-:S05]  /*c5a0*/  @!P0 FMUL R0, R0, 1.175494350822287508e-38 ;  /* 0x0080000000008820 */ /* 0x001fca0000400000 */
[----:B------:R-:W-:-:S05]  /*c5b0*/  F2FP.BF16.PACK_AB R0, RZ, R0 ;  /* 0x00000000ff00723e */ /* 0x000fca00000010ff */
[----:B------:R0:W-:Y:S01]  /*c5c0*/  STG.E.U16 [R8.64], R0 ;  /* 0x0000000008007986 */ /* 0x0001e2000c101524 */
[----:B------:R-:W-:Y:S05]  /*c5d0*/  BRA `(.L_x_7429) ;  /* 0x0000077000007947 */ /* 0x000fea0003800000 */
.L_x_7441:
        /* <DEDUP_REMOVED lines=12> */
.L_x_7453:
        /* <DEDUP_REMOVED lines=19> */
.L_x_7456:
[----:B------:R-:W-:-:S04]  /*c7d0*/  LOP3.LUT R0, R7, 0x80000000, RZ, 0xc0, !PT ;  /* 0x8000000007007812 */ /* 0x000fc800078ec0ff */
[----:B------:R-:W-:-:S04]  /*c7e0*/  SHF.R.U32.HI R3, RZ, 0x18, R0 ;  /* 0x00000018ff037819 */ /* 0x000fc80000011600 */
[----:B------:R-:W-:-:S04]  /*c7f0*/  LOP3.LUT R2, R2, R3, RZ, 0xfc, !PT ;  /* 0x0000000302027212 */ /* 0x000fc800078efcff */
[----:B------:R-:W-:Y:S02]  /*c800*/  PRMT R0, R2, 0x7610, R0 ;  /* 0x0000761002007816 */ /* 0x000fe40000000000 */
.L_x_7455:
[----:B------:R-:W-:Y:S05]  /*c810*/  BSYNC B0 ;  /* 0x0000000000007941 */ /* 0x000fea0003800000 */
.L_x_7454:
[----:B------:R0:W-:Y:S01]  /*c820*/  STG.E.U8 [R8.64], R0 ;  /* 0x0000000008007986 */ /* 0x0001e2000c101124 */
[----:B------:R-:W-:Y:S01]  /*c830*/  IMAD.MOV.U32 R2, RZ, RZ, R42 ;  /* 0x000000ffff027224 */ /* 0x000fe200078e002a */
[----:B------:R-:W-:Y:S05]  /*c840*/  BRA `(.L_x_7429) ;  /* 0x0000050000007947 */ /* 0x000fea0003800000 */
.L_x_7452:
        /* <DEDUP_REMOVED lines=19> */
.L_x_7459:
[----:B------:R-:W-:-:S04]  /*c980*/  LOP3.LUT R0, R7, 0x80000000, RZ, 0xc0, !PT ;  /* 0x8000000007007812 */ /* 0x000fc800078ec0ff */
[----:B------:R-:W-:-:S04]  /*c990*/  SHF.R.U32.HI R3, RZ, 0x18, R0 ;  /* 0x00000018ff037819 */ /* 0x000fc80000011600 */
[----:B------:R-:W-:-:S04]  /*c9a0*/  LOP3.LUT R2, R2, R3, RZ, 0xfc, !PT ;  /* 0x0000000302027212 */ /* 0x000fc800078efcff */
[----:B------:R-:W-:Y:S02]  /*c9b0*/  PRMT R0, R2, 0x7610, R0 ;  /* 0x0000761002007816 */ /* 0x000fe40000000000 */
.L_x_7458:
[----:B------:R-:W-:Y:S05]  /*c9c0*/  BSYNC B0 ;  /* 0x0000000000007941 */ /* 0x000fea0003800000 */
.L_x_7457:
[----:B------:R0:W-:Y:S01]  /*c9d0*/  STG.E.U8 [R8.64], R0 ;  /* 0x0000000008007986 */ /* 0x0001e2000c101124 */
[----:B------:R-:W-:Y:S01]  /*c9e0*/  IMAD.MOV.U32 R2, RZ, RZ, R42 ;  /* 0x000000ffff027224 */ /* 0x000fe200078e002a */
[----:B------:R-:W-:Y:S05]  /*c9f0*/  BRA `(.L_x_7429) ;  /* 0x0000035000007947 */ /* 0x000fea0003800000 */
.L_x_7451:
        /* <DEDUP_REMOVED lines=20> */
[----:B------:R-:W-:Y:S02]  /*cb40*/  @!P0 IMAD.MOV R0, RZ, RZ, R2 ;  /* 0x000000ffff008224 */ /* 0x000fe400078e0202 */
[----:B------:R-:W-:Y:S02]  /*cb50*/  IMAD.MOV.U32 R2, RZ, RZ, R42 ;  /* 0x000000ffff027224 */ /* 0x000fe400078e002a */
[----:B------:R-:W-:-:S05]  /*cb60*/  @P2 IMAD.MOV.U32 R3, RZ, RZ, R0 ;  /* 0x000000ffff032224 */ /* 0x000fca00078e0000 */
[----:B------:R0:W-:Y:S01]  /*cb70*/  STG.E.U8 [R8.64], R3 ;  /* 0x0000000308007986 */ /* 0x0001e2000c101124 */
[----:B------:R-:W-:Y:S05]  /*cb80*/  BRA `(.L_x_7429) ;  /* 0x000001c000007947 */ /* 0x000fea0003800000 */
.L_x_7434:
        /* <DEDUP_REMOVED lines=21> */
.L_x_7461:
[----:B------:R-:W0:Y:S01]  /*cce0*/  F2I.U64.F64.TRUNC R4, R4 ;  /* 0x0000000400047311 */ /* 0x000e22000030d800 */
[----:B------:R-:W-:Y:S01]  /*ccf0*/  IMAD.MOV.U32 R2, RZ, RZ, R42 ;  /* 0x000000ffff027224 */ /* 0x000fe200078e002a */
[----:B0-----:R0:W-:Y:S01]  /*cd00*/  STG.E.64 [R8.64], R4 ;  /* 0x0000000408007986 */ /* 0x0011e2000c101b24 */
[----:B------:R-:W-:Y:S05]  /*cd10*/  BRA `(.L_x_7429) ;  /* 0x0000003000007947 */ /* 0x000fea0003800000 */
.L_x_7460:
[----:B------:R-:W0:Y:S01]  /*cd20*/  F2I.U32.F64.TRUNC R5, R4 ;  /* 0x0000000400057311 */ /* 0x000e22000030d000 */
[----:B------:R-:W-:Y:S01]  /*cd30*/  IMAD.MOV.U32 R2, RZ, RZ, R42 ;  /* 0x000000ffff027224 */ /* 0x000fe200078e002a */
[----:B0-----:R0:W-:Y:S06]  /*cd40*/  STG.E [R8.64], R5 ;  /* 0x0000000508007986 */ /* 0x0011ec000c101924 */
.L_x_7429:
[----:B-1----:R-:W-:Y:S05]  /*cd50*/  BSYNC B6 ;  /* 0x0000000000067941 */ /* 0x002fea0003800000 */
.L_x_7428:
        /* <DEDUP_REMOVED lines=22> */
.L_x_7467:
[----:B------:R-:W0:Y:S02]  /*cec0*/  F2I.S64.F64.TRUNC R28, R28 ;  /* 0x0000001c001c7311 */ /* 0x000e24000030d900 */
[----:B0-----:R-:W-:-:S05]  /*ced0*/  IMAD.MOV.U32 R3, RZ, RZ, R28 ;  /* 0x000000ffff037224 */ /* 0x001fca00078e001c */
[----:B------:R0:W-:Y:S01]  /*cee0*/  STG.E.U8 [R4.64], R3 ;  /* 0x0000000304007986 */ /* 0x0001e2000c101124 */
[----:B------:R-:W-:Y:S05]  /*cef0*/  BRA `(.L_x_7469) ;  /* 0x00000eb000007947 */ /* 0x000fea0003800000 */
.L_x_7466:
        /* <DEDUP_REMOVED lines=9> */
.L_x_7471:
[----:B------:R-:W0:Y:S02]  /*cf90*/  F2I.F64.TRUNC R29, R28 ;  /* 0x0000001c001d7311 */ /* 0x000e24000030d100 */
[----:B0-----:R0:W-:Y:S01]  /*cfa0*/  STG.E [R4.64], R29 ;  /* 0x0000001d04007986 */ /* 0x0011e2000c101924 */
[----:B------:R-:W-:Y:S05]  /*cfb0*/  BRA `(.L_x_7469) ;  /* 0x00000df000007947 */ /* 0x000fea0003800000 */
.L_x_7470:
[----:B------:R-:W0:Y:S02]  /*cfc0*/  F2I.F64.TRUNC R29, R28 ;  /* 0x0000001c001d7311 */ /* 0x000e24000030d100 */
[----:B0-----:R0:W-:Y:S01]  /*cfd0*/  STG.E.U16 [R4.64], R29 ;  /* 0x0000001d04007986 */ /* 0x0011e2000c101524 */
[----:B------:R-:W-:Y:S05]  /*cfe0*/  BRA `(.L_x_7469) ;  /* 0x00000dc000007947 */ /* 0x000fea0003800000 */
.L_x_7465:
        /* <DEDUP_REMOVED lines=11> */
.L_x_7473:
[----:B------:R-:W0:Y:S01]  /*d0a0*/  F2F.F32.F64 R0, R28 ;  /* 0x0000001c00007310 */ /* 0x000e220000301000 */
[----:B------:R-:W0:-:S14]  /*d0b0*/  DSETP.GEU.AND P0, PT, |R28|, c[0x2][0x0], PT ;  /* 0x008000001c00762a */ /* 0x000e1c0003f0e200 */
[----:B0-----:R-:W-:-:S05]  /*d0c0*/  @!P0 FMUL R0, R0, 1.175494350822287508e-38 ;  /* 0x0080000000008820 */ /* 0x001fca0000400000 */
[----:B------:R-:W-:-:S05]  /*d0d0*/  F2FP.PACK_AB R0, RZ, R0 ;  /* 0x00000000ff00723e */ /* 0x000fca00000000ff */
[----:B------:R0:W-:Y:S01]  /*d0e0*/  STG.E.U16 [R4.64], R0 ;  /* 0x0000000004007986 */ /* 0x0001e2000c101524 */
[----:B------:R-:W-:Y:S05]  /*d0f0*/  BRA `(.L_x_7469) ;  /* 0x00000cb000007947 */ /* 0x000fea0003800000 */
.L_x_7472:
        /* <DEDUP_REMOVED lines=12> */
.L_x_7475:
[----:B------:R-:W0:Y:S01]  /*d1c0*/  F2F.F32.F64 R0, R28 ;  /* 0x0000001c00007310 */ /* 0x000e220000301000 */
[----:B------:R-:W0:-:S14]  /*d1d0*/  DSETP.GEU.AND P0, PT, |R28|, c[0x2][0x0], PT ;  /* 0x008000001c00762a */ /* 0x000e1c0003f0e200 */
[----:B0-----:R-:W-:-:S05]  /*d1e0*/  @!P0 FMUL R0, R0, 1.175494350822287508e-38 ;  /* 0x0080000000008820 */ /* 0x001fca0000400000 */
[----:B------:R-:W-:-:S04]  /*d1f0*/  F2FP.PACK_AB R3, RZ, R0 ;  /* 0x00000000ff03723e */ /* 0x000fc800000000ff */
[----:B------:R-:W-:-:S05]  /*d200*/  PRMT R3, R3, 0x5410, RZ ;  /* 0x0000541003037816 */ /* 0x000fca00000000ff */
[----:B------:R0:W-:Y:S01]  /*d210*/  STG.E [R4.64], R3 ;  /* 0x0000000304007986 */ /* 0x0001e2000c101924 */
[----:B------:R-:W-:Y:S05]  /*d220*/  BRA `(.L_x_7469) ;  /* 0x00000b8000007947 */ /* 0x000fea0003800000 */
.L_x_7474:
[----:B------:R0:W-:Y:S01]  /*d230*/  STG.E.64 [R4.64], R28 ;  /* 0x0000001c04007986 */ /* 0x0001e2000c101b24 */
[----:B------:R-:W-:Y:S05]  /*d240*/  BRA `(.L_x_7469) ;  /* 0x00000b6000007947 */ /* 0x000fea0003800000 */
.L_x_7464:
        /* <DEDUP_REMOVED lines=12> */
.L_x_7478:
[----:B------:R-:W-:-:S05]  /*d310*/  CS2R R30, SRZ ;  /* 0x00000000001e7805 */ /* 0x000fca000001ff00 */
[----:B------:R0:W-:Y:S01]  /*d320*/  STG.E.128 [R4.64], R28 ;  /* 0x0000001c04007986 */ /* 0x0001e2000c101d24 */
[----:B------:R-:W-:Y:S05]  /*d330*/  BRA `(.L_x_7469) ;  /* 0x00000a7000007947 */ /* 0x000fea0003800000 */
.L_x_7477:
        /* <DEDUP_REMOVED lines=23> */
.L_x_7482:
[----:B------:R-:W-:Y:S05]  /*d4b0*/  BSYNC B0 ;  /* 0x0000000000007941 */ /* 0x000fea0003800000 */
.L_x_7481:
[----:B------:R-:W-:-:S05]  /*d4c0*/  LOP3.LUT R7, R0, R7, RZ, 0xfc, !PT ;  /* 0x0000000700077212 */ /* 0x000fca00078efcff */
[----:B------:R0:W-:Y:S01]  /*d4d0*/  STG.E.U8 [R4.64], R7 ;  /* 0x0000000704007986 */ /* 0x0001e2000c101124 */
[----:B------:R-:W-:Y:S05]  /*d4e0*/  BRA `(.L_x_7469) ;  /* 0x000008c000007947 */ /* 0x000fea0003800000 */
.L_x_7480:
        /* <DEDUP_REMOVED lines=15> */
.L_x_7484:
[----:B------:R-:W-:Y:S01]  /*d5e0*/  IMAD.MOV.U32 R0, RZ, RZ, 0x7f ;  /* 0x0000007fff007424 */ /* 0x000fe200078e00ff */
[----:B------:R-:W-:-:S04]  /*d5f0*/  ISETP.GT.U32.AND P0, PT, R3, 0x7f800000, PT ;  /* 0x7f8000000300780c */ /* 0x000fc80003f04070 */
[----:B------:R-:W-:-:S04]  /*d600*/  SEL R0, R0, 0x7c, P0 ;  /* 0x0000007c00007807 */ /* 0x000fc80000000000 */
.L_x_7485:
[----:B------:R-:W-:Y:S05]  /*d610*/  BSYNC B0 ;  /* 0x0000000000007941 */ /* 0x000fea0003800000 */
.L_x_7483:
[----:B------:R-:W-:-:S04]  /*d620*/  LOP3.LUT R3, R7, 0x80000000, RZ, 0xc0, !PT ;  /* 0x8000000007037812 */ /* 0x000fc800078ec0ff */
[----:B------:R-:W-:-:S04]  /*d630*/  SHF.R.U32.HI R3, RZ, 0x18, R3 ;  /* 0x00000018ff037819 */ /* 0x000fc80000011603 */
[----:B------:R-:W-:-:S05]  /*d640*/  LOP3.LUT R3, R0, R3, RZ, 0xfc, !PT ;  /* 0x0000000300037212 */ /* 0x000fca00078efcff */
[----:B------:R0:W-:Y:S01]  /*d650*/  STG.E.U8 [R4.64], R3 ;  /* 0x0000000304007986 */ /* 0x0001e2000c101124 */
[----:B------:R-:W-:Y:S05]  /*d660*/  BRA `(.L_x_7469) ;  /* 0x0000074000007947 */ /* 0x000fea0003800000 */
.L_x_7479:
[----:B------:R-:W0:Y:S01]  /*d670*/  F2F.F32.F64 R0, R28 ;  /* 0x0000001c00007310 */ /* 0x000e220000301000 */
[----:B------:R-:W0:-:S14]  /*d680*/  DSETP.GEU.AND P0, PT, |R28|, c[0x2][0x0], PT ;  /* 0x008000001c00762a */ /* 0x000e1c0003f0e200 */
[----:B0-----:R-:W-:-:S05]  /*d690*/  @!P0 FMUL R0, R0, 1.175494350822287508e-38 ;  /* 0x0080000000008820 */ /* 0x001fca0000400000 */
[----:B------:R-:W-:-:S05]  /*d6a0*/  F2FP.BF16.PACK_AB R0, RZ, R0 ;  /* 0x00000000ff00723e */ /* 0x000fca00000010ff */
[----:B------:R0:W-:Y:S01]  /*d6b0*/  STG.E.U16 [R4.64], R0 ;  /* 0x0000000004007986 */ /* 0x0001e2000c101524 */
[----:B------:R-:W-:Y:S05]  /*d6c0*/  BRA `(.L_x_7469) ;  /* 0x000006e000007947 */ /* 0x000fea0003800000 */
.L_x_7476:
        /* <DEDUP_REMOVED lines=11> */
.L_x_7488:
        /* <DEDUP_REMOVED lines=19> */
.L_x_7491:
[----:B------:R-:W-:-:S04]  /*d8b0*/  LOP3.LUT R0, R7, 0x80000000, RZ, 0xc0, !PT ;  /* 0x8000000007007812 */ /* 0x000fc800078ec0ff */
[----:B------:R-:W-:-:S04]  /*d8c0*/  SHF.R.U32.HI R0, RZ, 0x18, R0 ;  /* 0x00000018ff007819 */ /* 0x000fc80000011600 */
[----:B------:R-:W-:Y:S02]  /*d8d0*/  LOP3.LUT R0, R3, R0, RZ, 0xfc, !PT ;  /* 0x0000000003007212 */ /* 0x000fe400078efcff */
.L_x_7490:
[----:B------:R-:W-:Y:S05]  /*d8e0*/  BSYNC B0 ;  /* 0x0000000000007941 */ /* 0x000fea0003800000 */
.L_x_7489:
[----:B------:R0:W-:Y:S01]  /*d8f0*/  STG.E.U8 [R4.64], R0 ;  /* 0x0000000004007986 */ /* 0x0001e2000c101124 */
[----:B------:R-:W-:Y:S05]  /*d900*/  BRA `(.L_x_7469) ;  /* 0x000004a000007947 */ /* 0x000fea0003800000 */
.L_x_7487:
        /* <DEDUP_REMOVED lines=19> */
.L_x_7494:
[----:B------:R-:W-:-:S04]  /*da40*/  LOP3.LUT R0, R7, 0x80000000, RZ, 0xc0, !PT ;  /* 0x8000000007007812 */ /* 0x000fc800078ec0ff */
[----:B------:R-:W-:-:S04]  /*da50*/  SHF.R.U32.HI R0, RZ, 0x18, R0 ;  /* 0x00000018ff007819 */ /* 0x000fc80000011600 */
[----:B------:R-:W-:Y:S02]  /*da60*/  LOP3.LUT R0, R3, R0, RZ, 0xfc, !PT ;  /* 0x0000000003007212 */ /* 0x000fe400078efcff */
.L_x_7493:
[----:B------:R-:W-:Y:S05]  /*da70*/  BSYNC B0 ;  /* 0x0000000000007941 */ /* 0x000fea0003800000 */
.L_x_7492:
[----:B------:R0:W-:Y:S01]  /*da80*/  STG.E.U8 [R4.64], R0 ;  /* 0x0000000004007986 */ /* 0x0001e2000c101124 */
[----:B------:R-:W-:Y:S05]  /*da90*/  BRA `(.L_x_7469) ;  /* 0x0000031000007947 */ /* 0x000fea0003800000 */
.L_x_7486:
        /* <DEDUP_REMOVED lines=24> */
.L_x_7468:
        /* <DEDUP_REMOVED lines=20> */
.L_x_7496:
[----:B------:R-:W0:Y:S02]  /*dd60*/  F2I.U64.F64.TRUNC R28, R28 ;  /* 0x0000001c001c7311 */ /* 0x000e24000030d800 */
[----:B0-----:R0:W-:Y:S01]  /*dd70*/  STG.E.64 [R4.64], R28 ;  /* 0x0000001c04007986 */ /* 0x0011e2000c101b24 */
[----:B------:R-:W-:Y:S05]  /*dd80*/  BRA `(.L_x_7469) ;  /* 0x0000002000007947 */ /* 0x000fea0003800000 */
.L_x_7495:
[----:B------:R-:W0:Y:S02]  /*dd90*/  F2I.U32.F64.TRUNC R29, R28 ;  /* 0x0000001c001d7311 */ /* 0x000e24000030d000 */
[----:B0-----:R0:W-:Y:S02]  /*dda0*/  STG.E [R4.64], R29 ;  /* 0x0000001d04007986 */ /* 0x0011e4000c101924 */
.L_x_7469:
        /* <DEDUP_REMOVED lines=22> */
.L_x_7500:
[----:B------:R-:W0:Y:S02]  /*df10*/  F2I.S64.F64.TRUNC R24, R24 ;  /* 0x0000001800187311 */ /* 0x000e24000030d900 */
[----:B0-----:R-:W-:-:S05]  /*df20*/  IMAD.MOV.U32 R3, RZ, RZ, R24 ;  /* 0x000000ffff037224 */ /* 0x001fca00078e0018 */
[----:B------:R0:W-:Y:S01]  /*df30*/  STG.E.U8 [R4.64], R3 ;  /* 0x0000000304007986 */ /* 0x0001e2000c101124 */
[----:B------:R-:W-:Y:S05]  /*df40*/  BRA `(.L_x_7502) ;  /* 0x00000eb000007947 */ /* 0x000fea0003800000 */
.L_x_7499:
        /* <DEDUP_REMOVED lines=9> */
.L_x_7504:
[----:B------:R-:W0:Y:S02]  /*dfe0*/  F2I.F64.TRUNC R25, R24 ;  /* 0x0000001800197311 */ /* 0x000e24000030d100 */
[----:B0-----:R0:W-:Y:S01]  /*dff0*/  STG.E [R4.64], R25 ;  /* 0x0000001904007986 */ /* 0x0011e2000c101924 */
[----:B------:R-:W-:Y:S05]  /*e000*/  BRA `(.L_x_7502) ;  /* 0x00000df000007947 */ /* 0x000fea0003800000 */
.L_x_7503:
[----:B------:R-:W0:Y:S02]  /*e010*/  F2I.F64.TRUNC R25, R24 ;  /* 0x0000001800197311 */ /* 0x000e24000030d100 */
[----:B0-----:R0:W-:Y:S01]  /*e020*/  STG.E.U16 [R4.64], R25 ;  /* 0x0000001904007986 */ /* 0x0011e2000c101524 */
[----:B------:R-:W-:Y:S05]  /*e030*/  BRA `(.L_x_7502) ;  /* 0x00000dc000007947 */ /* 0x000fea0003800000 */
.L_x_7498:
        /* <DEDUP_REMOVED lines=11> */
.L_x_7506:
[----:B------:R-:W0:Y:S01]  /*e0f0*/  F2F.F32.F64 R0, R24 ;  /* 0x0000001800007310 */ /* 0x000e220000301000 */
[----:B------:R-:W0:-:S14]  /*e100*/  DSETP.GEU.AND P0, PT, |R24|, c[0x2][0x0], PT ;  /* 0x008000001800762a */ /* 0x000e1c0003f0e200 */
[----:B0-----:R-:W-:-:S05]  /*e110*/  @!P0 FMUL R0, R0, 1.175494350822287508e-38 ;  /* 0x0080000000008820 */ /* 0x001fca0000400000 */
[----:B------:R-:W-:-:S05]  /*e120*/  F2FP.PACK_AB R0, RZ, R0 ;  /* 0x00000000ff00723e */ /* 0x000fca00000000ff */
[----:B------:R0:W-:Y:S01]  /*e130*/  STG.E.U16 [R4.64], R0 ;  /* 0x0000000004007986 */ /* 0x0001e2000c101524 */
[----:B------:R-:W-:Y:S05]  /*e140*/  BRA `(.L_x_7502) ;  /* 0x00000cb000007947 */ /* 0x000fea0003800000 */
.L_x_7505:
        /* <DEDUP_REMOVED lines=12> */
.L_x_7508:
[----:B------:R-:W0:Y:S01]  /*e210*/  F2F.F32.F64 R0, R24 ;  /* 0x0000001800007310 */ /* 0x000e220000301000 */
[----:B------:R-:W0:-:S14]  /*e220*/  DSETP.GEU.AND P0, PT, |R24|, c[0x2][0x0], PT ;  /* 0x008000001800762a */ /* 0x000e1c0003f0e200 */
[----:B0-----:R-:W-:-:S05]  /*e230*/  @!P0 FMUL R0, R0, 1.175494350822287508e-38 ;  /* 0x0080000000008820 */ /* 0x001fca0000400000 */
[----:B------:R-:W-:-:S04]  /*e240*/  F2FP.PACK_AB R3, RZ, R0 ;  /* 0x00000000ff03723e */ /* 0x000fc800000000ff */
[----:B------:R-:W-:-:S05]  /*e250*/  PRMT R3, R3, 0x5410, RZ ;  /* 0x0000541003037816 */ /* 0x000fca00000000ff */
[----:B------:R0:W-:Y:S01]  /*e260*/  STG.E [R4.64], R3 ;  /* 0x0000000304007986 */ /* 0x0001e2000c101924 */
[----:B------:R-:W-:Y:S05]  /*e270*/  BRA `(.L_x_7502) ;  /* 0x00000b8000007947 */ /* 0x000fea0003800000 */
.L_x_7507:
[----:B------:R0:W-:Y:S01]  /*e280*/  STG.E.64 [R4.64], R24 ;  /* 0x0000001804007986 */ /* 0x0001e2000c101b24 */
[----:B------:R-:W-:Y:S05]  /*e290*/  BRA `(.L_x_7502) ;  /* 0x00000b6000007947 */ /* 0x000fea0003800000 */
.L_x_7497:
        /* <DEDUP_REMOVED lines=12> */
.L_x_7511:
[----:B------:R-:W-:-:S05]  /*e360*/  CS2R R26, SRZ ;  /* 0x00000000001a7805 */ /* 0x000fca000001ff00 */
[----:B------:R0:W-:Y:S01]  /*e370*/  STG.E.128 [R4.64], R24 ;  /* 0x0000001804007986 */ /* 0x0001e2000c101d24 */
[----:B------:R-:W-:Y:S05]  /*e380*/  BRA `(.L_x_7502) ;  /* 0x00000a7000007947 */ /* 0x000fea0003800000 */
.L_x_7510:
        /* <DEDUP_REMOVED lines=23> */
.L_x_7515:
[----:B------:R-:W-:Y:S05]  /*e500*/  BSYNC B0 ;  /* 0x0000000000007941 */ /* 0x000fea0003800000 */
.L_x_7514:
[----:B------:R-:W-:-:S05]  /*e510*/  LOP3.LUT R7, R0, R7, RZ, 0xfc, !PT ;  /* 0x0000000700077212 */ /* 0x000fca00078efcff */
[----:B------:R0:W-:Y:S01]  /*e520*/  STG.E.U8 [R4.64], R7 ;  /* 0x0000000704007986 */ /* 0x0001e2000c101124 */
[----:B------:R-:W-:Y:S05]  /*e530*/  BRA `(.L_x_7502) ;  /* 0x000008c000007947 */ /* 0x000fea0003800000 */
.L_x_7513:
        /* <DEDUP_REMOVED lines=15> */
.L_x_7517:
[----:B------:R-:W-:Y:S01]  /*e630*/  IMAD.MOV.U32 R0, RZ, RZ, 0x7f ;  /* 0x0000007fff007424 */ /* 0x000fe200078e00ff */
[----:B------:R-:W-:-:S04]  /*e640*/  ISETP.GT.U32.AND P0, PT, R3, 0x7f800000, PT ;  /* 0x7f8000000300780c */ /* 0x000fc80003f04070 */
[----:B------:R-:W-:-:S04]  /*e650*/  SEL R0, R0, 0x7c, P0 ;  /* 0x0000007c00007807 */ /* 0x000fc80000000000 */
.L_x_7518:
[----:B------:R-:W-:Y:S05]  /*e660*/  BSYNC B0 ;  /* 0x0000000000007941 */ /* 0x000fea0003800000 */
.L_x_7516:
[----:B------:R-:W-:-:S04]  /*e670*/  LOP3.LUT R3, R7, 0x80000000, RZ, 0xc0, !PT ;  /* 0x8000000007037812 */ /* 0x000fc800078ec0ff */
[----:B------:R-:W-:-:S04]  /*e680*/  SHF.R.U32.HI R3, RZ, 0x18, R3 ;  /* 0x00000018ff037819 */ /* 0x000fc80000011603 */
[----:B------:R-:W-:-:S05]  /*e690*/  LOP3.LUT R3, R0, R3, RZ, 0xfc, !PT ;  /* 0x0000000300037212 */ /* 0x000fca00078efcff */
[----:B------:R0:W-:Y:S01]  /*e6a0*/  STG.E.U8 [R4.64], R3 ;  /* 0x0000000304007986 */ /* 0x0001e2000c101124 */
[----:B------:R-:W-:Y:S05]  /*e6b0*/  BRA `(.L_x_7502) ;  /* 0x0000074000007947 */ /* 0x000fea0003800000 */
.L_x_7512:
[----:B------:R-:W0:Y:S01]  /*e6c0*/  F2F.F32.F64 R0, R24 ;  /* 0x0000001800007310 */ /* 0x000e220000301000 */
[----:B------:R-:W0:-:S14]  /*e6d0*/  DSETP.GEU.AND P0, PT, |R24|, c[0x2][0x0], PT ;  /* 0x008000001800762a */ /* 0x000e1c0003f0e200 */
[----:B0-----:R-:W-:-:S05]  /*e6e0*/  @!P0 FMUL R0, R0, 1.175494350822287508e-38 ;  /* 0x0080000000008820 */ /* 0x001fca0000400000 */
[----:B------:R-:W-:-:S05]  /*e6f0*/  F2FP.BF16.PACK_AB R0, RZ, R0 ;  /* 0x00000000ff00723e */ /* 0x000fca00000010ff */
[----:B------:R0:W-:Y:S01]  /*e700*/  STG.E.U16 [R4.64], R0 ;  /* 0x0000000004007986 */ /* 0x0001e2000c101524 */
[----:B------:R-:W-:Y:S05]  /*e710*/  BRA `(.L_x_7502) ;  /* 0x000006e000007947 */ /* 0x000fea0003800000 */
.L_x_7509:
        /* <DEDUP_REMOVED lines=11> */
.L_x_7521:
        /* <DEDUP_REMOVED lines=19> */
.L_x_7524:
[----:B------:R-:W-:-:S04]  /*e900*/  LOP3.LUT R0, R7, 0x80000000, RZ, 0xc0, !PT ;  /* 0x8000000007007812 */ /* 0x000fc800078ec0ff */
[----:B------:R-:W-:-:S04]  /*e910*/  SHF.R.U32.HI R0, RZ, 0x18, R0 ;  /* 0x00000018ff007819 */ /* 0x000fc80000011600 */
[----:B------:R-:W-:Y:S02]  /*e920*/  LOP3.LUT R0, R3, R0, RZ, 0xfc, !PT ;  /* 0x0000000003007212 */ /* 0x000fe400078efcff */
.L_x_7523:
[----:B------:R-:W-:Y:S05]  /*e930*/  BSYNC B0 ;  /* 0x0000000000007941 */ /* 0x000fea0003800000 */
.L_x_7522:
[----:B------:R0:W-:Y:S01]  /*e940*/  STG.E.U8 [R4.64], R0 ;  /* 0x0000000004007986 */ /* 0x0001e2000c101124 */
[----:B------:R-:W-:Y:S05]  /*e950*/  BRA `(.L_x_7502) ;  /* 0x000004a000007947 */ /* 0x000fea0003800000 */
.L_x_7520:
        /* <DEDUP_REMOVED lines=19> */
.L_x_7527:
[----:B------:R-:W-:-:S04]  /*ea90*/  LOP3.LUT R0, R7, 0x80000000, RZ, 0xc0, !PT ;  /* 0x8000000007007812 */ /* 0x000fc800078ec0ff */
[----:B------:R-:W-:-:S04]  /*eaa0*/  SHF.R.U32.HI R0, RZ, 0x18, R0 ;  /* 0x00000018ff007819 */ /* 0x000fc80000011600 */
[----:B------:R-:W-:Y:S02]  /*eab0*/  LOP3.LUT R0, R3, R0, RZ, 0xfc, !PT ;  /* 0x0000000003007212 */ /* 0x000fe400078efcff */
.L_x_7526:
[----:B------:R-:W-:Y:S05]  /*eac0*/  BSYNC B0 ;  /* 0x0000000000007941 */ /* 0x000fea0003800000 */
.L_x_7525:
[----:B------:R0:W-:Y:S01]  /*ead0*/  STG.E.U8 [R4.64], R0 ;  /* 0x0000000004007986 */ /* 0x0001e2000c101124 */
[----:B------:R-:W-:Y:S05]  /*eae0*/  BRA `(.L_x_7502) ;  /* 0x0000031000007947 */ /* 0x000fea0003800000 */
.L_x_7519:
        /* <DEDUP_REMOVED lines=24> */
.L_x_7501:
        /* <DEDUP_REMOVED lines=19> */
[----:B------:R-:W-:Y:S05]  /*eda0*/  BRA `(.L_x_7502) ;  /* 0x0000005000007947 */ /* 0x000fea0003800000 */
.L_x_7529:
[----:B------:R-:W0:Y:S02]  /*edb0*/  F2I.U64.F64.TRUNC R24, R24 ;  /* 0x0000001800187311 */ /* 0x000e24000030d800 */
[----:B0-----:R0:W-:Y:S01]  /*edc0*/  STG.E.64 [R4.64], R24 ;  /* 0x0000001804007986 */ /* 0x0011e2000c101b24 */
[----:B------:R-:W-:Y:S05]  /*edd0*/  BRA `(.L_x_7502) ;  /* 0x0000002000007947 */ /* 0x000fea0003800000 */
.L_x_7528:
[----:B------:R-:W0:Y:S02]  /*ede0*/  F2I.U32.F64.TRUNC R25, R24 ;  /* 0x0000001800197311 */ /* 0x000e24000030d000 */
[----:B0-----:R0:W-:Y:S02]  /*edf0*/  STG.E [R4.64], R25 ;  /* 0x0000001904007986 */ /* 0x0011e4000c101924 */
.L_x_7502:
[----:B------:R-:W-:Y:S02]  /*ee00*/  IADD3 R2, R2, 0x80, RZ ;  /* 0x0000008002027810 */ /* 0x000fe40007ffe0ff */
.L_x_7463:
[----:B------:R-:W-:Y:S05]  /*ee10*/  BSYNC B6 ;  /* 0x0000000000067941 */ /* 0x000fea0003800000 */
.L_x_7462:
        /* <DEDUP_REMOVED lines=20> */
.L_x_7533:
[----:B------:R-:W0:Y:S02]  /*ef60*/  F2I.S64.F64.TRUNC R16, R16 ;  /* 0x0000001000107311 */ /* 0x000e24000030d900 */
[----:B0-----:R-:W-:-:S05]  /*ef70*/  IMAD.MOV.U32 R5, RZ, RZ, R16 ;  /* 0x000000ffff057224 */ /* 0x001fca00078e0010 */
[----:B------:R-:W-:Y:S01]  /*ef80*/  STG.E.U8 [R2.64], R5 ;  /* 0x0000000502007986 */ /* 0x000fe2000c101124 */
[----:B------:R-:W-:Y:S05]  /*ef90*/  EXIT ;  /* 0x000000000000794d */ /* 0x000fea0003800000 */
.L_x_7532:
        /* <DEDUP_REMOVED lines=9> */
.L_x_7536:
[----:B------:R-:W0:Y:S02]  /*f030*/  F2I.F64.TRUNC R17, R16 ;  /* 0x0000001000117311 */ /* 0x000e24000030d100 */
[----:B0-----:R-:W-:Y:S01]  /*f040*/  STG.E [R2.64], R17 ;  /* 0x0000001102007986 */ /* 0x001fe2000c101924 */
[----:B------:R-:W-:Y:S05]  /*f050*/  EXIT ;  /* 0x000000000000794d */ /* 0x000fea0003800000 */
.L_x_7535:
[----:B------:R-:W0:Y:S02]  /*f060*/  F2I.F64.TRUNC R17, R16 ;  /* 0x0000001000117311 */ /* 0x000e24000030d100 */
[----:B0-----:R-:W-:Y:S01]  /*f070*/  STG.E.U16 [R2.64], R17 ;  /* 0x0000001102007986 */ /* 0x001fe2000c101524 */
[----:B------:R-:W-:Y:S05]  /*f080*/  EXIT ;  /* 0x000000000000794d */ /* 0x000fea0003800000 */
.L_x_7531:
        /* <DEDUP_REMOVED lines=11> */
.L_x_7538:
[----:B------:R-:W0:Y:S01]  /*f140*/  F2F.F32.F64 R0, R16 ;  /* 0x0000001000007310 */ /* 0x000e220000301000 */
[----:B------:R-:W0:-:S14]  /*f150*/  DSETP.GEU.AND P0, PT, |R16|, c[0x2][0x0], PT ;  /* 0x008000001000762a */ /* 0x000e1c0003f0e200 */
[----:B0-----:R-:W-:-:S05]  /*f160*/  @!P0 FMUL R0, R0, 1.175494350822287508e-38 ;  /* 0x0080000000008820 */ /* 0x001fca0000400000 */
[----:B------:R-:W-:-:S05]  /*f170*/  F2FP.PACK_AB R0, RZ, R0 ;  /* 0x00000000ff00723e */ /* 0x000fca00000000ff */
[----:B------:R-:W-:Y:S01]  /*f180*/  STG.E.U16 [R2.64], R0 ;  /* 0x0000000002007986 */ /* 0x000fe2000c101524 */
[----:B------:R-:W-:Y:S05]  /*f190*/  EXIT ;  /* 0x000000000000794d */ /* 0x000fea0003800000 */
.L_x_7537:
        /* <DEDUP_REMOVED lines=12> */
.L_x_7540:
[----:B------:R-:W0:Y:S01]  /*f260*/  F2F.F32.F64 R0, R16 ;  /* 0x0000001000007310 */ /* 0x000e220000301000 */
[----:B------:R-:W0:-:S14]  /*f270*/  DSETP.GEU.AND P0, PT, |R16|, c[0x2][0x0], PT ;  /* 0x008000001000762a */ /* 0x000e1c0003f0e200 */
[----:B0-----:R-:W-:-:S05]  /*f280*/  @!P0 FMUL R0, R0, 1.175494350822287508e-38 ;  /* 0x0080000000008820 */ /* 0x001fca0000400000 */
[----:B------:R-:W-:-:S04]  /*f290*/  F2FP.PACK_AB R5, RZ, R0 ;  /* 0x00000000ff05723e */ /* 0x000fc800000000ff */
[----:B------:R-:W-:-:S05]  /*f2a0*/  PRMT R5, R5, 0x5410, RZ ;  /* 0x0000541005057816 */ /* 0x000fca00000000ff */
[----:B------:R-:W-:Y:S01]  /*f2b0*/  STG.E [R2.64], R5 ;  /* 0x0000000502007986 */ /* 0x000fe2000c101924 */
[----:B------:R-:W-:Y:S05]  /*f2c0*/  EXIT ;  /* 0x000000000000794d */ /* 0x000fea0003800000 */
.L_x_7539:
[----:B------:R-:W-:Y:S01]  /*f2d0*/  STG.E.64 [R2.64], R16 ;  /* 0x0000001002007986 */ /* 0x000fe2000c101b24 */
[----:B------:R-:W-:Y:S05]  /*f2e0*/  EXIT ;  /* 0x000000000000794d */ /* 0x000fea0003800000 */
.L_x_7530:
        /* <DEDUP_REMOVED lines=12> */
.L_x_7543:
[----:B------:R-:W-:-:S05]  /*f3b0*/  CS2R R18, SRZ ;  /* 0x0000000000127805 */ /* 0x000fca000001ff00 */
[----:B------:R-:W-:Y:S01]  /*f3c0*/  STG.E.128 [R2.64], R16 ;  /* 0x0000001002007986 */ /* 0x000fe2000c101d24 */
[----:B------:R-:W-:Y:S05]  /*f3d0*/  EXIT ;  /* 0x000000000000794d */ /* 0x000fea0003800000 */
.L_x_7542:
        /* <DEDUP_REMOVED lines=23> */
.L_x_7547:
[----:B------:R-:W-:Y:S05]  /*f550*/  BSYNC B0 ;  /* 0x0000000000007941 */ /* 0x000fea0003800000 */
.L_x_7546:
[----:B------:R-:W-:-:S05]  /*f560*/  LOP3.LUT R5, R0, R5, RZ, 0xfc, !PT ;  /* 0x0000000500057212 */ /* 0x000fca00078efcff */
[----:B------:R-:W-:Y:S01]  /*f570*/  STG.E.U8 [R2.64], R5 ;  /* 0x0000000502007986 */ /* 0x000fe2000c101124 */
[----:B------:R-:W-:Y:S05]  /*f580*/  EXIT ;  /* 0x000000000000794d */ /* 0x000fea0003800000 */
.L_x_7545:
        /* <DEDUP_REMOVED lines=15> */
.L_x_7549:
[----:B------:R-:W-:Y:S01]  /*f680*/  IMAD.MOV.U32 R0, RZ, RZ, 0x7f ;  /* 0x0000007fff007424 */ /* 0x000fe200078e00ff */
[----:B------:R-:W-:-:S04]  /*f690*/  ISETP.GT.U32.AND P0, PT, R4, 0x7f800000, PT ;  /* 0x7f8000000400780c */ /* 0x000fc80003f04070 */
[----:B------:R-:W-:-:S04]  /*f6a0*/  SEL R0, R0, 0x7c, P0 ;  /* 0x0000007c00007807 */ /* 0x000fc80000000000 */
.L_x_7550:
[----:B------:R-:W-:Y:S05]  /*f6b0*/  BSYNC B0 ;  /* 0x0000000000007941 */ /* 0x000fea0003800000 */
.L_x_7548:
[----:B------:R-:W-:-:S04]  /*f6c0*/  LOP3.LUT R4, R5, 0x80000000, RZ, 0xc0, !PT ;  /* 0x8000000005047812 */ /* 0x000fc800078ec0ff */
[----:B------:R-:W-:-:S04]  /*f6d0*/  SHF.R.U32.HI R5, RZ, 0x18, R4 ;  /* 0x00000018ff057819 */ /* 0x000fc80000011604 */
[----:B------:R-:W-:-:S05]  /*f6e0*/  LOP3.LUT R5, R0, R5, RZ, 0xfc, !PT ;  /* 0x0000000500057212 */ /* 0x000fca00078efcff */
[----:B------:R-:W-:Y:S01]  /*f6f0*/  STG.E.U8 [R2.64], R5 ;  /* 0x0000000502007986 */ /* 0x000fe2000c101124 */
[----:B------:R-:W-:Y:S05]  /*f700*/  EXIT ;  /* 0x000000000000794d */ /* 0x000fea0003800000 */
.L_x_7544:
[----:B------:R-:W0:Y:S01]  /*f710*/  F2F.F32.F64 R0, R16 ;  /* 0x0000001000007310 */ /* 0x000e220000301000 */
[----:B------:R-:W0:-:S14]  /*f720*/  DSETP.GEU.AND P0, PT, |R16|, c[0x2][0x0], PT ;  /* 0x008000001000762a */ /* 0x000e1c0003f0e200 */
[----:B0-----:R-:W-:-:S05]  /*f730*/  @!P0 FMUL R0, R0, 1.175494350822287508e-38 ;  /* 0x0080000000008820 */ /* 0x001fca0000400000 */
[----:B------:R-:W-:-:S05]  /*f740*/  F2FP.BF16.PACK_AB R0, RZ, R0 ;  /* 0x00000000ff00723e */ /* 0x000fca00000010ff */
[----:B------:R-:W-:Y:S01]  /*f750*/  STG.E.U16 [R2.64], R0 ;  /* 0x0000000002007986 */ /* 0x000fe2000c101524 */
[----:B------:R-:W-:Y:S05]  /*f760*/  EXIT ;  /* 0x000000000000794d */ /* 0x000fea0003800000 */
.L_x_7541:
        /* <DEDUP_REMOVED lines=11> */
.L_x_7553:
        /* <DEDUP_REMOVED lines=19> */
.L_x_7556:
[----:B------:R-:W-:-:S04]  /*f950*/  LOP3.LUT R0, R7, 0x80000000, RZ, 0xc0, !PT ;  /* 0x8000000007007812 */ /* 0x000fc800078ec0ff */
[----:B------:R-:W-:-:S04]  /*f960*/  SHF.R.U32.HI R5, RZ, 0x18, R0 ;  /* 0x00000018ff057819 */ /* 0x000fc80000011600 */
[----:B------:R-:W-:-:S04]  /*f970*/  LOP3.LUT R4, R4, R5, RZ, 0xfc, !PT ;  /* 0x0000000504047212 */ /* 0x000fc800078efcff */
[----:B------:R-:W-:Y:S02]  /*f980*/  PRMT R0, R4, 0x7610, R0 ;  /* 0x0000761004007816 */ /* 0x000fe40000000000 */
.L_x_7555:
[----:B------:R-:W-:Y:S05]  /*f990*/  BSYNC B0 ;  /* 0x0000000000007941 */ /* 0x000fea0003800000 */
.L_x_7554:
[----:B------:R-:W-:Y:S01]  /*f9a0*/  STG.E.U8 [R2.64], R0 ;  /* 0x0000000002007986 */ /* 0x000fe2000c101124 */
[----:B------:R-:W-:Y:S05]  /*f9b0*/  EXIT ;  /* 0x000000000000794d */ /* 0x000fea0003800000 */
.L_x_7552:
        /* <DEDUP_REMOVED lines=19> */
.L_x_7559:
[----:B------:R-:W-:-:S04]  /*faf0*/  LOP3.LUT R0, R7, 0x80000000, RZ, 0xc0, !PT ;  /* 0x8000000007007812 */ /* 0x000fc800078ec0ff */
[----:B------:R-:W-:-:S04]  /*fb00*/  SHF.R.U32.HI R5, RZ, 0x18, R0 ;  /* 0x00000018ff057819 */ /* 0x000fc80000011600 */
[----:B------:R-:W-:-:S04]  /*fb10*/  LOP3.LUT R4, R4, R5, RZ, 0xfc, !PT ;  /* 0x0000000504047212 */ /* 0x000fc800078efcff */
[----:B------:R-:W-:Y:S02]  /*fb20*/  PRMT R0, R4, 0x7610, R0 ;  /* 0x0000761004007816 */ /* 0x000fe40000000000 */
.L_x_7558:
[----:B------:R-:W-:Y:S05]  /*fb30*/  BSYNC B0 ;  /* 0x0000000000007941 */ /* 0x000fea0003800000 */
.L_x_7557:
[----:B------:R-:W-:Y:S01]  /*fb40*/  STG.E.U8 [R2.64], R0 ;  /* 0x0000000002007986 */ /* 0x000fe2000c101124 */
[----:B------:R-:W-:Y:S05]  /*fb50*/  EXIT ;  /* 0x000000000000794d */ /* 0x000fea0003800000 */
.L_x_7551:
        /* <DEDUP_REMOVED lines=24> */
.L_x_7534:
        /* <DEDUP_REMOVED lines=20> */
.L_x_7561:
[----:B------:R-:W0:Y:S02]  /*fe20*/  F2I.U64.F64.TRUNC R16, R16 ;  /* 0x0000001000107311 */ /* 0x000e24000030d800 */
[----:B0-----:R-:W-:Y:S01]  /*fe30*/  STG.E.64 [R2.64], R16 ;  /* 0x0000001002007986 */ /* 0x001fe2000c101b24 */
[----:B------:R-:W-:Y:S05]  /*fe40*/  EXIT ;  /* 0x000000000000794d */ /* 0x000fea0003800000 */
.L_x_7560:
[----:B------:R-:W0:Y:S02]  /*fe50*/  F2I.U32.F64.TRUNC R17, R16 ;  /* 0x0000001000117311 */ /* 0x000e24000030d000 */
[----:B0-----:R-:W-:Y:S01]  /*fe60*/  STG.E [R2.64], R17 ;  /* 0x0000001102007986 */ /* 0x001fe2000c101924 */
[----:B------:R-:W-:Y:S05]  /*fe70*/  EXIT ;  /* 0x000000000000794d */ /* 0x000fea0003800000 */
.L_x_7562:
        /* <DEDUP_REMOVED lines=16> */
.L_x_7640:


//--------------------- .text._ZN2at6native18elementwise_kernelILi128ELi2EZNS0_22gpu_kernel_impl_nocastIZZZNS0_44_GLOBAL__N__40a83637_7_Lerp_cu_1520ed90_301318lerp_tensor_kernelERNS_18TensorIteratorBaseEENKUlvE0_clEvENKUlvE_clEvEUldddE_EEvS5_RKT_EUliE_EEviT1_ --------------------------
	.section	.text._ZN2at6native18elementwise_kernelILi128ELi2EZNS0_22gpu_kernel_impl_nocastIZZZNS0_44_GLOBAL__N__40a83637_7_Lerp_cu_1520ed90_301318lerp_tensor_kernelERNS_18TensorIteratorBaseEENKUlvE0_clEvENKUlvE_clEvEUldddE_EEvS5_RKT_EUliE_EEviT1_,"ax",@progbits
	.sectioninfo	@"SHI_REGISTERS=20"
	.align	128
        .global         _ZN2at6native18elementwise_kernelILi128ELi2EZNS0_22gpu_kernel_impl_nocastIZZZNS0_44_GLOBAL__N__40a83637_7_Lerp_cu_1520ed90_301318lerp_tensor_kernelERNS_18TensorIteratorBaseEENKUlvE0_clEvENKUlvE_clEvEUldddE_EEvS5_RKT_EUliE_EEviT1_
        .type           _ZN2at6native18elementwise_kernelILi128ELi2EZNS0_22gpu_kernel_impl_nocastIZZZNS0_44_GLOBAL__N__40a83637_7_Lerp_cu_1520ed90_301318lerp_tensor_kernelERNS_18TensorIteratorBaseEENKUlvE0_clEvENKUlvE_clEvEUldddE_EEvS5_RKT_EUliE_EEviT1_,@function
        .size           _ZN2at6native18elementwise_kernelILi128ELi2EZNS0_22gpu_kernel_impl_nocastIZZZNS0_44_GLOBAL__N__40a83637_7_Lerp_cu_1520ed90_301318lerp_tensor_kernelERNS_18TensorIteratorBaseEENKUlvE0_clEvENKUlvE_clEvEUldddE_EEvS5_RKT_EUliE_EEviT1_,(.L_x_7641 - _ZN2at6native18elementwise_kernelILi128ELi2EZNS0_22gpu_kernel_impl_nocastIZZZNS0_44_GLOBAL__N__40a83637_7_Lerp_cu_1520ed90_301318lerp_tensor_kernelERNS_18TensorIteratorBaseEENKUlvE0_clEvENKUlvE_clEvEUldddE_EEvS5_RKT_EUliE_EEviT1_)
        .other          _ZN2at6native18elementwise_kernelILi128ELi2EZNS0_22gpu_kernel_impl_nocastIZZZNS0_44_GLOBAL__N__40a83637_7_Lerp_cu_1520ed90_301318lerp_tensor_kernelERNS_18TensorIteratorBaseEENKUlvE0_clEvENKUlvE_clEvEUldddE_EEvS5_RKT_EUliE_EEviT1_,@"STO_CUDA_ENTRY STV_DEFAULT"
_ZN2at6native18elementwise_kernelILi128ELi2EZNS0_22gpu_kernel_impl_nocastIZZZNS0_44_GLOBAL__N__40a83637_7_Lerp_cu_1520ed90_301318lerp_tensor_kernelERNS_18TensorIteratorBaseEENKUlvE0_clEvENKUlvE_clEvEUldddE_EEvS5_RKT_EUliE_EEviT1_:
.text._ZN2at6native18elementwise_kernelILi128ELi2EZNS0_22gpu_kernel_impl_nocastIZZZNS0_44_GLOBAL__N__40a83637_7_Lerp_cu_1520ed90_301318lerp_tensor_kernelERNS_18TensorIteratorBaseEENKUlvE0_clEvENKUlvE_clEvEUldddE_EEvS5_RKT_EUliE_EEviT1_:
        /* <DEDUP_REMOVED lines=286> */
[----:B------:R-:W-:-:S03]  /*11e0*/  @P0 IMAD R5, R8, c[0x0][0x424], R5 ;  /* 0x0001090008050a24 */ /* 0x000fc600078e0205 */
.L_x_7565:
[----:B------:R-:W-:Y:S02]  /*11f0*/  IADD3 R6, P1, R4, c[0x0][0x438], RZ ;  /* 0x00010e0004067a10 */ /* 0x000fe40007f3e0ff */
[----:B------:R-:W-:Y:S02]  /*1200*/  IADD3 R14, P2, R5, c[0x0][0x440], RZ ;  /* 0x00011000050e7a10 */ /* 0x000fe40007f5e0ff */
[----:B------:R-:W-:Y:S02]  /*1210*/  IADD3 R16, P0, R3, c[0x0][0x430], RZ ;  /* 0x00010c0003107a10 */ /* 0x000fe40007f1e0ff */
[----:B------:R-:W-:-:S02]  /*1220*/  IADD3.X R7, RZ, c[0x0][0x43c], RZ, P1, !PT ;  /* 0x00010f00ff077a10 */ /* 0x000fc40000ffe4ff */
[----:B------:R-:W-:Y:S02]  /*1230*/  IADD3.X R15, RZ, c[0x0][0x444], RZ, P2, !PT ;  /* 0x00011100ff0f7a10 */ /* 0x000fe400017fe4ff */
[----:B------:R-:W-:Y:S02]  /*1240*/  IADD3.X R17, RZ, c[0x0][0x434], RZ, P0, !PT ;  /* 0x00010d00ff117a10 */ /* 0x000fe400007fe4ff */
[----:B------:R-:W2:Y:S04]  /*1250*/  LDG.E.64 R6, [R6.64] ;  /* 0x0000000406067981 */ /* 0x000ea8000c1e1b00 */
[----:B------:R-:W3:Y:S04]  /*1260*/  LDG.E.64 R4, [R14.64] ;  /* 0x000000040e047981 */ /* 0x000ee8000c1e1b00 */
[----:B------:R-:W2:Y:S01]  /*1270*/  LDG.E.64 R8, [R16.64] ;  /* 0x0000000410087981 */ /* 0x000ea2000c1e1b00 */
[----:B---3--:R-:W-:-:S04]  /*1280*/  DADD R12, -R4, 1 ;  /* 0x3ff00000040c7429 */ /* 0x008fc80000000100 */
[----:B--2---:R-:W0:-:S06]  /*1290*/  DADD R10, R6, -R8 ;  /* 0x00000000060a7229 */ /* 0x004e0c0000000808 */
[----:B0-----:R-:W-:-:S04]  /*12a0*/  DFMA R12, -R10, R12, R6 ;  /* 0x0000000c0a0c722b */ /* 0x001fc80000000106 */
[----:B------:R-:W-:-:S04]  /*12b0*/  DFMA R8, R4, R10, R8 ;  /* 0x0000000a0408722b */ /* 0x000fc80000000008 */
[----:B------:R0:W1:Y:S02]  /*12c0*/  DSETP.GEU.AND P0, PT, |R4|, 0.5, PT ;  /* 0x3fe000000400742a */ /* 0x0000640003f0e200 */
[----:B0-----:R-:W-:-:S04]  /*12d0*/  IADD3 R4, P1, R2, c[0x0][0x428], RZ ;  /* 0x00010a0002047a10 */ /* 0x001fc80007f3e0ff */
[----:B------:R-:W-:Y:S02]  /*12e0*/  IADD3.X R5, RZ, c[0x0][0x42c], RZ, P1, !PT ;  /* 0x00010b00ff057a10 */ /* 0x000fe40000ffe4ff */
[----:B-1----:R-:W-:Y:S02]  /*12f0*/  FSEL R2, R12, R8, P0 ;  /* 0x000000080c027208 */ /* 0x002fe40000000000 */
[----:B------:R-:W-:-:S05]  /*1300*/  FSEL R3, R13, R9, P0 ;  /* 0x000000090d037208 */ /* 0x000fca0000000000 */
[----:B------:R0:W-:Y:S01]  /*1310*/  STG.E.64 [R4.64], R2 ;  /* 0x0000000204007986 */ /* 0x0001e2000c101b04 */
[----:B------:R-:W-:-:S03]  /*1320*/  IADD3 R9, R0, 0x80, RZ ;  /* 0x0000008000097810 */ /* 0x000fc60007ffe0ff */
.L_x_7564:
[----:B------:R-:W-:Y:S05]  /*1330*/  BSYNC B0 ;  /* 0x0000000000007941 */ /* 0x000fea0003800000 */
.L_x_7563:
[----:B------:R-:W-:-:S13]  /*1340*/  ISETP.GE.AND P0, PT, R9, c[0x0][0x160], PT ;  /* 0x0000580009007a0c */ /* 0x000fda0003f06270 */
[----:B------:R-:W-:Y:S05]  /*1350*/  @P0 EXIT ;  /* 0x000000000000094d */ /* 0x000fea0003800000 */
[----:B------:R-:W-:Y:S01]  /*1360*/  ISETP.NE.AND P0, PT, RZ, c[0x0][0x168], PT ;  /* 0x00005a00ff007a0c */ /* 0x000fe20003f05270 */
[----:B------:R-:W-:Y:S01]  /*1370*/  HFMA2.MMA R0, -RZ, RZ, 0, 0 ;  /* 0x00000000ff007435 */ /* 0x000fe200000001ff */
[----:B0-----:R-:W-:Y:S01]  /*1380*/  MOV R4, RZ ;  /* 0x000000ff00047202 */ /* 0x001fe20000000f00 */
[----:B------:R-:W-:-:S10]  /*1390*/  CS2R R2, SRZ ;  /* 0x0000000000027805 */ /* 0x000fd4000001ff00 */
        /* <DEDUP_REMOVED lines=275> */
.L_x_7566:
        /* <DEDUP_REMOVED lines=12> */
[C---:B------:R0:W-:Y:S02]  /*2590*/  DFMA R6, R2.reuse, R8, R6 ;  /* 0x000000080206722b */ /* 0x0401e40000000006 */
[----:B0-----:R-:W-:Y:S02]  /*25a0*/  IADD3 R8, P1, R0, c[0x0][0x428], RZ ;  /* 0x00010a0000087a10 */ /* 0x001fe40007f3e0ff */
[----:B------:R-:W0:Y:S02]  /*25b0*/  DSETP.GEU.AND P0, PT, |R2|, 0.5, PT ;  /* 0x3fe000000200742a */ /* 0x000e240003f0e200 */
[----:B------:R-:W-:-:S04]  /*25c0*/  IADD3.X R9, RZ, c[0x0][0x42c], RZ, P1, !PT ;  /* 0x00010b00ff097a10 */ /* 0x000fc80000ffe4ff */
[----:B0-----:R-:W-:Y:S02]  /*25d0*/  FSEL R2, R10, R6, P0 ;  /* 0x000000060a027208 */ /* 0x001fe40000000000 */
[----:B------:R-:W-:-:S05]  /*25e0*/  FSEL R3, R11, R7, P0 ;  /* 0x000000070b037208 */ /* 0x000fca0000000000 */
[----:B------:R-:W-:Y:S01]  /*25f0*/  STG.E.64 [R8.64], R2 ;  /* 0x0000000208007986 */ /* 0x000fe2000c101b04 */
[----:B------:R-:W-:Y:S05]  /*2600*/  EXIT ;  /* 0x000000000000794d */ /* 0x000fea0003800000 */
.L_x_7567:
        /* <DEDUP_REMOVED lines=15> */
.L_x_7641:


//--------------------- .text._ZN2at6native27unrolled_elementwise_kernelIZZZNS0_44_GLOBAL__N__40a83637_7_Lerp_cu_1520ed90_301318lerp_tensor_kernelERNS_18TensorIteratorBaseEENKUlvE0_clEvENKUlvE_clEvEUldddE_St5arrayIPcLm4EELi4E23TrivialOffsetCalculatorILi3EjESB_ILi1EjENS0_6memory15LoadWithoutCastENSE_16StoreWithoutCastEEEviT_T0_T2_T3_T4_T5_ --------------------------
	.section	.text._ZN2at6native27unrolled_elementwise_kernelIZZZNS0_44_GLOBAL__N__40a83637_7_Lerp_cu_1520ed90_301318lerp_tensor_kernelERNS_18TensorIteratorBaseEENKUlvE0_clEvENKUlvE_clEvEUldddE_St5arrayIPcLm4EELi4E23TrivialOffsetCalculatorILi3EjESB_ILi1EjENS0_6memory15LoadWithoutCastENSE_16StoreWithoutCastEEEviT_T0_T2_T3_T4_T5_,"ax",@progbits
	.sectioninfo	@"SHI_REGISTERS=32"
	.align	128
        .global         _ZN2at6native27unrolled_elementwise_kernelIZZZNS0_44_GLOBAL__N__40a83637_7_Lerp_cu_1520ed90_301318lerp_tensor_kernelERNS_18TensorIteratorBaseEENKUlvE0_clEvENKUlvE_clEvEUldddE_St5arrayIPcLm4EELi4E23TrivialOffsetCalculatorILi3EjESB_ILi1EjENS0_6memory15LoadWithoutCastENSE_16StoreWithoutCastEEEviT_T0_T2_T3_T4_T5_
        .type           _ZN2at6native27unrolled_elementwise_kernelIZZZNS0_44_GLOBAL__N__40a83637_7_Lerp_cu_1520ed90_301318lerp_tensor_kernelERNS_18TensorIteratorBaseEENKUlvE0_clEvENKUlvE_clEvEUldddE_St5arrayIPcLm4EELi4E23TrivialOffsetCalculatorILi3EjESB_ILi1EjENS0_6memory15LoadWithoutCastENSE_16StoreWithoutCastEEEviT_T0_T2_T3_T4_T5_,@function
        .size           _ZN2at6native27unrolled_elementwise_kernelIZZZNS0_44_GLOBAL__N__40a83637_7_Lerp_cu_1520ed90_301318lerp_tensor_kernelERNS_18TensorIteratorBaseEENKUlvE0_clEvENKUlvE_clEvEUldddE_St5arrayIPcLm4EELi4E23TrivialOffsetCalculatorILi3EjESB_ILi1EjENS0_6memory15LoadWithoutCastENSE_16StoreWithoutCastEEEviT_T0_T2_T3_T4_T5_,(.L_x_7642 - _ZN2at6native27unrolled_elementwise_kernelIZZZNS0_44_GLOBAL__N__40a83637_7_Lerp_cu_1520ed90_301318lerp_tensor_kernelERNS_18TensorIteratorBaseEENKUlvE0_clEvENKUlvE_clEvEUldddE_St5arrayIPcLm4EELi4E23TrivialOffsetCalculatorILi3EjESB_ILi1EjENS0_6memory15LoadWithoutCastENSE_16StoreWithoutCastEEEviT_T0_T2_T3_T4_T5_)
        .other          _ZN2at6native27unrolled_elementwise_kernelIZZZNS0_44_GLOBAL__N__40a83637_7_Lerp_cu_1520ed90_301318lerp_tensor_kernelERNS_18TensorIteratorBaseEENKUlvE0_clEvENKUlvE_clEvEUldddE_St5arrayIPcLm4EELi4E23TrivialOffsetCalculatorILi3EjESB_ILi1EjENS0_6memory15LoadWithoutCastENSE_16StoreWithoutCastEEEviT_T0_T2_T3_T4_T5_,@"STO_CUDA_ENTRY STV_DEFAULT"
_ZN2at6native27unrolled_elementwise_kernelIZZZNS0_44_GLOBAL__N__40a83637_7_Lerp_cu_1520ed90_301318lerp_tensor_kernelERNS_18TensorIteratorBaseEENKUlvE0_clEvENKUlvE_clEvEUldddE_St5arrayIPcLm4EELi4E23TrivialOffsetCalculatorILi3EjESB_ILi1EjENS0_6memory15LoadWithoutCastENSE_16StoreWithoutCastEEEviT_T0_T2_T3_T4_T5_:
.text._ZN2at6native27unrolled_elementwise_kernelIZZZNS0_44_GLOBAL__N__40a83637_7_Lerp_cu_1520ed90_301318lerp_tensor_kernelERNS_18TensorIteratorBaseEENKUlvE0_clEvENKUlvE_clEvEUldddE_St5arrayIPcLm4EELi4E23TrivialOffsetCalculatorILi3EjESB_ILi1EjENS0_6memory15LoadWithoutCastENSE_16StoreWithoutCastEEEviT_T0_T2_T3_T4_T5_:
[----:B------:R-:W-:Y:S02]  /*0000*/  IMAD.MOV.U32 R1, RZ, RZ, c[0x0][0x28] ;  /* 0x00000a00ff017624 */ /* 0x000fe400078e00ff */
[----:B------:R-:W0:Y:S01]  /*0010*/  S2R R3, SR_CTAID.X ;  /* 0x0000000000037919 */ /* 0x000e220000002500 */
[----:B------:R-:W-:Y:S01]  /*0020*/  IMAD.MOV.U32 R0, RZ, RZ, -0x200 ;  /* 0xfffffe00ff007424 */ /* 0x000fe200078e00ff */
[----:B------:R-:W-:Y:S01]  /*0030*/  CS2R R10, SRZ ;  /* 0x00000000000a7805 */ /* 0x000fe2000001ff00 */
[----:B------:R-:W-:Y:S01]  /*0040*/  CS2R R12, SRZ ;  /* 0x00000000000c7805 */ /* 0x000fe2000001ff00 */
[----:B------:R-:W1:Y:S01]  /*0050*/  S2R R2, SR_TID.X ;  /* 0x0000000000027919 */ /* 0x000e620000002100 */
[----:B------:R-:W-:Y:S01]  /*0060*/  ULDC.64 UR4, c[0x0][0x118] ;  /* 0x0000460000047ab9 */ /* 0x000fe20000000a00 */
[----:B0-----:R-:W-:Y:S01]  /*0070*/  IMAD R5, R3, R0, c[0x0][0x160] ;  /* 0x0000580003057624 */ /* 0x001fe200078e0200 */
[----:B-1----:R-:W-:-:S04]  /*0080*/  MOV R0, R2 ;  /* 0x0000000200007202 */ /* 0x002fc80000000f00 */
[----:B------:R-:W-:Y:S01]  /*0090*/  ISETP.GE.AND P0, PT, R2, R5, PT ;  /* 0x000000050200720c */ /* 0x000fe20003f06270 */
[----:B------:R-:W-:-:S12]  /*00a0*/  CS2R R6, SRZ ;  /* 0x0000000000067805 */ /* 0x000fd8000001ff00 */
[----:B------:R-:W-:Y:S02]  /*00b0*/  @!P0 IMAD R18, R3, 0x200, R0 ;  /* 0x0000020003128824 */ /* 0x000fe400078e0200 */
[----:B------:R-:W-:-:S04]  /*00c0*/  @!P0 IMAD.MOV.U32 R19, RZ, RZ, 0x8 ;  /* 0x00000008ff138424 */ /* 0x000fc800078e00ff */
[----:B------:R-:W-:-:S04]  /*00d0*/  @!P0 IMAD.WIDE.U32 R8, R18, R19, c[0x0][0x170] ;  /* 0x00005c0012088625 */ /* 0x000fc800078e0013 */
[CC--:B------:R-:W-:Y:S01]  /*00e0*/  @!P0 IMAD.WIDE.U32 R16, R18.reuse, R19.reuse, c[0x0][0x178] ;  /* 0x00005e0012108625 */ /* 0x0c0fe200078e0013 */
[----:B------:R-:W2:Y:S03]  /*00f0*/  @!P0 LDG.E.64 R10, [R8.64] ;  /* 0x00000004080a8981 */ /* 0x000ea6000c1e1b00 */
[----:B------:R-:W-:Y:S01]  /*0100*/  @!P0 IMAD.WIDE.U32 R18, R18, R19, c[0x0][0x180] ;  /* 0x0000600012128625 */ /* 0x000fe200078e0013 */
[----:B------:R0:W2:Y:S04]  /*0110*/  @!P0 LDG.E.64 R12, [R16.64] ;  /* 0x00000004100c8981 */ /* 0x0000a8000c1e1b00 */
[----:B------:R1:W3:Y:S01]  /*0120*/  @!P0 LDG.E.64 R6, [R18.64] ;  /* 0x0000000412068981 */ /* 0x0002e2000c1e1b00 */
[----:B------:R-:W-:Y:S01]  /*0130*/  @!P0 IADD3 R0, R0, 0x80, RZ ;  /* 0x0000008000008810 */ /* 0x000fe20007ffe0ff */
[----:B------:R-:W-:Y:S01]  /*0140*/  CS2R R14, SRZ ;  /* 0x00000000000e7805 */ /* 0x000fe2000001ff00 */
[----:B------:R-:W-:Y:S01]  /*0150*/  CS2R R24, SRZ ;  /* 0x0000000000187805 */ /* 0x000fe2000001ff00 */
[----:B------:R-:W-:Y:S01]  /*0160*/  CS2R R26, SRZ ;  /* 0x00000000001a7805 */ /* 0x000fe2000001ff00 */
[----:B------:R-:W-:-:S13]  /*0170*/  ISETP.GE.AND P1, PT, R0, R5, PT ;  /* 0x000000050000720c */ /* 0x000fda0003f26270 */
[----:B------:R-:W-:Y:S01]  /*0180*/  @!P1 LEA R20, R3, R0, 0x9 ;  /* 0x0000000003149211 */ /* 0x000fe200078e48ff */
[----:B------:R-:W-:Y:S01]  /*0190*/  @!P1 IMAD.MOV.U32 R21, RZ, RZ, 0x8 ;  /* 0x00000008ff159424 */ /* 0x000fe200078e00ff */
[----:B------:R-:W-:-:S03]  /*01a0*/  @!P1 IADD3 R0, R0, 0x80, RZ ;  /* 0x0000008000009810 */ /* 0x000fc60007ffe0ff */
[----:B------:R-:W-:Y:S01]  /*01b0*/  @!P1 IMAD.WIDE.U32 R22, R20, R21, c[0x0][0x170] ;  /* 0x00005c0014169625 */ /* 0x000fe200078e0015 */
[----:B------:R-:W-:-:S03]  /*01c0*/  ISETP.GE.AND P3, PT, R0, R5, PT ;  /* 0x000000050000720c */ /* 0x000fc60003f66270 */
[CC--:B0-----:R-:W-:Y:S01]  /*01d0*/  @!P1 IMAD.WIDE.U32 R16, R20.reuse, R21.reuse, c[0x0][0x180] ;  /* 0x0000600014109625 */ /* 0x0c1fe200078e0015 */
[----:B------:R0:W4:Y:S03]  /*01e0*/  @!P1 LDG.E.64 R14, [R22.64] ;  /* 0x00000004160e9981 */ /* 0x000126000c1e1b00 */
[----:B------:R-:W-:Y:S01]  /*01f0*/  @!P1 IMAD.WIDE.U32 R20, R20, R21, c[0x0][0x178] ;  /* 0x00005e0014149625 */ /* 0x000fe200078e0015 */
[----:B------:R2:W4:Y:S04]  /*0200*/  @!P1 LDG.E.64 R26, [R16.64] ;  /* 0x00000004101a9981 */ /* 0x000528000c1e1b00 */
[----:B------:R0:W4:Y:S01]  /*0210*/  @!P1 LDG.E.64 R24, [R20.64] ;  /* 0x0000000414189981 */ /* 0x000122000c1e1b00 */
[----:B------:R-:W-:Y:S01]  /*0220*/  @!P3 IMAD R4, R3, 0x200, R0 ;  /* 0x000002000304b824 */ /* 0x000fe200078e0200 */
[----:B-1----:R-:W-:Y:S01]  /*0230*/  CS2R R18, SRZ ;  /* 0x0000000000127805 */ /* 0x002fe2000001ff00 */
[----:B0-----:R-:W-:-:S05]  /*0240*/  @!P3 MOV R21, 0x8 ;  /* 0x000000080015b802 */ /* 0x001fca0000000f00 */
[----:B------:R-:W-:-:S04]  /*0250*/  @!P3 IMAD.WIDE.U32 R22, R4, R21, c[0x0][0x178] ;  /* 0x00005e000416b625 */ /* 0x000fc800078e0015 */
[----:B------:R-:W-:-:S05]  /*0260*/  @!P3 IMAD.WIDE.U32 R28, R4, R21, c[0x0][0x170] ;  /* 0x00005c00041cb625 */ /* 0x000fca00078e0015 */
[----:B------:R0:W4:Y:S01]  /*0270*/  @!P3 LDG.E.64 R18, [R28.64] ;  /* 0x000000041c12b981 */ /* 0x000122000c1e1b00 */
[----:B------:R-:W-:-:S04]  /*0280*/  @!P3 IADD3 R0, R0, 0x80, RZ ;  /* 0x000000800000b810 */ /* 0x000fc80007ffe0ff */
[----:B------:R-:W-:-:S13]  /*0290*/  ISETP.GE.AND P2, PT, R0, R5, PT ;  /* 0x000000050000720c */ /* 0x000fda0003f46270 */
[----:B------:R-:W-:Y:S02]  /*02a0*/  @!P2 IMAD R0, R3, 0x200, R0 ;  /* 0x000002000300a824 */ /* 0x000fe400078e0200 */
[----:B0-----:R-:W-:Y:S01]  /*02b0*/  @!P2 IMAD.MOV.U32 R29, RZ, RZ, 0x8 ;  /* 0x00000008ff1da424 */ /* 0x001fe200078e00ff */
[----:B--2---:R-:W-:-:S04]  /*02c0*/  @!P0 DADD R16, R12, -R10 ;  /* 0x000000000c108229 */ /* 0x004fc8000000080a */
[----:B---3--:R-:W0:-:S06]  /*02d0*/  @!P0 DADD R8, -R6, 1 ;  /* 0x3ff0000006088429 */ /* 0x008e0c0000000100 */
[----:B0-----:R0:W-:Y:S02]  /*02e0*/  @!P0 DFMA R8, -R16, R8, R12 ;  /* 0x000000081008822b */ /* 0x0011e4000000010c */
[----:B0-----:R-:W-:-:S06]  /*02f0*/  CS2R R12, SRZ ;  /* 0x00000000000c7805 */ /* 0x001fcc000001ff00 */
[----:B------:R0:W2:Y:S02]  /*0300*/  @!P3 LDG.E.64 R12, [R22.64] ;  /* 0x00000004160cb981 */ /* 0x0000a4000c1e1b00 */
[----:B0-----:R-:W-:Y:S02]  /*0310*/  @!P3 IMAD.WIDE.U32 R22, R4, R21, c[0x0][0x180] ;  /* 0x000060000416b625 */ /* 0x001fe400078e0015 */
[----:B------:R-:W-:-:S06]  /*0320*/  CS2R R20, SRZ ;  /* 0x0000000000147805 */ /* 0x000fcc000001ff00 */
[----:B------:R0:W3:Y:S01]  /*0330*/  @!P3 LDG.E.64 R20, [R22.64] ;  /* 0x000000041614b981 */ /* 0x0000e2000c1e1b00 */
[----:B------:R1:W-:Y:S02]  /*0340*/  @!P0 DFMA R10, R16, R6, R10 ;  /* 0x00000006100a822b */ /* 0x0003e4000000000a */
[CC--:B-1----:R-:W-:Y:S02]  /*0350*/  @!P2 IMAD.WIDE.U32 R16, R0.reuse, R29.reuse, c[0x0][0x170] ;  /* 0x00005c000010a625 */ /* 0x0c2fe400078e001d */
[----:B------:R1:W0:Y:S02]  /*0360*/  @!P0 DSETP.GEU.AND P1, PT, |R6|, 0.5, PT ;  /* 0x3fe000000600842a */ /* 0x0002240003f2e200 */
[----:B-1----:R-:W-:Y:S01]  /*0370*/  CS2R R6, SRZ ;  /* 0x0000000000067805 */ /* 0x002fe2000001ff00 */
[----:B0-----:R-:W-:-:S05]  /*0380*/  @!P2 IMAD.WIDE.U32 R22, R0, R29, c[0x0][0x178] ;  /* 0x00005e000016a625 */ /* 0x001fca00078e001d */
[----:B------:R0:W3:Y:S02]  /*0390*/  @!P2 LDG.E.64 R6, [R16.64] ;  /* 0x000000041006a981 */ /* 0x0000e4000c1e1b00 */
[----:B0-----:R-:W-:Y:S02]  /*03a0*/  @!P0 FSEL R16, R8, R10, P1 ;  /* 0x0000000a08108208 */ /* 0x001fe40000800000 */
[----:B------:R-:W-:Y:S02]  /*03b0*/  @!P0 FSEL R17, R9, R11, P1 ;  /* 0x0000000b09118208 */ /* 0x000fe40000800000 */
[----:B------:R-:W-:-:S06]  /*03c0*/  CS2R R8, SRZ ;  /* 0x0000000000087805 */ /* 0x000fcc000001ff00 */
[----:B------:R4:W3:Y:S01]  /*03d0*/  @!P2 LDG.E.64 R8, [R22.64] ;  /* 0x000000041608a981 */ /* 0x0008e2000c1e1b00 */
[----:B------:R-:W-:Y:S01]  /*03e0*/  @!P2 IMAD.WIDE.U32 R28, R0, R29, c[0x0][0x180] ;  /* 0x00006000001ca625 */ /* 0x000fe200078e001d */
[----:B------:R-:W-:-:S04]  /*03f0*/  MOV R0, R2 ;  /* 0x0000000200007202 */ /* 0x000fc80000000f00 */
[----:B------:R-:W-:-:S04]  /*0400*/  IADD3 R4, R0, 0x80, RZ ;  /* 0x0000008000047810 */ /* 0x000fc80007ffe0ff */
[----:B------:R-:W-:Y:S01]  /*0410*/  ISETP.GE.AND P4, PT, R4, R5, PT ;  /* 0x000000050400720c */ /* 0x000fe20003f86270 */
[----:B------:R-:W-:-:S06]  /*0420*/  CS2R R10, SRZ ;  /* 0x00000000000a7805 */ /* 0x000fcc000001ff00 */
[----:B------:R0:W5:Y:S06]  /*0430*/  @!P2 LDG.E.64 R10, [R28.64] ;  /* 0x000000041c0aa981 */ /* 0x00016c000c1e1b00 */
[----:B----4-:R-:W1:-:S04]  /*0440*/  @!P4 DADD R22, R24, -R14 ;  /* 0x000000001816c229 */ /* 0x010e48000000080e */
[----:B------:R-:W-:-:S04]  /*0450*/  @!P4 DSETP.GEU.AND P2, PT, |R26|, 0.5, PT ;  /* 0x3fe000001a00c42a */ /* 0x000fc80003f4e200 */
[----:B-1----:R-:W-:-:S04]  /*0460*/  @!P4 DFMA R14, R22, R26, R14 ;  /* 0x0000001a160ec22b */ /* 0x002fc8000000000e */
[----:B------:R-:W1:-:S06]  /*0470*/  @!P4 DADD R26, -R26, 1 ;  /* 0x3ff000001a1ac429 */ /* 0x000e4c0000000100 */
[----:B-1----:R1:W4:Y:S02]  /*0480*/  @!P4 DFMA R26, -R22, R26, R24 ;  /* 0x0000001a161ac22b */ /* 0x0023240000000118 */
[----:B-1----:R-:W-:-:S04]  /*0490*/  IADD3 R22, R0, 0x100, RZ ;  /* 0x0000010000167810 */ /* 0x002fc80007ffe0ff */
[----:B------:R-:W-:Y:S02]  /*04a0*/  ISETP.GE.AND P5, PT, R22, R5, PT ;  /* 0x000000051600720c */ /* 0x000fe40003fa6270 */
[----:B------:R-:W-:Y:S01]  /*04b0*/  IADD3 R24, R0, 0x180, RZ ;  /* 0x0000018000187810 */ /* 0x000fe20007ffe0ff */
[----:B------:R-:W-:-:S03]  /*04c0*/  @!P0 IMAD.MOV.U32 R0, RZ, RZ, R4 ;  /* 0x000000ffff008224 */ /* 0x000fc600078e0004 */
[-C--:B------:R-:W-:Y:S02]  /*04d0*/  ISETP.GE.AND P1, PT, R24, R5.reuse, PT ;  /* 0x000000051800720c */ /* 0x080fe40003f26270 */
[----:B------:R-:W-:Y:S01]  /*04e0*/  ISETP.GE.AND P6, PT, R0, R5, PT ;  /* 0x000000050000720c */ /* 0x000fe20003fc6270 */
[----:B------:R-:W-:Y:S01]  /*04f0*/  BSSY B0, `(.L_x_7568) ;  /* 0x000001d000007945 */ /* 0x000fe20003800000 */
[----:B----4-:R-:W-:-:S03]  /*0500*/  @!P4 FSEL R27, R27, R15, P2 ;  /* 0x0000000f1b1bc208 */ /* 0x010fc60001000000 */
[----:B--2---:R-:W1:-:S04]  /*0510*/  @!P5 DADD R22, R12, -R18 ;  /* 0x000000000c16d229 */ /* 0x004e480000000812 */
[----:B---3--:R-:W-:-:S04]  /*0520*/  @!P5 DSETP.GEU.AND P3, PT, |R20|, 0.5, PT ;  /* 0x3fe000001400d42a */ /* 0x008fc80003f6e200 */
[----:B-1----:R-:W-:-:S04]  /*0530*/  @!P5 DFMA R18, R22, R20, R18 ;  /* 0x000000141612d22b */ /* 0x002fc80000000012 */
[----:B------:R-:W1:-:S06]  /*0540*/  @!P5 DADD R20, -R20, 1 ;  /* 0x3ff000001414d429 */ /* 0x000e4c0000000100 */
[----:B-1----:R1:W2:Y:S02]  /*0550*/  @!P5 DFMA R20, -R22, R20, R12 ;  /* 0x000000141614d22b */ /* 0x0022a4000000010c */
[----:B-1----:R-:W-:Y:S01]  /*0560*/  @!P0 MOV R23, 0x8 ;  /* 0x0000000800178802 */ /* 0x002fe20000000f00 */
[----:B------:R-:W-:-:S04]  /*0570*/  @!P0 IMAD R22, R3, 0x200, R2 ;  /* 0x0000020003168824 */ /* 0x000fc800078e0202 */
[----:B------:R-:W-:-:S05]  /*0580*/  @!P0 IMAD.WIDE.U32 R22, R22, R23, c[0x0][0x168] ;  /* 0x00005a0016168625 */ /* 0x000fca00078e0017 */
[----:B------:R0:W-:Y:S01]  /*0590*/  @!P0 STG.E.64 [R22.64], R16 ;  /* 0x0000001016008986 */ /* 0x0001e2000c101b04 */
[----:B------:R-:W-:Y:S02]  /*05a0*/  @!P4 FSEL R2, R26, R14, P2 ;  /* 0x0000000e1a02c208 */ /* 0x000fe40001000000 */
[----:B--2---:R-:W-:Y:S02]  /*05b0*/  @!P5 FSEL R4, R20, R18, P3 ;  /* 0x000000121404d208 */ /* 0x004fe40001800000 */
[----:B------:R-:W-:Y:S01]  /*05c0*/  @!P5 FSEL R19, R21, R19, P3 ;  /* 0x000000131513d208 */ /* 0x000fe20001800000 */
[----:B------:R0:W1:Y:S01]  /*05d0*/  @!P1 DADD R12, R8, -R6 ;  /* 0x00000000080c9229 */ /* 0x0000620000000806 */
[----:B------:R-:W-:Y:S05]  /*05e0*/  @P6 BRA `(.L_x_7569) ;  /* 0x000000d000006947 */ /* 0x000fea0003800000 */
[----:B0-----:R-:W-:Y:S01]  /*05f0*/  IMAD R16, R3, 0x200, R0 ;  /* 0x0000020003107824 */ /* 0x001fe200078e0200 */
[----:B------:R-:W-:Y:S01]  /*0600*/  IADD3 R0, R0, 0x80, RZ ;  /* 0x0000008000007810 */ /* 0x000fe20007ffe0ff */
[----:B------:R-:W-:Y:S02]  /*0610*/  IMAD.MOV.U32 R15, RZ, RZ, 0x8 ;  /* 0x00000008ff0f7424 */ /* 0x000fe400078e00ff */
[----:B------:R-:W-:Y:S01]  /*0620*/  IMAD.MOV.U32 R26, RZ, RZ, R2 ;  /* 0x000000ffff1a7224 */ /* 0x000fe200078e0002 */
[----:B------:R-:W-:Y:S01]  /*0630*/  ISETP.GE.AND P0, PT, R0, R5, PT ;  /* 0x000000050000720c */ /* 0x000fe20003f06270 */
[----:B------:R-:W-:-:S05]  /*0640*/  IMAD.WIDE.U32 R16, R16, R15, c[0x0][0x168] ;  /* 0x00005a0010107625 */ /* 0x000fca00078e000f */
[----:B------:R0:W-:Y:S07]  /*0650*/  STG.E.64 [R16.64], R26 ;  /* 0x0000001a10007986 */ /* 0x0001ee000c101b04 */
[----:B------:R-:W-:Y:S02]  /*0660*/  @!P0 LEA R14, R3, R0, 0x9 ;  /* 0x00000000030e8211 */ /* 0x000fe400078e48ff */
[----:B------:R-:W-:-:S03]  /*0670*/  @!P0 IADD3 R0, R0, 0x80, RZ ;  /* 0x0000008000008810 */ /* 0x000fc60007ffe0ff */
[----:B------:R-:W-:Y:S01]  /*0680*/  @!P0 IMAD.WIDE.U32 R14, R14, R15, c[0x0][0x168] ;  /* 0x00005a000e0e8625 */ /* 0x000fe200078e000f */
[----:B0-----:R-:W-:-:S03]  /*0690*/  @!P0 MOV R17, R19 ;  /* 0x0000001300118202 */ /* 0x001fc60000000f00 */
[----:B------:R-:W-:-:S05]  /*06a0*/  @!P0 IMAD.MOV.U32 R16, RZ, RZ, R4 ;  /* 0x000000ffff108224 */ /* 0x000fca00078e0004 */
[----:B------:R0:W-:Y:S02]  /*06b0*/  @!P0 STG.E.64 [R14.64], R16 ;  /* 0x000000100e008986 */ /* 0x0001e4000c101b04 */
.L_x_7569:
[----:B------:R-:W-:Y:S05]  /*06c0*/  BSYNC B0 ;  /* 0x0000000000007941 */ /* 0x000fea0003800000 */
.L_x_7568:
[----:B------:R-:W-:Y:S01]  /*06d0*/  ISETP.GE.AND P2, PT, R0, R5, PT ;  /* 0x000000050000720c */ /* 0x000fe20003f46270 */
[----:B-----5:R-:W2:-:S04]  /*06e0*/  @!P1 DADD R4, -R10, 1 ;  /* 0x3ff000000a049429 */ /* 0x020e880000000100 */
[----:B------:R3:W4:-:S04]  /*06f0*/  @!P1 DSETP.GEU.AND P0, PT, |R10|, 0.5, PT ;  /* 0x3fe000000a00942a */ /* 0x0007080003f0e200 */
[----:B01----:R3:W0:-:S04]  /*0700*/  @!P1 DFMA R6, R12, R10, R6 ;  /* 0x0000000a0c06922b */ /* 0x0036080000000006 */
[----:B--2---:R3:W1:Y:S01]  /*0710*/  @!P1 DFMA R4, -R12, R4, R8 ;  /* 0x000000040c04922b */ /* 0x0046620000000108 */
[----:B------:R-:W-:Y:S10]  /*0720*/  @P2 EXIT ;  /* 0x000000000000294d */ /* 0x000ff40003800000 */
[----:B0---4-:R-:W-:Y:S01]  /*0730*/  MOV R2, 0x8 ;  /* 0x0000000800027802 */ /* 0x011fe20000000f00 */
[----:B------:R-:W-:Y:S01]  /*0740*/  IMAD R3, R3, 0x200, R0 ;  /* 0x0000020003037824 */ /* 0x000fe200078e0200 */
[----:B-1----:R-:W-:Y:S02]  /*0750*/  @!P1 FSEL R4, R4, R6, P0 ;  /* 0x0000000604049208 */ /* 0x002fe40000000000 */
[----:B------:R-:W-:Y:S01]  /*0760*/  @!P1 FSEL R5, R5, R7, P0 ;  /* 0x0000000705059208 */ /* 0x000fe20000000000 */
[----:B------:R-:W-:-:S05]  /*0770*/  IMAD.WIDE.U32 R2, R3, R2, c[0x0][0x168] ;  /* 0x00005a0003027625 */ /* 0x000fca00078e0002 */
[----:B------:R-:W-:Y:S01]  /*0780*/  STG.E.64 [R2.64], R4 ;  /* 0x0000000402007986 */ /* 0x000fe2000c101b04 */
[----:B------:R-:W-:Y:S05]  /*0790*/  EXIT ;  /* 0x000000000000794d */ /* 0x000fea0003800000 */
.L_x_7570:
        /* <DEDUP_REMOVED lines=14> */
.L_x_7642:


//--------------------- .text._ZN2at6native29vectorized_elementwise_kernelILi2EZZZNS0_44_GLOBAL__N__40a83637_7_Lerp_cu_1520ed90_301318lerp_tensor_kernelERNS_18TensorIteratorBaseEENKUlvE0_clEvENKUlvE_clEvEUldddE_St5arrayIPcLm4EEEEviT0_T1_ --------------------------
	.section	.text._ZN2at6native29vectorized_elementwise_kernelILi2EZZZNS0_44_GLOBAL__N__40a83637_7_Lerp_cu_1520ed90_301318lerp_tensor_kernelERNS_18TensorIteratorBaseEENKUlvE0_clEvENKUlvE_clEvEUldddE_St5arrayIPcLm4EEEEviT0_T1_,"ax",@progbits
	.sectioninfo	@"SHI_REGISTERS=60"
	.align	128
        .global         _ZN2at6native29vectorized_elementwise_kernelILi2EZZZNS0_44_GLOBAL__N__40a83637_7_Lerp_cu_1520ed90_301318lerp_tensor_kernelERNS_18TensorIteratorBaseEENKUlvE0_clEvENKUlvE_clEvEUldddE_St5arrayIPcLm4EEEEviT0_T1_
        .type           _ZN2at6native29vectorized_elementwise_kernelILi2EZZZNS0_44_GLOBAL__N__40a83637_7_Lerp_cu_1520ed90_301318lerp_tensor_kernelERNS_18TensorIteratorBaseEENKUlvE0_clEvENKUlvE_clEvEUldddE_St5arrayIPcLm4EEEEviT0_T1_,@function
        .size           _ZN2at6native29vectorized_elementwise_kernelILi2EZZZNS0_44_GLOBAL__N__40a83637_7_Lerp_cu_1520ed90_301318lerp_tensor_kernelERNS_18TensorIteratorBaseEENKUlvE0_clEvENKUlvE_clEvEUldddE_St5arrayIPcLm4EEEEviT0_T1_,(.L_x_7643 - _ZN2at6native29vectorized_elementwise_kernelILi2EZZZNS0_44_GLOBAL__N__40a83637_7_Lerp_cu_1520ed90_301318lerp_tensor_kernelERNS_18TensorIteratorBaseEENKUlvE0_clEvENKUlvE_clEvEUldddE_St5arrayIPcLm4EEEEviT0_T1_)
        .other          _ZN2at6native29vectorized_elementwise_kernelILi2EZZZNS0_44_GLOBAL__N__40a83637_7_Lerp_cu_1520ed90_301318lerp_tensor_kernelERNS_18TensorIteratorBaseEENKUlvE0_clEvENKUlvE_clEvEUldddE_St5arrayIPcLm4EEEEviT0_T1_,@"STO_CUDA_ENTRY STV_DEFAULT"
_ZN2at6native29vectorized_elementwise_kernelILi2EZZZNS0_44_GLOBAL__N__40a83637_7_Lerp_cu_1520ed90_301318lerp_tensor_kernelERNS_18TensorIteratorBaseEENKUlvE0_clEvENKUlvE_clEvEUldddE_St5arrayIPcLm4EEEEviT0_T1_:
.text._ZN2at6native29vectorized_elementwise_kernelILi2EZZZNS0_44_GLOBAL__N__40a83637_7_Lerp_cu_1520ed90_301318lerp_tensor_kernelERNS_18TensorIteratorBaseEENKUlvE0_clEvENKUlvE_clEvEUldddE_St5arrayIPcLm4EEEEviT0_T1_:
        /* <DEDUP_REMOVED lines=14> */
[----:B------:R-:W2:Y:S03]  /*00e0*/  LDG.E.128 R32, [R42.64] ;  /* 0x000000042a207981 */ /* 0x000ea6000c1e1d00 */
[----:B------:R-:W-:Y:S01]  /*00f0*/  IMAD.WIDE.U32 R48, R2, 0x10, R48 ;  /* 0x0000001002307825 */ /* 0x000fe200078e0030 */
[----:B------:R-:W3:Y:S04]  /*0100*/  LDG.E.128 R28, [R54.64] ;  /* 0x00000004361c7981 */ /* 0x000ee8000c1e1d00 */
[----:B------:R-:W3:Y:S04]  /*0110*/  LDG.E.128 R36, [R48.64] ;  /* 0x0000000430247981 */ /* 0x000ee8000c1e1d00 */
[----:B------:R-:W4:Y:S04]  /*0120*/  LDG.E.128 R8, [R42.64+0x800] ;  /* 0x000800042a087981 */ /* 0x000f28000c1e1d00 */
[----:B------:R-:W5:Y:S04]  /*0130*/  LDG.E.128 R12, [R54.64+0x800] ;  /* 0x00080004360c7981 */ /* 0x000f68000c1e1d00 */
[----:B------:R-:W5:Y:S04]  /*0140*/  LDG.E.128 R20, [R48.64+0x800] ;  /* 0x0008000430147981 */ /* 0x000f68000c1e1d00 */
[----:B------:R-:W4:Y:S04]  /*0150*/  LDG.E.128 R16, [R54.64+0x1000] ;  /* 0x0010000436107981 */ /* 0x000f28000c1e1d00 */
[----:B------:R-:W4:Y:S01]  /*0160*/  LDG.E.128 R24, [R42.64+0x1000] ;  /* 0x001000042a187981 */ /* 0x000f22000c1e1d00 */
[----:B--2---:R-:W-:-:S04]  /*0170*/  DADD R4, -R34, 1 ;  /* 0x3ff0000022047429 */ /* 0x004fc80000000100 */
[----:B------:R-:W-:-:S04]  /*0180*/  DADD R46, -R32, 1 ;  /* 0x3ff00000202e7429 */ /* 0x000fc80000000100 */
[----:B---3--:R-:W0:-:S04]  /*0190*/  DADD R44, -R30, R38 ;  /* 0x000000001e2c7229 */ /* 0x008e080000000126 */
[----:B------:R-:W1:-:S04]  /*01a0*/  DADD R52, -R28, R36 ;  /* 0x000000001c347229 */ /* 0x000e480000000124 */
[----:B0-----:R-:W-:-:S04]  /*01b0*/  DFMA R40, R34, R44, R30 ;  /* 0x0000002c2228722b */ /* 0x001fc8000000001e */
[----:B------:R0:W-:Y:S02]  /*01c0*/  DFMA R44, -R44, R4, R38 ;  /* 0x000000042c2c722b */ /* 0x0001e40000000126 */
[----:B0-----:R-:W2:Y:S02]  /*01d0*/  LDG.E.128 R4, [R48.64+0x1000] ;  /* 0x0010000430047981 */ /* 0x001ea4000c1e1d00 */
[----:B-1----:R0:W-:Y:S02]  /*01e0*/  DFMA R46, -R52, R46, R36 ;  /* 0x0000002e342e722b */ /* 0x0021e40000000124 */
[----:B0-----:R-:W3:Y:S02]  /*01f0*/  LDG.E.128 R36, [R42.64+0x1800] ;  /* 0x001800042a247981 */ /* 0x001ee4000c1e1d00 */
[----:B------:R-:W-:-:S04]  /*0200*/  DFMA R52, R32, R52, R28 ;  /* 0x000000342034722b */ /* 0x000fc8000000001c */
[----:B----4-:R-:W-:-:S04]  /*0210*/  DADD R28, -R10, 1 ;  /* 0x3ff000000a1c7429 */ /* 0x010fc80000000100 */
[----:B-----5:R-:W0:-:S04]  /*0220*/  DADD R50, -R14, R22 ;  /* 0x000000000e327229 */ /* 0x020e080000000116 */
[----:B------:R-:W-:-:S04]  /*0230*/  DSETP.GEU.AND P4, PT, |R34|, 0.5, PT ;  /* 0x3fe000002200742a */ /* 0x000fc80003f8e200 */
[----:B------:R1:W-:Y:S02]  /*0240*/  DSETP.GEU.AND P3, PT, |R32|, 0.5, PT ;  /* 0x3fe000002000742a */ /* 0x0003e40003f6e200 */
[----:B-1----:R-:W4:Y:S02]  /*0250*/  LDG.E.128 R32, [R48.64+0x1800] ;  /* 0x0018000430207981 */ /* 0x002f24000c1e1d00 */
[----:B0-----:R0:W-:Y:S02]  /*0260*/  DFMA R22, -R50, R28, R22 ;  /* 0x0000001c3216722b */ /* 0x0011e40000000116 */
[----:B0-----:R-:W4:Y:S02]  /*0270*/  LDG.E.128 R28, [R54.64+0x1800] ;  /* 0x00180004361c7981 */ /* 0x001f24000c1e1d00 */
[----:B------:R-:W-:-:S04]  /*0280*/  DFMA R14, R10, R50, R14 ;  /* 0x000000320a0e722b */ /* 0x000fc8000000000e */
[----:B------:R-:W-:-:S04]  /*0290*/  DSETP.GEU.AND P6, PT, |R10|, 0.5, PT ;  /* 0x3fe000000a00742a */ /* 0x000fc80003fce200 */
[----:B------:R-:W0:-:S04]  /*02a0*/  DADD R10, -R12, R20 ;  /* 0x000000000c0a7229 */ /* 0x000e080000000114 */
[----:B------:R-:W1:-:S04]  /*02b0*/  DADD R50, -R8, 1 ;  /* 0x3ff0000008327429 */ /* 0x000e480000000100 */
[----:B0-----:R-:W-:-:S04]  /*02c0*/  DFMA R12, R8, R10, R12 ;  /* 0x0000000a080c722b */ /* 0x001fc8000000000c */
[----:B-1----:R-:W-:-:S04]  /*02d0*/  DFMA R20, -R10, R50, R20 ;  /* 0x000000320a14722b */ /* 0x002fc80000000114 */
[----:B------:R-:W0:-:S04]  /*02e0*/  DSETP.GEU.AND P5, PT, |R8|, 0.5, PT ;  /* 0x3fe000000800742a */ /* 0x000e080003fae200 */
[----:B------:R-:W-:-:S04]  /*02f0*/  DADD R10, -R26, 1 ;  /* 0x3ff000001a0a7429 */ /* 0x000fc80000000100 */
[----:B------:R-:W-:Y:S01]  /*0300*/  DSETP.GEU.AND P1, PT, |R24|, 0.5, PT ;  /* 0x3fe000001800742a */ /* 0x000fe20003f2e200 */
[----:B------:R-:W-:-:S03]  /*0310*/  FSEL R41, R45, R41, P4 ;  /* 0x000000292d297208 */ /* 0x000fc60002000000 */
[----:B------:R-:W-:Y:S01]  /*0320*/  DSETP.GEU.AND P2, PT, |R26|, 0.5, PT ;  /* 0x3fe000001a00742a */ /* 0x000fe20003f4e200 */
[----:B------:R-:W-:Y:S02]  /*0330*/  FSEL R22, R22, R14, P6 ;  /* 0x0000000e16167208 */ /* 0x000fe40003000000 */
[----:B------:R-:W-:Y:S02]  /*0340*/  FSEL R23, R23, R15, P6 ;  /* 0x0000000f17177208 */ /* 0x000fe40003000000 */
[----:B0-----:R-:W-:Y:S02]  /*0350*/  FSEL R20, R20, R12, P5 ;  /* 0x0000000c14147208 */ /* 0x001fe40002800000 */
[----:B------:R-:W-:Y:S01]  /*0360*/  FSEL R21, R21, R13, P5 ;  /* 0x0000000d15157208 */ /* 0x000fe20002800000 */
[----:B--2---:R-:W0:-:S06]  /*0370*/  DADD R8, -R18, R6 ;  /* 0x0000000012087229 */ /* 0x004e0c0000000106 */
[----:B0-----:R-:W-:-:S04]  /*0380*/  DFMA R18, R26, R8, R18 ;  /* 0x000000081a12722b */ /* 0x001fc80000000012 */
[----:B------:R-:W-:-:S04]  /*0390*/  DFMA R6, -R8, R10, R6 ;  /* 0x0000000a0806722b */ /* 0x000fc80000000106 */
[----:B------:R-:W0:-:S04]  /*03a0*/  DADD R8, -R16, R4 ;  /* 0x0000000010087229 */ /* 0x000e080000000104 */
[----:B------:R-:W1:-:S04]  /*03b0*/  DADD R10, -R24, 1 ;  /* 0x3ff00000180a7429 */ /* 0x000e480000000100 */
[----:B0-----:R-:W-:-:S04]  /*03c0*/  DFMA R16, R24, R8, R16 ;  /* 0x000000081810722b */ /* 0x001fc80000000010 */
[----:B-1----:R-:W-:-:S04]  /*03d0*/  DFMA R4, -R8, R10, R4 ;  /* 0x0000000a0804722b */ /* 0x002fc80000000104 */
[----:B----4-:R-:W-:-:S04]  /*03e0*/  DADD R8, -R28, R32 ;  /* 0x000000001c087229 */ /* 0x010fc80000000120 */
[----:B---3--:R-:W0:-:S04]  /*03f0*/  DADD R24, -R36, 1 ;  /* 0x3ff0000024187429 */ /* 0x008e080000000100 */
[----:B------:R-:W1:Y:S01]  /*0400*/  DADD R10, -R30, R34 ;  /* 0x000000001e0a7229 */ /* 0x000e620000000122 */
[----:B------:R-:W-:Y:S01]  /*0410*/  IMAD.WIDE.U32 R26, R0, R3, c[0x0][0x168] ;  /* 0x00005a00001a7625 */ /* 0x000fe200078e0003 */
[----:B------:R-:W-:Y:S02]  /*0420*/  FSEL R0, R44, R40, P4 ;  /* 0x000000282c007208 */ /* 0x000fe40002000000 */
[----:B0-----:R0:W-:Y:S02]  /*0430*/  DFMA R32, -R8, R24, R32 ;  /* 0x000000180820722b */ /* 0x0011e40000000120 */
[----:B0-----:R-:W-:Y:S02]  /*0440*/  FSEL R25, R47, R53, P3 ;  /* 0x000000352f197208 */ /* 0x001fe40001800000 */
[----:B------:R-:W-:Y:S01]  /*0450*/  DSETP.GEU.AND P0, PT, |R38|, 0.5, PT ;  /* 0x3fe000002600742a */ /* 0x000fe20003f0e200 */
[----:B------:R-:W-:-:S03]  /*0460*/  FSEL R24, R46, R52, P3 ;  /* 0x000000342e187208 */ /* 0x000fc60001800000 */
[----:B-1----:R-:W-:Y:S01]  /*0470*/  DFMA R30, R38, R10, R30 ;  /* 0x0000000a261e722b */ /* 0x002fe2000000001e */
[----:B------:R-:W-:-:S03]  /*0480*/  FSEL R14, R6, R18, P2 ;  /* 0x00000012060e7208 */ /* 0x000fc60001000000 */
[----:B------:R-:W0:Y:S01]  /*0490*/  DADD R38, -R38, 1 ;  /* 0x3ff0000026267429 */ /* 0x000e220000000100 */
[----:B------:R-:W-:Y:S01]  /*04a0*/  FSEL R15, R7, R19, P2 ;  /* 0x00000013070f7208 */ /* 0x000fe20001000000 */
[----:B------:R-:W-:Y:S01]  /*04b0*/  IMAD.WIDE R2, R2, 0x10, R26 ;  /* 0x0000001002027825 */ /* 0x000fe200078e021a */
[----:B------:R-:W-:Y:S02]  /*04c0*/  FSEL R12, R4, R16, P1 ;  /* 0x00000010040c7208 */ /* 0x000fe40000800000 */
[----:B------:R-:W-:Y:S01]  /*04d0*/  FSEL R13, R5, R17, P1 ;  /* 0x00000011050d7208 */ /* 0x000fe20000800000 */
[----:B------:R-:W-:Y:S01]  /*04e0*/  IMAD.MOV.U32 R6, RZ, RZ, R0 ;  /* 0x000000ffff067224 */ /* 0x000fe200078e0000 */
[----:B------:R-:W-:Y:S01]  /*04f0*/  MOV R4, R24 ;  /* 0x0000001800047202 */ /* 0x000fe20000000f00 */
[----:B------:R-:W-:Y:S02]  /*0500*/  IMAD.MOV.U32 R7, RZ, RZ, R41 ;  /* 0x000000ffff077224 */ /* 0x000fe400078e0029 */
[----:B------:R-:W-:Y:S01]  /*0510*/  IMAD.MOV.U32 R5, RZ, RZ, R25 ;  /* 0x000000ffff057224 */ /* 0x000fe200078e0019 */
[----:B0-----:R-:W0:-:S04]  /*0520*/  DFMA R10, -R10, R38, R34 ;  /* 0x000000260a0a722b */ /* 0x001e080000000122 */
[C---:B------:R-:W-:Y:S01]  /*0530*/  DFMA R8, R36.reuse, R8, R28 ;  /* 0x000000082408722b */ /* 0x040fe2000000001c */
[----:B------:R1:W-:Y:S03]  /*0540*/  STG.E.128 [R2.64], R4 ;  /* 0x0000000402007986 */ /* 0x0003e6000c101d04 */
[----:B------:R-:W2:Y:S02]  /*0550*/  DSETP.GEU.AND P3, PT, |R36|, 0.5, PT ;  /* 0x3fe000002400742a */ /* 0x000ea40003f6e200 */
[----:B0-----:R-:W-:Y:S02]  /*0560*/  FSEL R11, R11, R31, P0 ;  /* 0x0000001f0b0b7208 */ /* 0x001fe40000000000 */
[----:B------:R-:W-:Y:S02]  /*0570*/  FSEL R10, R10, R30, P0 ;  /* 0x0000001e0a0a7208 */ /* 0x000fe40000000000 */
[----:B--2---:R-:W-:-:S02]  /*0580*/  FSEL R8, R32, R8, P3 ;  /* 0x0000000820087208 */ /* 0x004fc40001800000 */
[----:B------:R-:W-:Y:S01]  /*0590*/  FSEL R9, R33, R9, P3 ;  /* 0x0000000921097208 */ /* 0x000fe20001800000 */
[----:B-1----:R-:W-:Y:S01]  /*05a0*/  IMAD.MOV.U32 R6, RZ, RZ, R22 ;  /* 0x000000ffff067224 */ /* 0x002fe200078e0016 */
[----:B------:R-:W-:Y:S01]  /*05b0*/  MOV R5, R21 ;  /* 0x0000001500057202 */ /* 0x000fe20000000f00 */
[----:B------:R-:W-:Y:S02]  /*05c0*/  IMAD.MOV.U32 R7, RZ, RZ, R23 ;  /* 0x000000ffff077224 */ /* 0x000fe400078e0017 */
[----:B------:R-:W-:-:S05]  /*05d0*/  IMAD.MOV.U32 R4, RZ, RZ, R20 ;  /* 0x000000ffff047224 */ /* 0x000fca00078e0014 */
[----:B------:R0:W-:Y:S02]  /*05e0*/  STG.E.128 [R2.64+0x800], R4 ;  /* 0x0008000402007986 */ /* 0x0001e4000c101d04 */
[----:B0-----:R-:W-:Y:S02]  /*05f0*/  IMAD.MOV.U32 R6, RZ, RZ, R14 ;  /* 0x000000ffff067224 */ /* 0x001fe400078e000e */
[----:B------:R-:W-:Y:S02]  /*0600*/  IMAD.MOV.U32 R7, RZ, RZ, R15 ;  /* 0x000000ffff077224 */ /* 0x000fe400078e000f */
[----:B------:R-:W-:Y:S02]  /*0610*/  IMAD.MOV.U32 R4, RZ, RZ, R12 ;  /* 0x000000ffff047224 */ /* 0x000fe400078e000c */
[----:B------:R-:W-:-:S05]  /*0620*/  IMAD.MOV.U32 R5, RZ, RZ, R13 ;  /* 0x000000ffff057224 */ /* 0x000fca00078e000d */
[----:B------:R0:W-:Y:S02]  /*0630*/  STG.E.128 [R2.64+0x1000], R4 ;  /* 0x0010000402007986 */ /* 0x0001e4000c101d04 */
[----:B0-----:R-:W-:Y:S01]  /*0640*/  MOV R6, R10 ;  /* 0x0000000a00067202 */ /* 0x001fe20000000f00 */
[----:B------:R-:W-:Y:S02]  /*0650*/  IMAD.MOV.U32 R7, RZ, RZ, R11 ;  /* 0x000000ffff077224 */ /* 0x000fe400078e000b */
[----:B------:R-:W-:Y:S02]  /*0660*/  IMAD.MOV.U32 R4, RZ, RZ, R8 ;  /* 0x000000ffff047224 */ /* 0x000fe400078e0008 */
[----:B------:R-:W-:-:S05]  /*0670*/  IMAD.MOV.U32 R5, RZ, RZ, R9 ;  /* 0x000000ffff057224 */ /* 0x000fca00078e0009 */
[----:B------:R-:W-:Y:S01]  /*0680*/  STG.E.128 [R2.64+0x1800], R4 ;  /* 0x0018000402007986 */ /* 0x000fe2000c101d04 */
[----:B------:R-:W-:Y:S05]  /*0690*/  EXIT ;  /* 0x000000000000794d */ /* 0x000fea0003800000 */
.L_x_7571:
[----:B------:R-:W0:Y:S01]  /*06a0*/  S2R R3, SR_TID.X ;  /* 0x0000000000037919 */ /* 0x000e220000002100 */
[----:B------:R-:W-:Y:S01]  /*06b0*/  CS2R R18, SRZ ;  /* 0x0000000000127805 */ /* 0x000fe2000001ff00 */
[----:B------:R-:W-:Y:S01]  /*06c0*/  CS2R R34, SRZ ;  /* 0x0000000000227805 */ /* 0x000fe2000001ff00 */
[----:B0-----:R-:W-:Y:S01]  /*06d0*/  ISETP.GE.AND P4, PT, R3, R2, PT ;  /* 0x000000020300720c */ /* 0x001fe20003f86270 */
[----:B------:R-:W-:Y:S01]  /*06e0*/  IMAD.MOV.U32 R27, RZ, RZ, R3 ;  /* 0x000000ffff1b7224 */ /* 0x000fe200078e0003 */
[----:B------:R-:W-:-:S11]  /*06f0*/  CS2R R22, SRZ ;  /* 0x0000000000167805 */ /* 0x000fd6000001ff00 */
[----:B------:R-:W-:Y:S01]  /*0700*/  @!P4 IADD3 R8, R0, R27, RZ ;  /* 0x0000001b0008c210 */ /* 0x000fe20007ffe0ff */
[----:B------:R-:W-:-:S04]  /*0710*/  @!P4 IMAD.MOV.U32 R9, RZ, RZ, 0x8 ;  /* 0x00000008ff09c424 */ /* 0x000fc800078e00ff */
[----:B------:R-:W-:-:S04]  /*0720*/  @!P4 IMAD.WIDE.U32 R4, R8, R9, c[0x0][0x170] ;  /* 0x00005c000804c625 */ /* 0x000fc800078e0009 */
[CC--:B------:R-:W-:Y:S01]  /*0730*/  @!P4 IMAD.WIDE.U32 R6, R8.reuse, R9.reuse, c[0x0][0x178] ;  /* 0x00005e000806c625 */ /* 0x0c0fe200078e0009 */
[----:B------:R0:W2:Y:S03]  /*0740*/  @!P4 LDG.E.64 R18, [R4.64] ;  /* 0x000000040412c981 */ /* 0x0000a6000c1e1b00 */
[----:B------:R-:W-:Y:S01]  /*0750*/  @!P4 IMAD.WIDE.U32 R8, R8, R9, c[0x0][0x180] ;  /* 0x000060000808c625 */ /* 0x000fe200078e0009 */
[----:B------:R1:W2:Y:S04]  /*0760*/  @!P4 LDG.E.64 R34, [R6.64] ;  /* 0x000000040622c981 */ /* 0x0002a8000c1e1b00 */
[----:B------:R3:W4:Y:S01]  /*0770*/  @!P4 LDG.E.64 R22, [R8.64] ;  /* 0x000000040816c981 */ /* 0x000722000c1e1b00 */
[----:B------:R-:W-:Y:S01]  /*0780*/  @!P4 IADD3 R27, R27, 0x80, RZ ;  /* 0x000000801b1bc810 */ /* 0x000fe20007ffe0ff */
[----:B0-----:R-:W-:Y:S01]  /*0790*/  CS2R R4, SRZ ;  /* 0x0000000000047805 */ /* 0x001fe2000001ff00 */
[----:B------:R-:W-:Y:S01]  /*07a0*/  CS2R R46, SRZ ;  /* 0x00000000002e7805 */ /* 0x000fe2000001ff00 */
[----:B------:R-:W-:Y:S01]  /*07b0*/  CS2R R48, SRZ ;  /* 0x0000000000307805 */ /* 0x000fe2000001ff00 */
[----:B------:R-:W-:-:S13]  /*07c0*/  ISETP.GE.AND P0, PT, R27, R2, PT ;  /* 0x000000021b00720c */ /* 0x000fda0003f06270 */
[----:B------:R-:W-:Y:S01]  /*07d0*/  @!P0 IMAD.IADD R12, R0, 0x1, R27 ;  /* 0x00000001000c8824 */ /* 0x000fe200078e021b */
[----:B------:R-:W-:Y:S01]  /*07e0*/  @!P0 IADD3 R27, R27, 0x80, RZ ;  /* 0x000000801b1b8810 */ /* 0x000fe20007ffe0ff */
[----:B------:R-:W-:-:S03]  /*07f0*/  @!P0 IMAD.MOV.U32 R13, RZ, RZ, 0x8 ;  /* 0x00000008ff0d8424 */ /* 0x000fc600078e00ff */
[----:B------:R-:W-:Y:S01]  /*0800*/  ISETP.GE.AND P1, PT, R27, R2, PT ;  /* 0x000000021b00720c */ /* 0x000fe20003f26270 */
[----:B-1----:R-:W-:-:S04]  /*0810*/  @!P0 IMAD.WIDE.U32 R6, R12, R13, c[0x0][0x170] ;  /* 0x00005c000c068625 */ /* 0x002fc800078e000d */
[CC--:B------:R-:W-:Y:S01]  /*0820*/  @!P0 IMAD.WIDE.U32 R10, R12.reuse, R13.reuse, c[0x0][0x178] ;  /* 0x00005e000c0a8625 */ /* 0x0c0fe200078e000d */
[----:B------:R0:W5:Y:S03]  /*0830*/  @!P0 LDG.E.64 R4, [R6.64] ;  /* 0x0000000406048981 */ /* 0x000166000c1e1b00 */
[----:B------:R-:W-:Y:S01]  /*0840*/  @!P0 IMAD.WIDE.U32 R12, R12, R13, c[0x0][0x180] ;  /* 0x000060000c0c8625 */ /* 0x000fe200078e000d */
[----:B------:R1:W5:Y:S03]  /*0850*/  @!P0 LDG.E.64 R46, [R10.64] ;  /* 0x000000040a2e8981 */ /* 0x000366000c1e1b00 */
[----:B------:R-:W-:Y:S01]  /*0860*/  @!P1 IMAD.IADD R24, R0, 0x1, R27 ;  /* 0x0000000100189824 */ /* 0x000fe200078e021b */
[----:B------:R-:W-:Y:S01]  /*0870*/  @!P1 IADD3 R27, R27, 0x80, RZ ;  /* 0x000000801b1b9810 */ /* 0x000fe20007ffe0ff */
[----:B------:R0:W5:Y:S03]  /*0880*/  @!P0 LDG.E.64 R48, [R12.64] ;  /* 0x000000040c308981 */ /* 0x000166000c1e1b00 */
[----:B------:R-:W-:Y:S01]  /*0890*/  ISETP.GE.AND P2, PT, R27, R2, PT ;  /* 0x000000021b00720c */ /* 0x000fe20003f46270 */
[----:B------:R-:W-:-:S12]  /*08a0*/  @!P1 IMAD.MOV.U32 R25, RZ, RZ, 0x8 ;  /* 0x00000008ff199424 */ /* 0x000fd800078e00ff */
[----:B------:R-:W-:Y:S02]  /*08b0*/  @!P2 IADD3 R32, R0, R27, RZ ;  /* 0x0000001b0020a210 */ /* 0x000fe40007ffe0ff */
[----:B------:R-:W-:-:S04]  /*08c0*/  @!P2 IADD3 R27, R27, 0x80, RZ ;  /* 0x000000801b1ba810 */ /* 0x000fc80007ffe0ff */
[----:B------:R-:W-:Y:S01]  /*08d0*/  ISETP.GE.AND P0, PT, R27, R2, PT ;  /* 0x000000021b00720c */ /* 0x000fe20003f06270 */
[----:B------:R-:W-:Y:S01]  /*08e0*/  CS2R R42, SRZ ;  /* 0x00000000002a7805 */ /* 0x000fe2000001ff00 */
[----:B------:R-:W-:Y:S01]  /*08f0*/  CS2R R20, SRZ ;  /* 0x0000000000147805 */ /* 0x000fe2000001ff00 */
[----:B---3--:R-:W-:Y:S01]  /*0900*/  CS2R R8, SRZ ;  /* 0x0000000000087805 */ /* 0x008fe2000001ff00 */
[----:B------:R-:W-:-:S04]  /*0910*/  @!P1 IMAD.WIDE.U32 R14, R24, R25, c[0x0][0x170] ;  /* 0x00005c00180e9625 */ /* 0x000fc800078e0019 */
        /* <DEDUP_REMOVED lines=8> */
[----:B------:R-:W-:Y:S01]  /*09a0*/  @!P2 IMAD.MOV.U32 R33, RZ, RZ, 0x8 ;  /* 0x00000008ff21a424 */ /* 0x000fe200078e00ff */
[----:B------:R-:W-:Y:S01]  /*09b0*/  CS2R R40, SRZ ;  /* 0x0000000000287805 */ /* 0x000fe2000001ff00 */
[----:B0-----:R-:W-:Y:S01]  /*09c0*/  CS2R R12, SRZ ;  /* 0x00000000000c7805 */ /* 0x001fe2000001ff00 */
[----:B------:R-:W-:Y:S01]  /*09d0*/  CS2R R6, SRZ ;  /* 0x0000000000067805 */ /* 0x000fe2000001ff00 */
[----:B------:R-:W-:-:S04]  /*09e0*/  @!P2 IMAD.WIDE.U32 R28, R32, R33, c[0x0][0x178] ;  /* 0x00005e00201ca625 */ /* 0x000fc800078e0021 */
[CC--:B-1----:R-:W-:Y:S01]  /*09f0*/  @!P2 IMAD.WIDE.U32 R24, R32.reuse, R33.reuse, c[0x0][0x170] ;  /* 0x00005c002018a625 */ /* 0x0c2fe200078e0021 */
[----:B------:R0:W5:Y:S03]  /*0a00*/  @!P2 LDG.E.64 R12, [R28.64] ;  /* 0x000000041c0ca981 */ /* 0x000166000c1e1b00 */
[----:B------:R-:W-:Y:S01]  /*0a10*/  @!P2 IMAD.WIDE.U32 R32, R32, R33, c[0x0][0x180] ;  /* 0x000060002020a625 */ /* 0x000fe200078e0021 */
[----:B------:R-:W-:Y:S01]  /*0a20*/  @!P1 IADD3 R56, R0, R27, RZ ;  /* 0x0000001b00389210 */ /* 0x000fe20007ffe0ff */
[----:B------:R2:W5:Y:S01]  /*0a30*/  @!P2 LDG.E.64 R40, [R24.64] ;  /* 0x000000041828a981 */ /* 0x000562000c1e1b00 */
[----:B------:R-:W-:Y:S01]  /*0a40*/  @!P1 IADD3 R27, R27, 0x80, RZ ;  /* 0x000000801b1b9810 */ /* 0x000fe20007ffe0ff */
[----:B------:R-:W-:Y:S02]  /*0a50*/  @!P0 IMAD.MOV.U32 R31, RZ, RZ, 0x8 ;  /* 0x00000008ff1f8424 */ /* 0x000fe400078e00ff */
[----:B------:R1:W5:Y:S01]  /*0a60*/  @!P2 LDG.E.64 R6, [R32.64] ;  /* 0x000000042006a981 */ /* 0x000362000c1e1b00 */
[----:B------:R-:W-:Y:S01]  /*0a70*/  ISETP.GE.AND P2, PT, R27, R2, PT ;  /* 0x000000021b00720c */ /* 0x000fe20003f46270 */
[----:B------:R-:W-:Y:S01]  /*0a80*/  CS2R R10, SRZ ;  /* 0x00000000000a7805 */ /* 0x000fe2000001ff00 */
[----:B------:R-:W-:Y:S01]  /*0a90*/  @!P0 IMAD.WIDE.U32 R44, R26, R31, c[0x0][0x170] ;  /* 0x00005c001a2c8625 */ /* 0x000fe200078e001f */
[----:B------:R-:W-:Y:S01]  /*0aa0*/  CS2R R16, SRZ ;  /* 0x0000000000107805 */ /* 0x000fe2000001ff00 */
[----:B------:R-:W-:-:S02]  /*0ab0*/  CS2R R38, SRZ ;  /* 0x0000000000267805 */ /* 0x000fc4000001ff00 */
[CC--:B------:R-:W-:Y:S01]  /*0ac0*/  @!P0 IMAD.WIDE.U32 R50, R26.reuse, R31.reuse, c[0x0][0x178] ;  /* 0x00005e001a328625 */ /* 0x0c0fe200078e001f */
[----:B------:R1:W5:Y:S03]  /*0ad0*/  @!P0 LDG.E.64 R10, [R44.64] ;  /* 0x000000042c0a8981 */ /* 0x000366000c1e1b00 */
[----:B------:R-:W-:Y:S01]  /*0ae0*/  @!P1 IMAD.MOV.U32 R57, RZ, RZ, 0x8 ;  /* 0x00000008ff399424 */ /* 0x000fe200078e00ff */
[----:B---3--:R-:W-:Y:S01]  /*0af0*/  CS2R R14, SRZ ;  /* 0x00000000000e7805 */ /* 0x008fe2000001ff00 */
[----:B------:R-:W-:Y:S01]  /*0b00*/  @!P0 IMAD.WIDE.U32 R52, R26, R31, c[0x0][0x180] ;  /* 0x000060001a348625 */ /* 0x000fe200078e001f */
[----:B------:R-:W-:Y:S01]  /*0b10*/  CS2R R36, SRZ ;  /* 0x0000000000247805 */ /* 0x000fe2000001ff00 */
[----:B0-----:R-:W-:Y:S01]  /*0b20*/  CS2R R28, SRZ ;  /* 0x00000000001c7805 */ /* 0x001fe2000001ff00 */
[----:B------:R0:W3:Y:S01]  /*0b30*/  @!P0 LDG.E.64 R16, [R50.64] ;  /* 0x0000000432108981 */ /* 0x0000e2000c1e1b00 */
[----:B------:R-:W-:-:S03]  /*0b40*/  @!P1 IMAD.WIDE.U32 R54, R56, R57, c[0x0][0x170] ;  /* 0x00005c0038369625 */ /* 0x000fc600078e0039 */
[----:B------:R0:W3:Y:S01]  /*0b50*/  @!P0 LDG.E.64 R38, [R52.64] ;  /* 0x0000000434268981 */ /* 0x0000e2000c1e1b00 */
[----:B-1----:R-:W-:-:S03]  /*0b60*/  @!P1 IMAD.WIDE.U32 R44, R56, R57, c[0x0][0x178] ;  /* 0x00005e00382c9625 */ /* 0x002fc600078e0039 */
[----:B------:R1:W3:Y:S01]  /*0b70*/  @!P1 LDG.E.64 R14, [R54.64] ;  /* 0x00000004360e9981 */ /* 0x0002e2000c1e1b00 */
[----:B------:R-:W-:-:S03]  /*0b80*/  @!P1 IMAD.WIDE.U32 R56, R56, R57, c[0x0][0x180] ;  /* 0x0000600038389625 */ /* 0x000fc600078e0039 */
[----:B------:R0:W3:Y:S01]  /*0b90*/  @!P1 LDG.E.64 R36, [R44.64] ;  /* 0x000000042c249981 */ /* 0x0000e2000c1e1b00 */
[----:B------:R-:W-:Y:S01]  /*0ba0*/  @!P2 IMAD.IADD R26, R0, 0x1, R27 ;  /* 0x00000001001aa824 */ /* 0x000fe200078e021b */
[----:B------:R-:W-:Y:S02]  /*0bb0*/  @!P2 IADD3 R27, R27, 0x80, RZ ;  /* 0x000000801b1ba810 */ /* 0x000fe40007ffe0ff */
[----:B------:R1:W3:Y:S02]  /*0bc0*/  @!P1 LDG.E.64 R28, [R56.64] ;  /* 0x00000004381c9981 */ /* 0x0002e4000c1e1b00 */
[----:B------:R-:W-:Y:S01]  /*0bd0*/  ISETP.GE.AND P1, PT, R27, R2, PT ;  /* 0x000000021b00720c */ /* 0x000fe20003f26270 */
[----:B------:R-:W-:Y:S01]  /*0be0*/  @!P2 IMAD.MOV.U32 R31, RZ, RZ, 0x8 ;  /* 0x00000008ff1fa424 */ /* 0x000fe200078e00ff */
[----:B------:R-:W-:-:S03]  /*0bf0*/  CS2R R32, SRZ ;  /* 0x0000000000207805 */ /* 0x000fc6000001ff00 */
[----:B0-----:R-:W-:-:S04]  /*0c00*/  @!P2 IMAD.WIDE.U32 R50, R26, R31, c[0x0][0x170] ;  /* 0x00005c001a32a625 */ /* 0x001fc800078e001f */
[CC--:B------:R-:W-:Y:S01]  /*0c10*/  @!P2 IMAD.WIDE.U32 R44, R26.reuse, R31.reuse, c[0x0][0x178] ;  /* 0x00005e001a2ca625 */ /* 0x0c0fe200078e001f */
[----:B------:R0:W3:Y:S03]  /*0c20*/  @!P2 LDG.E.64 R32, [R50.64] ;  /* 0x000000043220a981 */ /* 0x0000e6000c1e1b00 */
[----:B-1----:R-:W-:Y:S02]  /*0c30*/  @!P2 IMAD.WIDE.U32 R56, R26, R31, c[0x0][0x180] ;  /* 0x000060001a38a625 */ /* 0x002fe400078e001f */
[----:B------:R-:W-:Y:S01]  /*0c40*/  CS2R R30, SRZ ;  /* 0x00000000001e7805 */ /* 0x000fe2000001ff00 */
[----:B0-----:R-:W-:Y:S01]  /*0c50*/  @!P1 MOV R50, 0x8 ;  /* 0x0000000800329802 */ /* 0x001fe20000000f00 */
[----:B------:R-:W-:-:S04]  /*0c60*/  @!P1 IMAD.IADD R51, R0, 0x1, R27 ;  /* 0x0000000100339824 */ /* 0x000fc800078e021b */
[----:B------:R0:W3:Y:S01]  /*0c70*/  @!P2 LDG.E.64 R30, [R56.64] ;  /* 0x00000004381ea981 */ /* 0x0000e2000c1e1b00 */
[----:B------:R-:W-:Y:S01]  /*0c80*/  CS2R R26, SRZ ;  /* 0x00000000001a7805 */ /* 0x000fe2000001ff00 */
[----:B------:R-:W-:-:S04]  /*0c90*/  @!P1 IMAD.WIDE.U32 R54, R51, R50, c[0x0][0x170] ;  /* 0x00005c0033369625 */ /* 0x000fc800078e0032 */
[CC--:B------:R-:W-:Y:S01]  /*0ca0*/  @!P1 IMAD.WIDE.U32 R52, R51.reuse, R50.reuse, c[0x0][0x178] ;  /* 0x00005e0033349625 */ /* 0x0c0fe200078e0032 */
[----:B------:R-:W3:Y:S03]  /*0cb0*/  @!P1 LDG.E.64 R26, [R54.64] ;  /* 0x00000004361a9981 */ /* 0x000ee6000c1e1b00 */
[----:B0-----:R-:W-:Y:S01]  /*0cc0*/  @!P1 IMAD.WIDE.U32 R56, R51, R50, c[0x0][0x180] ;  /* 0x0000600033389625 */ /* 0x001fe200078e0032 */
[----:B--2---:R-:W0:-:S04]  /*0cd0*/  @!P4 DADD R24, R34, -R18 ;  /* 0x000000002218c229 */ /* 0x004e080000000812 */
[----:B----4-:R-:W-:-:S04]  /*0ce0*/  @!P4 DSETP.GEU.AND P0, PT, |R22|, 0.5, PT ;  /* 0x3fe000001600c42a */ /* 0x010fc80003f0e200 */
[----:B0-----:R-:W-:-:S04]  /*0cf0*/  @!P4 DFMA R18, R24, R22, R18 ;  /* 0x000000161812c22b */ /* 0x001fc80000000012 */
[----:B------:R-:W0:-:S06]  /*0d00*/  @!P4 DADD R22, -R22, 1 ;  /* 0x3ff000001616c429 */ /* 0x000e0c0000000100 */
[----:B0-----:R0:W1:Y:S02]  /*0d10*/  @!P4 DFMA R22, -R24, R22, R34 ;  /* 0x000000161816c22b */ /* 0x0010640000000122 */
[----:B0-----:R-:W-:-:S06]  /*0d20*/  CS2R R24, SRZ ;  /* 0x0000000000187805 */ /* 0x001fcc000001ff00 */
[----:B------:R5:W2:Y:S02]  /*0d30*/  @!P2 LDG.E.64 R24, [R44.64] ;  /* 0x000000042c18a981 */ /* 0x000aa4000c1e1b00 */
[----:B-1----:R-:W-:Y:S02]  /*0d40*/  @!P4 FSEL R34, R22, R18, P0 ;  /* 0x000000121622c208 */ /* 0x002fe40000000000 */
[----:B------:R-:W-:Y:S02]  /*0d50*/  @!P4 FSEL R35, R23, R19, P0 ;  /* 0x000000131723c208 */ /* 0x000fe40000000000 */
[----:B------:R-:W-:Y:S01]  /*0d60*/  CS2R R22, SRZ ;  /* 0x0000000000167805 */ /* 0x000fe2000001ff00 */
[----:B------:R-:W-:-:S05]  /*0d70*/  CS2R R18, SRZ ;  /* 0x0000000000127805 */ /* 0x000fca000001ff00 */
[----:B------:R-:W4:Y:S04]  /*0d80*/  @!P1 LDG.E.64 R22, [R52.64] ;  /* 0x0000000434169981 */ /* 0x000f28000c1e1b00 */
[----:B------:R-:W4:Y:S01]  /*0d90*/  @!P1 LDG.E.64 R18, [R56.64] ;  /* 0x0000000438129981 */ /* 0x000f22000c1e1b00 */
[----:B------:R-:W-:-:S04]  /*0da0*/  IADD3 R51, R3, 0x80, RZ ;  /* 0x0000008003337810 */ /* 0x000fc80007ffe0ff */
[----:B------:R-:W-:-:S13]  /*0db0*/  ISETP.GE.AND P2, PT, R51, R2, PT ;  /* 0x000000023300720c */ /* 0x000fda0003f46270 */
[----:B-----5:R-:W0:-:S04]  /*0dc0*/  @!P2 DADD R44, R46, -R4 ;  /* 0x000000002e2ca229 */ /* 0x020e080000000804 */
[----:B------:R-:W-:-:S04]  /*0dd0*/  @!P2 DSETP.GEU.AND P0, PT, |R48|, 0.5, PT ;  /* 0x3fe000003000a42a */ /* 0x000fc80003f0e200 */
[----:B0-----:R-:W-:-:S04]  /*0de0*/  @!P2 DFMA R4, R44, R48, R4 ;  /* 0x000000302c04a22b */ /* 0x001fc80000000004 */
[----:B------:R-:W0:-:S06]  /*0df0*/  @!P2 DADD R48, -R48, 1 ;  /* 0x3ff000003030a429 */ /* 0x000e0c0000000100 */
[----:B0-----:R0:W-:Y:S02]  /*0e00*/  @!P2 DFMA R48, -R44, R48, R46 ;  /* 0x000000302c30a22b */ /* 0x0011e4000000012e */
[----:B0-----:R-:W-:-:S04]  /*0e10*/  IADD3 R45, R3, 0x100, RZ ;  /* 0x00000100032d7810 */ /* 0x001fc80007ffe0ff */
[----:B------:R-:W-:Y:S02]  /*0e20*/  ISETP.GE.AND P1, PT, R45, R2, PT ;  /* 0x000000022d00720c */ /* 0x000fe40003f26270 */
[----:B------:R-:W-:-:S04]  /*0e30*/  IADD3 R45, R3, 0x180, RZ ;  /* 0x00000180032d7810 */ /* 0x000fc80007ffe0ff */
[----:B------:R-:W-:-:S07]  /*0e40*/  ISETP.GE.AND P5, PT, R45, R2, PT ;  /* 0x000000022d00720c */ /* 0x000fce0003fa6270 */
[----:B------:R-:W0:-:S04]  /*0e50*/  @!P1 DADD R44, R20, -R42 ;  /* 0x00000000142c9229 */ /* 0x000e08000000082a */
[----:B------:R-:W-:-:S04]  /*0e60*/  @!P1 DSETP.GEU.AND P3, PT, |R8|, 0.5, PT ;  /* 0x3fe000000800942a */ /* 0x000fc80003f6e200 */
[----:B0-----:R-:W-:-:S04]  /*0e70*/  @!P1 DFMA R42, R44, R8, R42 ;  /* 0x000000082c2a922b */ /* 0x001fc8000000002a */
[----:B------:R-:W0:-:S06]  /*0e80*/  @!P1 DADD R8, -R8, 1 ;  /* 0x3ff0000008089429 */ /* 0x000e0c0000000100 */
[----:B0-----:R0:W-:Y:S02]  /*0e90*/  @!P1 DFMA R8, -R44, R8, R20 ;  /* 0x000000082c08922b */ /* 0x0011e40000000114 */
[----:B0-----:R-:W-:Y:S02]  /*0ea0*/  IADD3 R45, R3, 0x200, RZ ;  /* 0x00000200032d7810 */ /* 0x001fe40007ffe0ff */
[----:B------:R-:W-:Y:S02]  /*0eb0*/  @!P2 FSEL R20, R48, R4, P0 ;  /* 0x000000043014a208 */ /* 0x000fe40000000000 */
[----:B------:R-:W-:Y:S01]  /*0ec0*/  @!P2 FSEL R21, R49, R5, P0 ;  /* 0x000000053115a208 */ /* 0x000fe20000000000 */
[----:B------:R-:W0:Y:S01]  /*0ed0*/  @!P5 DADD R4, R12, -R40 ;  /* 0x000000000c04d229 */ /* 0x000e220000000828 */
[----:B------:R-:W-:-:S03]  /*0ee0*/  ISETP.GE.AND P2, PT, R45, R2, PT ;  /* 0x000000022d00720c */ /* 0x000fc60003f46270 */
[----:B------:R-:W-:-:S04]  /*0ef0*/  @!P5 DSETP.GEU.AND P6, PT, |R6|, 0.5, PT ;  /* 0x3fe000000600d42a */ /* 0x000fc80003fce200 */
[----:B0-----:R-:W-:-:S04]  /*0f00*/  @!P5 DFMA R40, R4, R6, R40 ;  /* 0x000000060428d22b */ /* 0x001fc80000000028 */
[----:B------:R-:W0:Y:S01]  /*0f10*/  @!P5 DADD R6, -R6, 1 ;  /* 0x3ff000000606d429 */ /* 0x000e220000000100 */
[----:B------:R-:W-:-:S05]  /*0f20*/  IADD3 R45, R3, 0x280, RZ ;  /* 0x00000280032d7810 */ /* 0x000fca0007ffe0ff */
[----:B0-----:R-:W0:Y:S01]  /*0f30*/  @!P5 DFMA R4, -R4, R6, R12 ;  /* 0x000000060404d22b */ /* 0x001e22000000010c */
[----:B------:R-:W-:-:S03]  /*0f40*/  ISETP.GE.AND P0, PT, R45, R2, PT ;  /* 0x000000022d00720c */ /* 0x000fc60003f06270 */
[----:B---3--:R-:W-:-:S04]  /*0f50*/  @!P2 DADD R6, R16, -R10 ;  /* 0x000000001006a229 */ /* 0x008fc8000000080a */
[----:B------:R-:W1:Y:S02]  /*0f60*/  @!P2 DADD R12, -R38, 1 ;  /* 0x3ff00000260ca429 */ /* 0x000e640000000100 */
[----:B0-----:R-:W-:-:S04]  /*0f70*/  @!P5 FSEL R4, R4, R40, P6 ;  /* 0x000000280404d208 */ /* 0x001fc80003000000 */
[C---:B-1----:R0:W-:Y:S02]  /*0f80*/  @!P2 DFMA R12, -R6.reuse, R12, R16 ;  /* 0x0000000c060ca22b */ /* 0x0421e40000000110 */
[----:B0-----:R-:W-:Y:S02]  /*0f90*/  IADD3 R17, R3, 0x300, RZ ;  /* 0x0000030003117810 */ /* 0x001fe40007ffe0ff */
[----:B------:R-:W-:Y:S02]  /*0fa0*/  @!P5 FSEL R5, R5, R41, P6 ;  /* 0x000000290505d208 */ /* 0x000fe40003000000 */
[----:B------:R-:W-:Y:S02]  /*0fb0*/  ISETP.GE.AND P6, PT, R17, R2, PT ;  /* 0x000000021100720c */ /* 0x000fe40003fc6270 */
[----:B------:R-:W-:Y:S01]  /*0fc0*/  IADD3 R17, R3, 0x380, RZ ;  /* 0x0000038003117810 */ /* 0x000fe20007ffe0ff */
[----:B------:R-:W-:-:S03]  /*0fd0*/  @!P2 DFMA R10, R6, R38, R10 ;  /* 0x00000026060aa22b */ /* 0x000fc6000000000a */
[----:B------:R-:W-:Y:S01]  /*0fe0*/  ISETP.GE.AND P5, PT, R17, R2, PT ;  /* 0x000000021100720c */ /* 0x000fe20003fa6270 */
[----:B------:R-:W0:Y:S01]  /*0ff0*/  @!P0 DADD R6, R36, -R14 ;  /* 0x0000000024068229 */ /* 0x000e22000000080e */
[----:B------:R-:W-:Y:S02]  /*1000*/  @!P1 FSEL R8, R8, R42, P3 ;  /* 0x0000002a08089208 */ /* 0x000fe40001800000 */
[----:B------:R-:W-:Y:S01]  /*1010*/  @!P1 FSEL R9, R9, R43, P3 ;  /* 0x0000002b09099208 */ /* 0x000fe20001800000 */
[----:B------:R-:W-:Y:S01]  /*1020*/  @!P0 DSETP.GEU.AND P1, PT, |R28|, 0.5, PT ;  /* 0x3fe000001c00842a */ /* 0x000fe20003f2e200 */
[----:B------:R-:W-:-:S03]  /*1030*/  @!P4 IMAD.IADD R40, R0, 0x1, R3 ;  /* 0x000000010028c824 */ /* 0x000fc600078e0203 */
[----:B0-----:R-:W-:Y:S01]  /*1040*/  @!P0 DFMA R14, R6, R28, R14 ;  /* 0x0000001c060e822b */ /* 0x001fe2000000000e */
[----:B------:R-:W-:-:S03]  /*1050*/  @!P4 IMAD.MOV.U32 R41, RZ, RZ, 0x8 ;  /* 0x00000008ff29c424 */ /* 0x000fc600078e00ff */
[----:B------:R-:W0:Y:S01]  /*1060*/  @!P0 DADD R28, -R28, 1 ;  /* 0x3ff000001c1c8429 */ /* 0x000e220000000100 */
[----:B------:R-:W-:-:S03]  /*1070*/  @!P4 IMAD.MOV.U32 R3, RZ, RZ, R51 ;  /* 0x000000ffff03c224 */ /* 0x000fc600078e0033 */
[----:B------:R-:W1:Y:S01]  /*1080*/  @!P2 DSETP.GEU.AND P3, PT, |R38|, 0.5, PT ;  /* 0x3fe000002600a42a */ /* 0x000e620003f6e200 */
[----:B------:R-:W-:-:S03]  /*1090*/  @!P4 IMAD.WIDE.U32 R40, R40, R41, c[0x0][0x168] ;  /* 0x00005a002828c625 */ /* 0x000fc600078e0029 */
[----:B0-----:R-:W0:Y:S02]  /*10a0*/  @!P0 DFMA R6, -R6, R28, R36 ;  /* 0x0000001c0606822b */ /* 0x001e240000000124 */
[----:B-1----:R-:W-:Y:S02]  /*10b0*/  @!P2 FSEL R10, R12, R10, P3 ;  /* 0x0000000a0c0aa208 */ /* 0x002fe40001800000 */
[C---:B------:R-:W-:Y:S01]  /*10c0*/  @!P6 DADD R28, -R30.reuse, 1 ;  /* 0x3ff000001e1ce429 */ /* 0x040fe20000000100 */
[----:B------:R-:W-:Y:S02]  /*10d0*/  @!P2 FSEL R11, R13, R11, P3 ;  /* 0x0000000b0d0ba208 */ /* 0x000fe40001800000 */
[----:B------:R-:W-:Y:S01]  /*10e0*/  ISETP.GE.AND P3, PT, R3, R2, PT ;  /* 0x000000020300720c */ /* 0x000fe20003f66270 */
[----:B------:R1:W-:Y:S01]  /*10f0*/  @!P4 STG.E.64 [R40.64], R34 ;  /* 0x000000222800c986 */ /* 0x0003e2000c101b04 */
[----:B------:R-:W-:Y:S01]  /*1100*/  @!P6 DSETP.GEU.AND P4, PT, |R30|, 0.5, PT ;  /* 0x3fe000001e00e42a */ /* 0x000fe20003f8e200 */
[----:B------:R-:W-:Y:S01]  /*1110*/  BSSY B0, `(.L_x_7572) ;  /* 0x000003a000007945 */ /* 0x000fe20003800000 */
[----:B------:R-:W-:Y:S01]  /*1120*/  BSSY B1, `(.L_x_7573) ;  /* 0x0000032000017945 */ /* 0x000fe20003800000 */
[----:B0-----:R-:W-:-:S02]  /*1130*/  @!P0 FSEL R12, R6, R14, P1 ;  /* 0x0000000e060c8208 */ /* 0x001fc40000800000 */
[----:B------:R-:W-:Y:S01]  /*1140*/  @!P0 FSEL R13, R7, R15, P1 ;  /* 0x0000000f070d8208 */ /* 0x000fe20000800000 */
[----:B--2---:R-:W0:-:S06]  /*1150*/  @!P6 DADD R16, R24, -R32 ;  /* 0x000000001810e229 */ /* 0x004e0c0000000820 */
[----:B0-----:R-:W-:-:S04]  /*1160*/  @!P6 DFMA R30, R16, R30, R32 ;  /* 0x0000001e101ee22b */ /* 0x001fc80000000020 */
[----:B----4-:R-:W-:-:S04]  /*1170*/  @!P5 DADD R36, R22, -R26 ;  /* 0x000000001624d229 */ /* 0x010fc8000000081a */
[----:B------:R-:W0:-:S04]  /*1180*/  @!P5 DADD R38, -R18, 1 ;  /* 0x3ff000001226d429 */ /* 0x000e080000000100 */
[----:B------:R-:W2:-:S04]  /*1190*/  @!P6 DFMA R16, -R16, R28, R24 ;  /* 0x0000001c1010e22b */ /* 0x000e880000000118 */
[----:B0-----:R-:W-:-:S04]  /*11a0*/  @!P5 DFMA R22, -R36, R38, R22 ;  /* 0x000000262416d22b */ /* 0x001fc80000000116 */
[----:B------:R-:W-:-:S04]  /*11b0*/  @!P5 DFMA R26, R36, R18, R26 ;  /* 0x00000012241ad22b */ /* 0x000fc8000000001a */
[----:B------:R-:W0:Y:S01]  /*11c0*/  @!P5 DSETP.GEU.AND P2, PT, |R18|, 0.5, PT ;  /* 0x3fe000001200d42a */ /* 0x000e220003f4e200 */
[----:B--2---:R-:W-:Y:S02]  /*11d0*/  @!P6 FSEL R14, R16, R30, P4 ;  /* 0x0000001e100ee208 */ /* 0x004fe40002000000 */
[----:B------:R-:W-:-:S03]  /*11e0*/  @!P6 FSEL R15, R17, R31, P4 ;  /* 0x0000001f110fe208 */ /* 0x000fc60002000000 */
[----:B0-----:R-:W-:Y:S02]  /*11f0*/  @!P5 FSEL R6, R22, R26, P2 ;  /* 0x0000001a1606d208 */ /* 0x001fe40001000000 */
[----:B------:R-:W-:Y:S01]  /*1200*/  @!P5 FSEL R7, R23, R27, P2 ;  /* 0x0000001b1707d208 */ /* 0x000fe20001000000 */
[----:B------:R-:W-:Y:S05]  /*1210*/  @P3 BRA `(.L_x_7574) ;  /* 0x000000c000003947 */ /* 0x000fea0003800000 */
[----:B-1----:R-:W-:Y:S01]  /*1220*/  MOV R17, 0x8 ;  /* 0x0000000800117802 */ /* 0x002fe20000000f00 */
[----:B------:R-:W-:Y:S01]  /*1230*/  IMAD.IADD R16, R0, 0x1, R3 ;  /* 0x0000000100107824 */ /* 0x000fe200078e0203 */
[----:B------:R-:W-:-:S03]  /*1240*/  IADD3 R3, R3, 0x80, RZ ;  /* 0x0000008003037810 */ /* 0x000fc60007ffe0ff */
[----:B------:R-:W-:Y:S01]  /*1250*/  IMAD.WIDE.U32 R16, R16, R17, c[0x0][0x168] ;  /* 0x00005a0010107625 */ /* 0x000fe200078e0011 */
[----:B------:R-:W-:-:S04]  /*1260*/  ISETP.GE.AND P0, PT, R3, R2, PT ;  /* 0x000000020300720c */ /* 0x000fc80003f06270 */
[----:B------:R0:W-:Y:S09]  /*1270*/  STG.E.64 [R16.64], R20 ;  /* 0x0000001410007986 */ /* 0x0001f2000c101b04 */
[----:B------:R-:W-:Y:S05]  /*1280*/  @P0 BRA `(.L_x_7575) ;  /* 0x000000c000000947 */ /* 0x000fea0003800000 */
[----:B0-----:R-:W-:Y:S01]  /*1290*/  IMAD.IADD R16, R0, 0x1, R3 ;  /* 0x0000000100107824 */ /* 0x001fe200078e0203 */
[----:B------:R-:W-:Y:S01]  /*12a0*/  IADD3 R3, R3, 0x80, RZ ;  /* 0x0000008003037810 */ /* 0x000fe20007ffe0ff */
[----:B------:R-:W-:-:S04]  /*12b0*/  IMAD.MOV.U32 R17, RZ, RZ, 0x8 ;  /* 0x00000008ff117424 */ /* 0x000fc800078e00ff */
[----:B------:R-:W-:-:S05]  /*12c0*/  IMAD.WIDE.U32 R16, R16, R17, c[0x0][0x168] ;  /* 0x00005a0010107625 */ /* 0x000fca00078e0011 */
[----:B------:R0:W-:Y:S02]  /*12d0*/  STG.E.64 [R16.64], R8 ;  /* 0x0000000810007986 */ /* 0x0001e4000c101b04 */
.L_x_7574:
[----:B-1----:R-:W-:-:S13]  /*12e0*/  ISETP.GE.AND P0, PT, R3, R2, PT ;  /* 0x000000020300720c */ /* 0x002fda0003f06270 */
[----:B------:R-:W-:Y:S05]  /*12f0*/  @P0 BRA `(.L_x_7576) ;  /* 0x000000c000000947 */ /* 0x000fea0003800000 */
[----:B0-----:R-:W-:Y:S01]  /*1300*/  IMAD.IADD R8, R0, 0x1, R3 ;  /* 0x0000000100087824 */ /* 0x001fe200078e0203 */
[----:B------:R-:W-:Y:S01]  /*1310*/  IADD3 R3, R3, 0x80, RZ ;  /* 0x0000008003037810 */ /* 0x000fe20007ffe0ff */
[----:B------:R-:W-:-:S04]  /*1320*/  IMAD.MOV.U32 R9, RZ, RZ, 0x8 ;  /* 0x00000008ff097424 */ /* 0x000fc800078e00ff */
[----:B------:R-:W-:-:S05]  /*1330*/  IMAD.WIDE.U32 R8, R8, R9, c[0x0][0x168] ;  /* 0x00005a0008087625 */ /* 0x000fca00078e0009 */
[----:B------:R0:W-:Y:S02]  /*1340*/  STG.E.64 [R8.64], R4 ;  /* 0x0000000408007986 */ /* 0x0001e4000c101b04 */
.L_x_7575:
[----:B------:R-:W-:-:S13]  /*1350*/  ISETP.GE.AND P0, PT, R3, R2, PT ;  /* 0x000000020300720c */ /* 0x000fda0003f06270 */
[----:B------:R-:W-:Y:S05]  /*1360*/  @P0 BRA `(.L_x_7577) ;  /* 0x000000d000000947 */ /* 0x000fea0003800000 */
[----:B0-----:R-:W-:Y:S01]  /*1370*/  IADD3 R4, R0, R3, RZ ;  /* 0x0000000300047210 */ /* 0x001fe20007ffe0ff */
[----:B------:R-:W-:Y:S01]  /*1380*/  IMAD.MOV.U32 R5, RZ, RZ, 0x8 ;  /* 0x00000008ff057424 */ /* 0x000fe200078e00ff */
[----:B------:R-:W-:-:S03]  /*1390*/  IADD3 R3, R3, 0x80, RZ ;  /* 0x0000008003037810 */ /* 0x000fc60007ffe0ff */
[----:B------:R-:W-:-:S05]  /*13a0*/  IMAD.WIDE.U32 R4, R4, R5, c[0x0][0x168] ;  /* 0x00005a0004047625 */ /* 0x000fca00078e0005 */
[----:B------:R0:W-:Y:S02]  /*13b0*/  STG.E.64 [R4.64], R10 ;  /* 0x0000000a04007986 */ /* 0x0001e4000c101b04 */
.L_x_7576:
[----:B------:R-:W-:-:S13]  /*13c0*/  ISETP.GE.AND P0, PT, R3, R2, PT ;  /* 0x000000020300720c */ /* 0x000fda0003f06270 */
[----:B------:R-:W-:Y:S01]  /*13d0*/  @P0 BREAK B1 ;  /* 0x0000000000010942 */ /* 0x000fe20003800000 */
[----:B------:R-:W-:Y:S05]  /*13e0*/  @P0 BRA `(.L_x_7578) ;  /* 0x000000c000000947 */ /* 0x000fea0003800000 */
[----:B0-----:R-:W-:Y:S01]  /*13f0*/  IMAD.IADD R4, R0, 0x1, R3 ;  /* 0x0000000100047824 */ /* 0x001fe200078e0203 */
[----:B------:R-:W-:Y:S01]  /*1400*/  IADD3 R3, R3, 0x80, RZ ;  /* 0x0000008003037810 */ /* 0x000fe20007ffe0ff */
[----:B------:R-:W-:-:S04]  /*1410*/  IMAD.MOV.U32 R5, RZ, RZ, 0x8 ;  /* 0x00000008ff057424 */ /* 0x000fc800078e00ff */
[----:B------:R-:W-:-:S05]  /*1420*/  IMAD.WIDE.U32 R4, R4, R5, c[0x0][0x168] ;  /* 0x00005a0004047625 */ /* 0x000fca00078e0005 */
[----:B------:R0:W-:Y:S02]  /*1430*/  STG.E.64 [R4.64], R12 ;  /* 0x0000000c04007986 */ /* 0x0001e4000c101b04 */
.L_x_7577:
[----:B------:R-:W-:Y:S05]  /*1440*/  BSYNC B1 ;  /* 0x0000000000017941 */ /* 0x000fea0003800000 */
.L_x_7573:
[----:B------:R-:W-:-:S13]  /*1450*/  ISETP.GE.AND P0, PT, R3, R2, PT ;  /* 0x000000020300720c */ /* 0x000fda0003f06270 */
[----:B0-----:R-:W-:Y:S01]  /*1460*/  @!P0 MOV R5, 0x8 ;  /* 0x0000000800058802 */ /* 0x001fe20000000f00 */
[----:B------:R-:W-:Y:S01]  /*1470*/  @!P0 IMAD.IADD R4, R0, 0x1, R3 ;  /* 0x0000000100048824 */ /* 0x000fe200078e0203 */
[----:B------:R-:W-:-:S03]  /*1480*/  @!P0 IADD3 R3, R3, 0x80, RZ ;  /* 0x0000008003038810 */ /* 0x000fc60007ffe0ff */
[----:B------:R-:W-:-:S05]  /*1490*/  @!P0 IMAD.WIDE.U32 R4, R4, R5, c[0x0][0x168] ;  /* 0x00005a0004048625 */ /* 0x000fca00078e0005 */
[----:B------:R0:W-:Y:S02]  /*14a0*/  @!P0 STG.E.64 [R4.64], R14 ;  /* 0x0000000e04008986 */ /* 0x0001e4000c101b04 */
.L_x_7578:
[----:B------:R-:W-:Y:S05]  /*14b0*/  BSYNC B0 ;  /* 0x0000000000007941 */ /* 0x000fea0003800000 */
.L_x_7572:
[----:B------:R-:W-:Y:S01]  /*14c0*/  WARPSYNC 0xffffffff ;  /* 0xffffffff00007948 */ /* 0x000fe20003800000 */
[----:B------:R-:W-:-:S13]  /*14d0*/  ISETP.GE.AND P0, PT, R3, R2, PT ;  /* 0x000000020300720c */ /* 0x000fda0003f06270 */
[----:B------:R-:W-:Y:S05]  /*14e0*/  @P0 EXIT ;  /* 0x000000000000094d */ /* 0x000fea0003800000 */
[----:B------:R-:W-:Y:S02]  /*14f0*/  IMAD.IADD R3, R0, 0x1, R3 ;  /* 0x0000000100037824 */ /* 0x000fe400078e0203 */
[----:B------:R-:W-:-:S04]  /*1500*/  IMAD.MOV.U32 R2, RZ, RZ, 0x8 ;  /* 0x00000008ff027424 */ /* 0x000fc800078e00ff */
[----:B------:R-:W-:-:S05]  /*1510*/  IMAD.WIDE.U32 R2, R3, R2, c[0x0][0x168] ;  /* 0x00005a0003027625 */ /* 0x000fca00078e0002 */
[----:B------:R-:W-:Y:S01]  /*1520*/  STG.E.64 [R2.64], R6 ;  /* 0x0000000602007986 */ /* 0x000fe2000c101b04 */
[----:B------:R-:W-:Y:S05]  /*1530*/  EXIT ;  /* 0x000000000000794d */ /* 0x000fea0003800000 */
.L_x_7579:
        /* <DEDUP_REMOVED lines=12> */
.L_x_7643:


//--------------------- .text._ZN2at6native29vectorized_elementwise_kernelILi4EZZZNS0_44_GLOBAL__N__40a83637_7_Lerp_cu_1520ed90_301318lerp_tensor_kernelERNS_18TensorIteratorBaseEENKUlvE0_clEvENKUlvE_clEvEUldddE_St5arrayIPcLm4EEEEviT0_T1_ --------------------------
	.section	.text._ZN2at6native29vectorized_elementwise_kernelILi4EZZZNS0_44_GLOBAL__N__40a83637_7_Lerp_cu_1520ed90_301318lerp_tensor_kernelERNS_18TensorIteratorBaseEENKUlvE0_clEvENKUlvE_clEvEUldddE_St5arrayIPcLm4EEEEviT0_T1_,"ax",@progbits
	.sectioninfo	@"SHI_REGISTERS=60"
	.align	128
        .global         _ZN2at6native29vectorized_elementwise_kernelILi4EZZZNS0_44_GLOBAL__N__40a83637_7_Lerp_cu_1520ed90_301318lerp_tensor_kernelERNS_18TensorIteratorBaseEENKUlvE0_clEvENKUlvE_clEvEUldddE_St5arrayIPcLm4EEEEviT0_T1_
        .type           _ZN2at6native29vectorized_elementwise_kernelILi4EZZZNS0_44_GLOBAL__N__40a83637_7_Lerp_cu_1520ed90_301318lerp_tensor_kernelERNS_18TensorIteratorBaseEENKUlvE0_clEvENKUlvE_clEvEUldddE_St5arrayIPcLm4EEEEviT0_T1_,@function
        .size           _ZN2at6native29vectorized_elementwise_kernelILi4EZZZNS0_44_GLOBAL__N__40a83637_7_Lerp_cu_1520ed90_301318lerp_tensor_kernelERNS_18TensorIteratorBaseEENKUlvE0_clEvENKUlvE_clEvEUldddE_St5arrayIPcLm4EEEEviT0_T1_,(.L_x_7644 - _ZN2at6native29vectorized_elementwise_kernelILi4EZZZNS0_44_GLOBAL__N__40a83637_7_Lerp_cu_1520ed90_301318lerp_tensor_kernelERNS_18TensorIteratorBaseEENKUlvE0_clEvENKUlvE_clEvEUldddE_St5arrayIPcLm4EEEEviT0_T1_)
        .other          _ZN2at6native29vectorized_elementwise_kernelILi4EZZZNS0_44_GLOBAL__N__40a83637_7_Lerp_cu_1520ed90_301318lerp_tensor_kernelERNS_18TensorIteratorBaseEENKUlvE0_clEvENKUlvE_clEvEUldddE_St5arrayIPcLm4EEEEviT0_T1_,@"STO_CUDA_ENTRY STV_DEFAULT"
_ZN2at6native29vectorized_elementwise_kernelILi4EZZZNS0_44_GLOBAL__N__40a83637_7_Lerp_cu_1520ed90_301318lerp_tensor_kernelERNS_18TensorIteratorBaseEENKUlvE0_clEvENKUlvE_clEvEUldddE_St5arrayIPcLm4EEEEviT0_T1_:
.text._ZN2at6native29vectorized_elementwise_kernelILi4EZZZNS0_44_GLOBAL__N__40a83637_7_Lerp_cu_1520ed90_301318lerp_tensor_kernelERNS_18TensorIteratorBaseEENKUlvE0_clEvENKUlvE_clEvEUldddE_St5arrayIPcLm4EEEEviT0_T1_:
        /* <DEDUP_REMOVED lines=106> */
.L_x_7580:
        /* <DEDUP_REMOVED lines=196> */
.L_x_7583:
[----:B-1----:R-:W-:-:S13]  /*12e0*/  ISETP.GE.AND P0, PT, R3, R2, PT ;  /* 0x000000020300720c */ /* 0x002fda0003f06270 */
[----:B------:R-:W-:Y:S05]  /*12f0*/  @P0 BRA `(.L_x_7585) ;  /* 0x000000c000000947 */ /* 0x000fea0003800000 */
[----:B0-----:R-:W-:Y:S01]  /*1300*/  IMAD.IADD R8, R0, 0x1, R3 ;  /* 0x0000000100087824 */ /* 0x001fe200078e0203 */
[----:B------:R-:W-:Y:S01]  /*1310*/  IADD3 R3, R3, 0x80, RZ ;  /* 0x0000008003037810 */ /* 0x000fe20007ffe0ff */
[----:B------:R-:W-:-:S04]  /*1320*/  IMAD.MOV.U32 R9, RZ, RZ, 0x8 ;  /* 0x00000008ff097424 */ /* 0x000fc800078e00ff */
[----:B------:R-:W-:-:S05]  /*1330*/  IMAD.WIDE.U32 R8, R8, R9, c[0x0][0x168] ;  /* 0x00005a0008087625 */ /* 0x000fca00078e0009 */
[----:B------:R0:W-:Y:S02]  /*1340*/  STG.E.64 [R8.64], R4 ;  /* 0x0000000408007986 */ /* 0x0001e4000c101b04 */
.L_x_7584:
[----:B------:R-:W-:-:S13]  /*1350*/  ISETP.GE.AND P0, PT, R3, R2, PT ;  /* 0x000000020300720c */ /* 0x000fda0003f06270 */
[----:B------:R-:W-:Y:S05]  /*1360*/  @P0 BRA `(.L_x_7586) ;  /* 0x000000d000000947 */ /* 0x000fea0003800000 */
[----:B0-----:R-:W-:Y:S01]  /*1370*/  IADD3 R4, R0, R3, RZ ;  /* 0x0000000300047210 */ /* 0x001fe20007ffe0ff */
[----:B------:R-:W-:Y:S01]  /*1380*/  IMAD.MOV.U32 R5, RZ, RZ, 0x8 ;  /* 0x00000008ff057424 */ /* 0x000fe200078e00ff */
[----:B------:R-:W-:-:S03]  /*1390*/  IADD3 R3, R3, 0x80, RZ ;  /* 0x0000008003037810 */ /* 0x000fc60007ffe0ff */
[----:B------:R-:W-:-:S05]  /*13a0*/  IMAD.WIDE.U32 R4, R4, R5, c[0x0][0x168] ;  /* 0x00005a0004047625 */ /* 0x000fca00078e0005 */
[----:B------:R0:W-:Y:S02]  /*13b0*/  STG.E.64 [R4.64], R10 ;  /* 0x0000000a04007986 */ /* 0x0001e4000c101b04 */
.L_x_7585:
        /* <DEDUP_REMOVED lines=8> */
.L_x_7586:
[----:B------:R-:W-:Y:S05]  /*1440*/  BSYNC B1 ;  /* 0x0000000000017941 */ /* 0x000fea0003800000 */
.L_x_7582:
[----:B------:R-:W-:-:S13]  /*1450*/  ISETP.GE.AND P0, PT, R3, R2, PT ;  /* 0x000000020300720c */ /* 0x000fda0003f06270 */
[----:B0-----:R-:W-:Y:S01]  /*1460*/  @!P0 MOV R5, 0x8 ;  /* 0x0000000800058802 */ /* 0x001fe20000000f00 */
[----:B------:R-:W-:Y:S01]  /*1470*/  @!P0 IMAD.IADD R4, R0, 0x1, R3 ;  /* 0x0000000100048824 */ /* 0x000fe200078e0203 */
[----:B------:R-:W-:-:S03]  /*1480*/  @!P0 IADD3 R3, R3, 0x80, RZ ;  /* 0x0000008003038810 */ /* 0x000fc60007ffe0ff */
[----:B------:R-:W-:-:S05]  /*1490*/  @!P0 IMAD.WIDE.U32 R4, R4, R5, c[0x0][0x168] ;  /* 0x00005a0004048625 */ /* 0x000fca00078e0005 */
[----:B------:R0:W-:Y:S02]  /*14a0*/  @!P0 STG.E.64 [R4.64], R14 ;  /* 0x0000000e04008986 */ /* 0x0001e4000c101b04 */
.L_x_7587:
[----:B------:R-:W-:Y:S05]  /*14b0*/  BSYNC B0 ;  /* 0x0000000000007941 */ /* 0x000fea0003800000 */
.L_x_7581:
        /* <DEDUP_REMOVED lines=8> */
.L_x_7588:
        /* <DEDUP_REMOVED lines=12> */
.L_x_7644:


//--------------------- .text._ZN2at6native29vectorized_elementwise_kernelILi8EZZZNS0_44_GLOBAL__N__40a83637_7_Lerp_cu_1520ed90_301318lerp_tensor_kernelERNS_18TensorIteratorBaseEENKUlvE0_clEvENKUlvE_clEvEUldddE_St5arrayIPcLm4EEEEviT0_T1_ --------------------------
	.section	.text._ZN2at6native29vectorized_elementwise_kernelILi8EZZZNS0_44_GLOBAL__N__40a83637_7_Lerp_cu_1520ed90_301318lerp_tensor_kernelERNS_18TensorIteratorBaseEENKUlvE0_clEvENKUlvE_clEvEUldddE_St5arrayIPcLm4EEEEviT0_T1_,"ax",@progbits
	.sectioninfo	@"SHI_REGISTERS=4"
	.align	128
        .global         _ZN2at6native29vectorized_elementwise_kernelILi8EZZZNS0_44_GLOBAL__N__40a83637_7_Lerp_cu_1520ed90_301318lerp_tensor_kernelERNS_18TensorIteratorBaseEENKUlvE0_clEvENKUlvE_clEvEUldddE_St5arrayIPcLm4EEEEviT0_T1_
        .type           _ZN2at6native29vectorized_elementwise_kernelILi8EZZZNS0_44_GLOBAL__N__40a83637_7_Lerp_cu_1520ed90_301318lerp_tensor_kernelERNS_18TensorIteratorBaseEENKUlvE0_clEvENKUlvE_clEvEUldddE_St5arrayIPcLm4EEEEviT0_T1_,@function
        .size           _ZN2at6native29vectorized_elementwise_kernelILi8EZZZNS0_44_GLOBAL__N__40a83637_7_Lerp_cu_1520ed90_301318lerp_tensor_kernelERNS_18TensorIteratorBaseEENKUlvE0_clEvENKUlvE_clEvEUldddE_St5arrayIPcLm4EEEEviT0_T1_,(.L_x_7645 - _ZN2at6native29vectorized_elementwise_kernelILi8EZZZNS0_44_GLOBAL__N__40a83637_7_Lerp_cu_1520ed90_301318lerp_tensor_kernelERNS_18TensorIteratorBaseEENKUlvE0_clEvENKUlvE_clEvEUldddE_St5arrayIPcLm4EEEEviT0_T1_)
        .other          _ZN2at6native29vectorized_elementwise_kernelILi8EZZZNS0_44_GLOBAL__N__40a83637_7_Lerp_cu_1520ed90_301318lerp_tensor_kernelERNS_18TensorIteratorBaseEENKUlvE0_clEvENKUlvE_clEvEUldddE_St5arrayIPcLm4EEEEviT0_T1_,@"STO_CUDA_ENTRY STV_DEFAULT"
_ZN2at6native29vectorized_elementwise_kernelILi8EZZZNS0_44_GLOBAL__N__40a83637_7_Lerp_cu_1520ed90_301318lerp_tensor_kernelERNS_18TensorIteratorBaseEENKUlvE0_clEvENKUlvE_clEvEUldddE_St5arrayIPcLm4EEEEviT0_T1_:
.text._ZN2at6native29vectorized_elementwise_kernelILi8EZZZNS0_44_GLOBAL__N__40a83637_7_Lerp_cu_1520ed90_301318lerp_tensor_kernelERNS_18TensorIteratorBaseEENKUlvE0_clEvENKUlvE_clEvEUldddE_St5arrayIPcLm4EEEEviT0_T1_:
[----:B------:R-:W-:Y:S02]  /*0000*/  MOV R1, c[0x0][0x28] ;  /* 0x00000a0000017a02 */ /* 0x000fe40000000f00 */
[----:B------:R-:W-:Y:S05]  /*0010*/  EXIT ;  /* 0x000000000000794d */ /* 0x000fea0003800000 */
.L_x_7589:
        /* <DEDUP_REMOVED lines=14> */
.L_x_7645:


//--------------------- .nv.global.init           --------------------------
	.section	.nv.global.init,"aw",@progbits
.nv.global.init:
	.type		$str$5,@object
	.size		$str$5,(__unnamed_1 - $str$5)
$str$5:
        /*0000*/ 	.byte	0x66, 0x61, 0x6c, 0x73, 0x65, 0x00
	.type		__unnamed_1,@object
	.size		__unnamed_1,(__unnamed_5 - __unnamed_1)
__unnamed_1:
        /*0006*/ 	.byte	0x66, 0x65, 0x74, 0x63, 0x68, 0x5f, 0x61, 0x6e, 0x64, 0x5f, 0x63, 0x61, 0x73, 0x74, 0x00
	.type		__unnamed_5,@object
	.size		__unnamed_5,(__unnamed_3 - __unnamed_5)
__unnamed_5:
        /*0015*/ 	.byte	0x66, 0x65, 0x74, 0x63, 0x68, 0x5f, 0x61, 0x6e, 0x64, 0x5f, 0x63, 0x61, 0x73, 0x74, 0x00
	.type		__unnamed_3,@object
	.size		__unnamed_3,(__unnamed_7 - __unnamed_3)
__unnamed_3:
        /*0024*/ 	.byte	0x66, 0x65, 0x74, 0x63, 0x68, 0x5f, 0x61, 0x6e, 0x64, 0x5f, 0x63, 0x61, 0x73, 0x74, 0x00
	.type		__unnamed_7,@object
	.size		__unnamed_7,(__unnamed_2 - __unnamed_7)
__unnamed_7:
        /*0033*/ 	.byte	0x66, 0x65, 0x74, 0x63, 0x68, 0x5f, 0x61, 0x6e, 0x64, 0x5f, 0x63, 0x61, 0x73, 0x74, 0x00
	.type		__unnamed_2,@object
	.size		__unnamed_2,(__unnamed_6 - __unnamed_2)
__unnamed_2:
        /*0042*/ 	.byte	0x63, 0x61, 0x73, 0x74, 0x5f, 0x61, 0x6e, 0x64, 0x5f, 0x73, 0x74, 0x6f, 0x72, 0x65, 0x00
	.type		__unnamed_6,@object
	.size		__unnamed_6,(__unnamed_4 - __unnamed_6)
__unnamed_6:
        /*0051*/ 	.byte	0x63, 0x61, 0x73, 0x74, 0x5f, 0x61, 0x6e, 0x64, 0x5f, 0x73, 0x74, 0x6f, 0x72, 0x65, 0x00
	.type		__unnamed_4,@object
	.size		__unnamed_4,(__unnamed_8 - __unnamed_4)
__unnamed_4:
        /*0060*/ 	.byte	0x63, 0x61, 0x73, 0x74, 0x5f, 0x61, 0x6e, 0x64, 0x5f, 0x73, 0x74, 0x6f, 0x72, 0x65, 0x00
	.type		__unnamed_8,@object
	.size		__unnamed_8,($str$6 - __unnamed_8)
__unnamed_8:
        /*006f*/ 	.byte	0x63, 0x61, 0x73, 0x74, 0x5f, 0x61, 0x6e, 0x64, 0x5f, 0x73, 0x74, 0x6f, 0x72, 0x65, 0x00
	.type		$str$6,@object
	.size		$str$6,(.L_37 - $str$6)
$str$6:
        /*007e*/ 	.byte	0x2f, 0x72, 0x6f, 0x6f, 0x74, 0x2f, 0x2e, 0x70, 0x79, 0x65, 0x6e, 0x76, 0x2f, 0x76, 0x65, 0x72
        /*008e*/ 	.byte	0x73, 0x69, 0x6f, 0x6e, 0x73, 0x2f, 0x33, 0x2e, 0x31, 0x33, 0x2e, 0x31, 0x32, 0x2f, 0x6c, 0x69
        /*009e*/ 	.byte	0x62, 0x2f, 0x70, 0x79, 0x74, 0x68, 0x6f, 0x6e, 0x33, 0x2e, 0x31, 0x33, 0x2f, 0x73, 0x69, 0x74
        /*00ae*/ 	.byte	0x65, 0x2d, 0x70, 0x61, 0x63, 0x6b, 0x61, 0x67, 0x65, 0x73, 0x2f, 0x74, 0x6f, 0x72, 0x63, 0x68
        /*00be*/ 	.byte	0x2f, 0x69, 0x6e, 0x63, 0x6c, 0x75, 0x64, 0x65, 0x2f, 0x63, 0x31, 0x30, 0x2f, 0x63, 0x6f, 0x72
        /*00ce*/ 	.byte	0x65, 0x2f, 0x44, 0x79, 0x6e, 0x61, 0x6d, 0x69, 0x63, 0x43, 0x61, 0x73, 0x74, 0x2e, 0x68, 0x00
.L_37:


//--------------------- .nv.global                --------------------------
	.section	.nv.global,"aw",@nobits
.nv.global:
	.type		_ZN42_INTERNAL_40a83637_7_Lerp_cu_1520ed90_30134cuda3std3__48in_placeE,@object
	.size		_ZN42_INTERNAL_40a83637_7_Lerp_cu_1520ed90_30134cuda3std3__48in_placeE,(_ZN42_INTERNAL_40a83637_7_Lerp_cu_1520ed90_30134cuda3std6ranges3__45__cpo8distanceE - _ZN42_INTERNAL_40a83637_7_Lerp_cu_1520ed90_30134cuda3std3__48in_placeE)
_ZN42_INTERNAL_40a83637_7_Lerp_cu_1520ed90_30134cuda3std3__48in_placeE:
	.zero		1
	.type		_ZN42_INTERNAL_40a83637_7_Lerp_cu_1520ed90_30134cuda3std6ranges3__45__cpo8distanceE,@object
	.size		_ZN42_INTERNAL_40a83637_7_Lerp_cu_1520ed90_30134cuda3std6ranges3__45__cpo8distanceE,(_ZN42_INTERNAL_40a83637_7_Lerp_cu_1520ed90_30134cuda3std3__45__cpo6cbeginE - _ZN42_INTERNAL_40a83637_7_Lerp_cu_1520ed90_30134cuda3std6ranges3__45__cpo8distanceE)
_ZN42_INTERNAL_40a83637_7_Lerp_cu_1520ed90_30134cuda3std6ranges3__45__cpo8distanceE:
	.zero		1
	.type		_ZN42_INTERNAL_40a83637_7_Lerp_cu_1520ed90_30134cuda3std3__45__cpo6cbeginE,@object
	.size		_ZN42_INTERNAL_40a83637_7_Lerp_cu_1520ed90_30134cuda3std3__45__cpo6cbeginE,(_ZN42_INTERNAL_40a83637_7_Lerp_cu_1520ed90_30134cuda3std6ranges3__45__cpo7advanceE - _ZN42_INTERNAL_40a83637_7_Lerp_cu_1520ed90_30134cuda3std3__45__cpo6cbeginE)
_ZN42_INTERNAL_40a83637_7_Lerp_cu_1520ed90_30134cuda3std3__45__cpo6cbeginE:
	.zero		1
	.type		_ZN42_INTERNAL_40a83637_7_Lerp_cu_1520ed90_30134cuda3std6ranges3__45__cpo7advanceE,@object
	.size		_ZN42_INTERNAL_40a83637_7_Lerp_cu_1520ed90_30134cuda3std6ranges3__45__cpo7advanceE,(_ZN42_INTERNAL_40a83637_7_Lerp_cu_1520ed90_30134cuda3std3__45__cpo7crbeginE - _ZN42_INTERNAL_40a83637_7_Lerp_cu_1520ed90_30134cuda3std6ranges3__45__cpo7advanceE)
_ZN42_INTERNAL_40a83637_7_Lerp_cu_1520ed90_30134cuda3std6ranges3__45__cpo7advanceE:
	.zero		1
	.type		_ZN42_INTERNAL_40a83637_7_Lerp_cu_1520ed90_30134cuda3std3__45__cpo7crbeginE,@object
	.size		_ZN42_INTERNAL_40a83637_7_Lerp_cu_1520ed90_30134cuda3std3__45__cpo7crbeginE,(_ZN42_INTERNAL_40a83637_7_Lerp_cu_1520ed90_30134cuda3std6ranges3__45__cpo4dataE - _ZN42_INTERNAL_40a83637_7_Lerp_cu_1520ed90_30134cuda3std3__45__cpo7crbeginE)
_ZN42_INTERNAL_40a83637_7_Lerp_cu_1520ed90_30134cuda3std3__45__cpo7crbeginE:
	.zero		1
	.type		_ZN42_INTERNAL_40a83637_7_Lerp_cu_1520ed90_30134cuda3std6ranges3__45__cpo4dataE,@object
	.size		_ZN42_INTERNAL_40a83637_7_Lerp_cu_1520ed90_30134cuda3std6ranges3__45__cpo4dataE,(_ZN42_INTERNAL_40a83637_7_Lerp_cu_1520ed90_30134cuda3std6ranges3__45__cpo5beginE - _ZN42_INTERNAL_40a83637_7_Lerp_cu_1520ed90_30134cuda3std6ranges3__45__cpo4dataE)
_ZN42_INTERNAL_40a83637_7_Lerp_cu_1520ed90_30134cuda3std6ranges3__45__cpo4dataE:
	.zero		1
	.type		_ZN42_INTERNAL_40a83637_7_Lerp_cu_1520ed90_30134cuda3std6ranges3__45__cpo5beginE,@object
	.size		_ZN42_INTERNAL_40a83637_7_Lerp_cu_1520ed90_30134cuda3std6ranges3__45__cpo5beginE,(_ZN42_INTERNAL_40a83637_7_Lerp_cu_1520ed90_30134cuda3std3__444_GLOBAL__N__40a83637_7_Lerp_cu_1520ed90_30136ignoreE - _ZN42_INTERNAL_40a83637_7_Lerp_cu_1520ed90_30134cuda3std6ranges3__45__cpo5beginE)
_ZN42_INTERNAL_40a83637_7_Lerp_cu_1520ed90_30134cuda3std6ranges3__45__cpo5beginE:
	.zero		1
	.type		_ZN42_INTERNAL_40a83637_7_Lerp_cu_1520ed90_30134cuda3std3__444_GLOBAL__N__40a83637_7_Lerp_cu_1520ed90_30136ignoreE,@object
	.size		_ZN42_INTERNAL_40a83637_7_Lerp_cu_1520ed90_30134cuda3std3__444_GLOBAL__N__40a83637_7_Lerp_cu_1520ed90_30136ignoreE,(_ZN42_INTERNAL_40a83637_7_Lerp_cu_1520ed90_30134cuda3std6ranges3__45__cpo4sizeE - _ZN42_INTERNAL_40a83637_7_Lerp_cu_1520ed90_30134cuda3std3__444_GLOBAL__N__40a83637_7_Lerp_cu_1520ed90_30136ignoreE)
_ZN42_INTERNAL_40a83637_7_Lerp_cu_1520ed90_30134cuda3std3__444_GLOBAL__N__40a83637_7_Lerp_cu_1520ed90_30136ignoreE:
	.zero		1
	.type		_ZN42_INTERNAL_40a83637_7_Lerp_cu_1520ed90_30134cuda3std6ranges3__45__cpo4sizeE,@object
	.size		_ZN42_INTERNAL_40a83637_7_Lerp_cu_1520ed90_30134cuda3std6ranges3__45__cpo4sizeE,(_ZN42_INTERNAL_40a83637_7_Lerp_cu_1520ed90_30134cuda3std3__45__cpo5beginE - _ZN42_INTERNAL_40a83637_7_Lerp_cu_1520ed90_30134cuda3std6ranges3__45__cpo4sizeE)
_ZN42_INTERNAL_40a83637_7_Lerp_cu_1520ed90_30134cuda3std6ranges3__45__cpo4sizeE:
	.zero		1
	.type		_ZN42_INTERNAL_40a83637_7_Lerp_cu_1520ed90_30134cuda3std3__45__cpo5beginE,@object
	.size		_ZN42_INTERNAL_40a83637_7_Lerp_cu_1520ed90_30134cuda3std3__45__cpo5beginE,(_ZN42_INTERNAL_40a83637_7_Lerp_cu_1520ed90_30134cuda3std6ranges3__45__cpo6cbeginE - _ZN42_INTERNAL_40a83637_7_Lerp_cu_1520ed90_30134cuda3std3__45__cpo5beginE)
_ZN42_INTERNAL_40a83637_7_Lerp_cu_1520ed90_30134cuda3std3__45__cpo5beginE:
	.zero		1
	.type		_ZN42_INTERNAL_40a83637_7_Lerp_cu_1520ed90_30134cuda3std6ranges3__45__cpo6cbeginE,@object
	.size		_ZN42_INTERNAL_40a83637_7_Lerp_cu_1520ed90_30134cuda3std6ranges3__45__cpo6cbeginE,(_ZN42_INTERNAL_40a83637_7_Lerp_cu_1520ed90_30134cuda3std3__45__cpo6rbeginE - _ZN42_INTERNAL_40a83637_7_Lerp_cu_1520ed90_30134cuda3std6ranges3__45__cpo6cbeginE)
_ZN42_INTERNAL_40a83637_7_Lerp_cu_1520ed90_30134cuda3std6ranges3__45__cpo6cbeginE:
	.zero		1
	.type		_ZN42_INTERNAL_40a83637_7_Lerp_cu_1520ed90_30134cuda3std3__45__cpo6rbeginE,@object
	.size		_ZN42_INTERNAL_40a83637_7_Lerp_cu_1520ed90_30134cuda3std3__45__cpo6rbeginE,(_ZN42_INTERNAL_40a83637_7_Lerp_cu_1520ed90_30134cuda3std6ranges3__45__cpo4nextE - _ZN42_INTERNAL_40a83637_7_Lerp_cu_1520ed90_30134cuda3std3__45__cpo6rbeginE)
_ZN42_INTERNAL_40a83637_7_Lerp_cu_1520ed90_30134cuda3std3__45__cpo6rbeginE:
	.zero		1
	.type		_ZN42_INTERNAL_40a83637_7_Lerp_cu_1520ed90_30134cuda3std6ranges3__45__cpo4nextE,@object
	.size		_ZN42_INTERNAL_40a83637_7_Lerp_cu_1520ed90_30134cuda3std6ranges3__45__cpo4nextE,(_ZN42_INTERNAL_40a83637_7_Lerp_cu_1520ed90_30134cuda3std6ranges3__45__cpo4swapE - _ZN42_INTERNAL_40a83637_7_Lerp_cu_1520ed90_30134cuda3std6ranges3__45__cpo4nextE)
_ZN42_INTERNAL_40a83637_7_Lerp_cu_1520ed90_30134cuda3std6ranges3__45__cpo4nextE:
	.zero		1
	.type		_ZN42_INTERNAL_40a83637_7_Lerp_cu_1520ed90_30134cuda3std6ranges3__45__cpo4swapE,@object
	.size		_ZN42_INTERNAL_40a83637_7_Lerp_cu_1520ed90_30134cuda3std6ranges3__45__cpo4swapE,(_ZN42_INTERNAL_40a83637_7_Lerp_cu_1520ed90_30134cuda3std3__420unreachable_sentinelE - _ZN42_INTERNAL_40a83637_7_Lerp_cu_1520ed90_30134cuda3std6ranges3__45__cpo4swapE)
_ZN42_INTERNAL_40a83637_7_Lerp_cu_1520ed90_30134cuda3std6ranges3__45__cpo4swapE:
	.zero		1
	.type		_ZN42_INTERNAL_40a83637_7_Lerp_cu_1520ed90_30134cuda3std3__420unreachable_sentinelE,@object
	.size		_ZN42_INTERNAL_40a83637_7_Lerp_cu_1520ed90_30134cuda3std3__420unreachable_sentinelE,(_ZN42_INTERNAL_40a83637_7_Lerp_cu_1520ed90_30136thrust23THRUST_300001_SM_800_NS6system6detail10sequential3seqE - _ZN42_INTERNAL_40a83637_7_Lerp_cu_1520ed90_30134cuda3std3__420unreachable_sentinelE)
_ZN42_INTERNAL_40a83637_7_Lerp_cu_1520ed90_30134cuda3std3__420unreachable_sentinelE:
	.zero		1
	.type		_ZN42_INTERNAL_40a83637_7_Lerp_cu_1520ed90_30136thrust23THRUST_300001_SM_800_NS6system6detail10sequential3seqE,@object
	.size		_ZN42_INTERNAL_40a83637_7_Lerp_cu_1520ed90_30136thrust23THRUST_300001_SM_800_NS6system6detail10sequential3seqE,(_ZN42_INTERNAL_40a83637_7_Lerp_cu_1520ed90_30134cuda3std3__45__cpo4cendE - _ZN42_INTERNAL_40a83637_7_Lerp_cu_1520ed90_30136thrust23THRUST_300001_SM_800_NS6system6detail10sequential3seqE)
_ZN42_INTERNAL_40a83637_7_Lerp_cu_1520ed90_30136thrust23THRUST_300001_SM_800_NS6system6detail10sequential3seqE:
	.zero		1
	.type		_ZN42_INTERNAL_40a83637_7_Lerp_cu_1520ed90_30134cuda3std3__45__cpo4cendE,@object
	.size		_ZN42_INTERNAL_40a83637_7_Lerp_cu_1520ed90_30134cuda3std3__45__cpo4cendE,(_ZN42_INTERNAL_40a83637_7_Lerp_cu_1520ed90_30134cuda3std6ranges3__45__cpo9iter_swapE - _ZN42_INTERNAL_40a83637_7_Lerp_cu_1520ed90_30134cuda3std3__45__cpo4cendE)
_ZN42_INTERNAL_40a83637_7_Lerp_cu_1520ed90_30134cuda3std3__45__cpo4cendE:
	.zero		1
	.type		_ZN42_INTERNAL_40a83637_7_Lerp_cu_1520ed90_30134cuda3std6ranges3__45__cpo9iter_swapE,@object
	.size		_ZN42_INTERNAL_40a83637_7_Lerp_cu_1520ed90_30134cuda3std6ranges3__45__cpo9iter_swapE,(_ZN42_INTERNAL_40a83637_7_Lerp_cu_1520ed90_30134cuda3std3__45__cpo5crendE - _ZN42_INTERNAL_40a83637_7_Lerp_cu_1520ed90_30134cuda3std6ranges3__45__cpo9iter_swapE)
_ZN42_INTERNAL_40a83637_7_Lerp_cu_1520ed90_30134cuda3std6ranges3__45__cpo9iter_swapE:
	.zero		1
	.type		_ZN42_INTERNAL_40a83637_7_Lerp_cu_1520ed90_30134cuda3std3__45__cpo5crendE,@object
	.size		_ZN42_INTERNAL_40a83637_7_Lerp_cu_1520ed90_30134cuda3std3__45__cpo5crendE,(_ZN42_INTERNAL_40a83637_7_Lerp_cu_1520ed90_30134cuda3std6ranges3__45__cpo5cdataE - _ZN42_INTERNAL_40a83637_7_Lerp_cu_1520ed90_30134cuda3std3__45__cpo5crendE)
_ZN42_INTERNAL_40a83637_7_Lerp_cu_1520ed90_30134cuda3std3__45__cpo5crendE:
	.zero		1
	.type		_ZN42_INTERNAL_40a83637_7_Lerp_cu_1520ed90_30134cuda3std6ranges3__45__cpo5cdataE,@object
	.size		_ZN42_INTERNAL_40a83637_7_Lerp_cu_1520ed90_30134cuda3std6ranges3__45__cpo5cdataE,(_ZN42_INTERNAL_40a83637_7_Lerp_cu_1520ed90_30134cuda3std6ranges3__45__cpo3endE - _ZN42_INTERNAL_40a83637_7_Lerp_cu_1520ed90_30134cuda3std6ranges3__45__cpo5cdataE)
_ZN42_INTERNAL_40a83637_7_Lerp_cu_1520ed90_30134cuda3std6ranges3__45__cpo5cdataE:
	.zero		1
	.type		_ZN42_INTERNAL_40a83637_7_Lerp_cu_1520ed90_30134cuda3std6ranges3__45__cpo3endE,@object
	.size		_ZN42_INTERNAL_40a83637_7_Lerp_cu_1520ed90_30134cuda3std6ranges3__45__cpo3endE,(_ZN42_INTERNAL_40a83637_7_Lerp_cu_1520ed90_30134cuda3std3__419piecewise_constructE - _ZN42_INTERNAL_40a83637_7_Lerp_cu_1520ed90_30134cuda3std6ranges3__45__cpo3endE)
_ZN42_INTERNAL_40a83637_7_Lerp_cu_1520ed90_30134cuda3std6ranges3__45__cpo3endE:
	.zero		1
	.type		_ZN42_INTERNAL_40a83637_7_Lerp_cu_1520ed90_30134cuda3std3__419piecewise_constructE,@object
	.size		_ZN42_INTERNAL_40a83637_7_Lerp_cu_1520ed90_30134cuda3std3__419piecewise_constructE,(_ZN42_INTERNAL_40a83637_7_Lerp_cu_1520ed90_30134cuda3std6ranges3__45__cpo5ssizeE - _ZN42_INTERNAL_40a83637_7_Lerp_cu_1520ed90_30134cuda3std3__419piecewise_constructE)
_ZN42_INTERNAL_40a83637_7_Lerp_cu_1520ed90_30134cuda3std3__419piecewise_constructE:
	.zero		1
	.type		_ZN42_INTERNAL_40a83637_7_Lerp_cu_1520ed90_30134cuda3std6ranges3__45__cpo5ssizeE,@object
	.size		_ZN42_INTERNAL_40a83637_7_Lerp_cu_1520ed90_30134cuda3std6ranges3__45__cpo5ssizeE,(_ZN42_INTERNAL_40a83637_7_Lerp_cu_1520ed90_30134cuda3std3__45__cpo3endE - _ZN42_INTERNAL_40a83637_7_Lerp_cu_1520ed90_30134cuda3std6ranges3__45__cpo5ssizeE)
_ZN42_INTERNAL_40a83637_7_Lerp_cu_1520ed90_30134cuda3std6ranges3__45__cpo5ssizeE:
	.zero		1
	.type		_ZN42_INTERNAL_40a83637_7_Lerp_cu_1520ed90_30134cuda3std3__45__cpo3endE,@object
	.size		_ZN42_INTERNAL_40a83637_7_Lerp_cu_1520ed90_30134cuda3std3__45__cpo3endE,(_ZN42_INTERNAL_40a83637_7_Lerp_cu_1520ed90_30134cuda3std6ranges3__45__cpo4cendE - _ZN42_INTERNAL_40a83637_7_Lerp_cu_1520ed90_30134cuda3std3__45__cpo3endE)
_ZN42_INTERNAL_40a83637_7_Lerp_cu_1520ed90_30134cuda3std3__45__cpo3endE:
	.zero		1
	.type		_ZN42_INTERNAL_40a83637_7_Lerp_cu_1520ed90_30134cuda3std6ranges3__45__cpo4cendE,@object
	.size		_ZN42_INTERNAL_40a83637_7_Lerp_cu_1520ed90_30134cuda3std6ranges3__45__cpo4cendE,(_ZN42_INTERNAL_40a83637_7_Lerp_cu_1520ed90_30134cuda3std3__45__cpo4rendE - _ZN42_INTERNAL_40a83637_7_Lerp_cu_1520ed90_30134cuda3std6ranges3__45__cpo4cendE)
_ZN42_INTERNAL_40a83637_7_Lerp_cu_1520ed90_30134cuda3std6ranges3__45__cpo4cendE:
	.zero		1
	.type		_ZN42_INTERNAL_40a83637_7_Lerp_cu_1520ed90_30134cuda3std3__45__cpo4rendE,@object
	.size		_ZN42_INTERNAL_40a83637_7_Lerp_cu_1520ed90_30134cuda3std3__45__cpo4rendE,(_ZN42_INTERNAL_40a83637_7_Lerp_cu_1520ed90_30134cuda3std6ranges3__45__cpo4prevE - _ZN42_INTERNAL_40a83637_7_Lerp_cu_1520ed90_30134cuda3std3__45__cpo4rendE)
_ZN42_INTERNAL_40a83637_7_Lerp_cu_1520ed90_30134cuda3std3__45__cpo4rendE:
	.zero		1
	.type		_ZN42_INTERNAL_40a83637_7_Lerp_cu_1520ed90_30134cuda3std6ranges3__45__cpo4prevE,@object
	.size		_ZN42_INTERNAL_40a83637_7_Lerp_cu_1520ed90_30134cuda3std6ranges3__45__cpo4prevE,(_ZN42_INTERNAL_40a83637_7_Lerp_cu_1520ed90_30134cuda3std6ranges3__45__cpo9iter_moveE - _ZN42_INTERNAL_40a83637_7_Lerp_cu_1520ed90_30134cuda3std6ranges3__45__cpo4prevE)
_ZN42_INTERNAL_40a83637_7_Lerp_cu_1520ed90_30134cuda3std6ranges3__45__cpo4prevE:
	.zero		1
	.type		_ZN42_INTERNAL_40a83637_7_Lerp_cu_1520ed90_30134cuda3std6ranges3__45__cpo9iter_moveE,@object
	.size		_ZN42_INTERNAL_40a83637_7_Lerp_cu_1520ed90_30134cuda3std6ranges3__45__cpo9iter_moveE,(.L_21 - _ZN42_INTERNAL_40a83637_7_Lerp_cu_1520ed90_30134cuda3std6ranges3__45__cpo9iter_moveE)
_ZN42_INTERNAL_40a83637_7_Lerp_cu_1520ed90_30134cuda3std6ranges3__45__cpo9iter_moveE:
	.zero		1
.L_21:


//--------------------- SYMBOLS --------------------------

	.type		__assertfail,@function
